def matmul_kernel(
    a_ptr,
    b_ptr,
    c_ptr,
    M,
    N,
    K,
    stride_am,
    stride_ak,
    stride_bk,
    stride_bn,
    stride_cm,
    stride_cn,
    BLOCK_M: tl.constexpr,
    BLOCK_N: tl.constexpr,
    BLOCK_K: tl.constexpr,
    GROUP_M: tl.constexpr,
):
    pid = tl.program_id(axis=0)
    num_pid_m = tl.cdiv(M, BLOCK_M)
    num_pid_n = tl.cdiv(N, BLOCK_N)
    num_pid_in_group = GROUP_M * num_pid_n
    group_id = pid // num_pid_in_group
    first_pid_m = group_id * GROUP_M
    group_size_m = min(num_pid_m - first_pid_m, GROUP_M)
    pid_m = first_pid_m + ((pid % num_pid_in_group) % group_size_m)
    pid_n = (pid % num_pid_in_group) // group_size_m

    offs_am = (pid_m * BLOCK_M + tl.arange(0, BLOCK_M)) % M
    offs_bn = (pid_n * BLOCK_N + tl.arange(0, BLOCK_N)) % N
    offs_k = tl.arange(0, BLOCK_K)
    a_ptrs = a_ptr + offs_am[:, None] * stride_am + offs_k[None, :] * stride_ak
    b_ptrs = b_ptr + offs_k[:, None] * stride_bk + offs_bn[None, :] * stride_bn

    acc = tl.zeros((BLOCK_M, BLOCK_N), dtype=tl.float32)
    for kk in range(0, tl.cdiv(K, BLOCK_K)):
        a = tl.load(a_ptrs, mask=offs_k[None, :] < K - kk * BLOCK_K, other=0.0)
        b = tl.load(b_ptrs, mask=offs_k[:, None] < K - kk * BLOCK_K, other=0.0)
        acc = tl.dot(a, b, acc)
        a_ptrs += BLOCK_K * stride_ak
        b_ptrs += BLOCK_K * stride_bk

    c = acc.to(c_ptr.dtype.element_ty)
    offs_cm = pid_m * BLOCK_M + tl.arange(0, BLOCK_M)
    offs_cn = pid_n * BLOCK_N + tl.arange(0, BLOCK_N)
    c_ptrs = c_ptr + offs_cm[:, None] * stride_cm + offs_cn[None, :] * stride_cn
    mask = (offs_cm[:, None] < M) & (offs_cn[None, :] < N)
    tl.store(c_ptrs, c, mask=mask)

# config = {"BLOCK_K": 64, "BLOCK_M": 512, "BLOCK_N": 128, "GROUP_M": 8, "arch": "sm_100", "dtype": "fp8e5m2", "num_ctas": 1, "num_stages": 3, "num_warps": 16}
# arch = sm_100


// ===== COMPILED SASS (sm_100a) =====

	.target	sm_100a

	.elftype	@"ET_EXEC"


//--------------------- .note.nv.tkinfo           --------------------------
	.section	.note.nv.tkinfo,"",@"SHT_NOTE"
	.sectionflags	@"SHF_NOTE_NV_TKINFO"
	.tkinfo
        /*0018*/ 	.word	0x00000081
        /*0030*/ 	.string	""
        /*0030*/ 	.string	"ptxas-blackwell"
        /*0030*/ 	.string	"Cuda compilation tools, release 12.9, V12.9.86"
        /*0030*/ 	.string	"Build cuda_12.9.r12.9/compiler.36037853_0"
        /*0030*/ 	.string	"-v  -suppress-debug-info  -lineinfo  -arch sm_100a "



//--------------------- .note.nv.cuver            --------------------------
	.section	.note.nv.cuver,"",@"SHT_NOTE"
	.sectionflags	@"SHF_NOTE_NV_CUVER"
        /*0018*/ 	.short	0x0001
        /*001a*/ 	.short	0x0064
        /*001c*/ 	.short	0x0001
        /*001e*/ 	.short	0x0000
        /*0020*/ 	.short	0x0001
        /*0022*/ 	.short	0x0000


//--------------------- .nv.info                  --------------------------
	.section	.nv.info,"",@"SHT_CUDA_INFO"
	.align	4


	//----- nvinfo : EIATTR_REGCOUNT
	.align		4
        /*0000*/ 	.byte	0x04, 0x2f
        /*0002*/ 	.short	(.L_1 - .L_0)
	.align		4
.L_0:
        /*0004*/ 	.word	index@(matmul_kernel)
        /*0008*/ 	.word	0x00000020


	//----- nvinfo : EIATTR_FRAME_SIZE
	.align		4
.L_1:
        /*000c*/ 	.byte	0x04, 0x11
        /*000e*/ 	.short	(.L_3 - .L_2)
	.align		4
.L_2:
        /*0010*/ 	.word	index@(matmul_kernel)
        /*0014*/ 	.word	0x00000d18


	//----- nvinfo : EIATTR_MIN_STACK_SIZE
	.align		4
.L_3:
        /*0018*/ 	.byte	0x04, 0x12
        /*001a*/ 	.short	(.L_5 - .L_4)
	.align		4
.L_4:
        /*001c*/ 	.word	index@(matmul_kernel)
        /*0020*/ 	.word	0x00000d18
.L_5:


//--------------------- .nv.info.matmul_kernel    --------------------------
	.section	.nv.info.matmul_kernel,"",@"SHT_CUDA_INFO"
	.sectionflags	@""
	.align	4


	//----- nvinfo : EIATTR_CUDA_API_VERSION
	.align		4
        /*0000*/ 	.byte	0x04, 0x37
        /*0002*/ 	.short	(.L_7 - .L_6)
.L_6:
        /*0004*/ 	.word	0x00000081


	//----- nvinfo : EIATTR_KPARAM_INFO
	.align		4
.L_7:
        /*0008*/ 	.byte	0x04, 0x17
        /*000a*/ 	.short	(.L_9 - .L_8)
.L_8:
        /*000c*/ 	.word	0x00000000
        /*0010*/ 	.short	0x000d
        /*0012*/ 	.short	0x0048
        /*0014*/ 	.byte	0x00, 0xf4, 0x21, 0x00


	//----- nvinfo : EIATTR_KPARAM_INFO
	.align		4
.L_9:
        /*0018*/ 	.byte	0x04, 0x17
        /*001a*/ 	.short	(.L_11 - .L_10)
.L_10:
        /*001c*/ 	.word	0x00000000
        /*0020*/ 	.short	0x000c
        /*0022*/ 	.short	0x0040
        /*0024*/ 	.byte	0x00, 0xf4, 0x21, 0x00


	//----- nvinfo : EIATTR_KPARAM_INFO
	.align		4
.L_11:
        /*0028*/ 	.byte	0x04, 0x17
        /*002a*/ 	.short	(.L_13 - .L_12)
.L_12:
        /*002c*/ 	.word	0x00000000
        /*0030*/ 	.short	0x000b
        /*0032*/ 	.short	0x0038
        /*0034*/ 	.byte	0x00, 0xf0, 0x11, 0x00


	//----- nvinfo : EIATTR_KPARAM_INFO
	.align		4
.L_13:
        /*0038*/ 	.byte	0x04, 0x17
        /*003a*/ 	.short	(.L_15 - .L_14)
.L_14:
        /*003c*/ 	.word	0x00000000
        /*0040*/ 	.short	0x000a
        /*0042*/ 	.short	0x0034
        /*0044*/ 	.byte	0x00, 0xf0, 0x11, 0x00


	//----- nvinfo : EIATTR_KPARAM_INFO
	.align		4
.L_15:
        /*0048*/ 	.byte	0x04, 0x17
        /*004a*/ 	.short	(.L_17 - .L_16)
.L_16:
        /*004c*/ 	.word	0x00000000
        /*0050*/ 	.short	0x0009
        /*0052*/ 	.short	0x0030
        /*0054*/ 	.byte	0x00, 0xf0, 0x11, 0x00


	//----- nvinfo : EIATTR_KPARAM_INFO
	.align		4
.L_17:
        /*0058*/ 	.byte	0x04, 0x17
        /*005a*/ 	.short	(.L_19 - .L_18)
.L_18:
        /*005c*/ 	.word	0x00000000
        /*0060*/ 	.short	0x0008
        /*0062*/ 	.short	0x002c
        /*0064*/ 	.byte	0x00, 0xf0, 0x11, 0x00


	//----- nvinfo : EIATTR_KPARAM_INFO
	.align		4
.L_19:
        /*0068*/ 	.byte	0x04, 0x17
        /*006a*/ 	.short	(.L_21 - .L_20)
.L_20:
        /*006c*/ 	.word	0x00000000
        /*0070*/ 	.short	0x0007
        /*0072*/ 	.short	0x0028
        /*0074*/ 	.byte	0x00, 0xf0, 0x11, 0x00


	//----- nvinfo : EIATTR_KPARAM_INFO
	.align		4
.L_21:
        /*0078*/ 	.byte	0x04, 0x17
        /*007a*/ 	.short	(.L_23 - .L_22)
.L_22:
        /*007c*/ 	.word	0x00000000
        /*0080*/ 	.short	0x0006
        /*0082*/ 	.short	0x0024
        /*0084*/ 	.byte	0x00, 0xf0, 0x11, 0x00


	//----- nvinfo : EIATTR_KPARAM_INFO
	.align		4
.L_23:
        /*0088*/ 	.byte	0x04, 0x17
        /*008a*/ 	.short	(.L_25 - .L_24)
.L_24:
        /*008c*/ 	.word	0x00000000
        /*0090*/ 	.short	0x0005
        /*0092*/ 	.short	0x0020
        /*0094*/ 	.byte	0x00, 0xf0, 0x11, 0x00


	//----- nvinfo : EIATTR_KPARAM_INFO
	.align		4
.L_25:
        /*0098*/ 	.byte	0x04, 0x17
        /*009a*/ 	.short	(.L_27 - .L_26)
.L_26:
        /*009c*/ 	.word	0x00000000
        /*00a0*/ 	.short	0x0004
        /*00a2*/ 	.short	0x001c
        /*00a4*/ 	.byte	0x00, 0xf0, 0x11, 0x00


	//----- nvinfo : EIATTR_KPARAM_INFO
	.align		4
.L_27:
        /*00a8*/ 	.byte	0x04, 0x17
        /*00aa*/ 	.short	(.L_29 - .L_28)
.L_28:
        /*00ac*/ 	.word	0x00000000
        /*00b0*/ 	.short	0x0003
        /*00b2*/ 	.short	0x0018
        /*00b4*/ 	.byte	0x00, 0xf0, 0x11, 0x00


	//----- nvinfo : EIATTR_KPARAM_INFO
	.align		4
.L_29:
        /*00b8*/ 	.byte	0x04, 0x17
        /*00ba*/ 	.short	(.L_31 - .L_30)
.L_30:
        /*00bc*/ 	.word	0x00000000
        /*00c0*/ 	.short	0x0002
        /*00c2*/ 	.short	0x0010
        /*00c4*/ 	.byte	0x00, 0xf4, 0x21, 0x00


	//----- nvinfo : EIATTR_KPARAM_INFO
	.align		4
.L_31:
        /*00c8*/ 	.byte	0x04, 0x17
        /*00ca*/ 	.short	(.L_33 - .L_32)
.L_32:
        /*00cc*/ 	.word	0x00000000
        /*00d0*/ 	.short	0x0001
        /*00d2*/ 	.short	0x0008
        /*00d4*/ 	.byte	0x00, 0xf4, 0x21, 0x00


	//----- nvinfo : EIATTR_KPARAM_INFO
	.align		4
.L_33:
        /*00d8*/ 	.byte	0x04, 0x17
        /*00da*/ 	.short	(.L_35 - .L_34)
.L_34:
        /*00dc*/ 	.word	0x00000000
        /*00e0*/ 	.short	0x0000
        /*00e2*/ 	.short	0x0000
        /*00e4*/ 	.byte	0x00, 0xf4, 0x21, 0x00


	//----- nvinfo : EIATTR_SPARSE_MMA_MASK
	.align		4
.L_35:
        /*00e8*/ 	.byte	0x03, 0x50
        /*00ea*/ 	.short	0x0000


	//----- nvinfo : EIATTR_MAXREG_COUNT
	.align		4
        /*00ec*/ 	.byte	0x03, 0x1b
        /*00ee*/ 	.short	0x0080


	//----- nvinfo : EIATTR_NUM_BARRIERS
	.align		4
        /*00f0*/ 	.byte	0x02, 0x4c
        /*00f2*/ 	.byte	0x01
	.zero		1


	//----- nvinfo : EIATTR_ANNOTATIONS
	.align		4
        /*00f4*/ 	.byte	0x04, 0x55
        /*00f6*/ 	.short	(.L_37 - .L_36)


	//   ....[0]....
.L_36:
        /*00f8*/ 	.word	0x00000001
        /*00fc*/ 	.byte	0x50, 0x05, 0x00, 0x00, 0x01, 0x00, 0x00, 0x00, 0x60, 0x05, 0x00, 0x00, 0x01, 0x00, 0x00, 0x00
        /* <DEDUP_REMOVED lines=1071> */
        /*43fc*/ 	.byte	0xf0, 0x15, 0x01, 0x00


	//----- nvinfo : EIATTR_VRC_CTA_INIT_COUNT
	.align		4
.L_37:
        /*4400*/ 	.byte	0x02, 0x4a
	.zero		1
	.zero		1


	//----- nvinfo : EIATTR_EXIT_INSTR_OFFSETS
	.align		4
        /*4404*/ 	.byte	0x04, 0x1c
        /*4406*/ 	.short	(.L_39 - .L_38)


	//   ....[0]....
.L_38:
        /*4408*/ 	.word	0x00013b60


	//   ....[1]....
        /*440c*/ 	.word	0x00013b80


	//----- nvinfo : EIATTR_REQNTID
	.align		4
.L_39:
        /*4410*/ 	.byte	0x04, 0x10
        /*4412*/ 	.short	(.L_41 - .L_40)
.L_40:
        /*4414*/ 	.word	0x00000200
        /*4418*/ 	.word	0x00000001
        /*441c*/ 	.word	0x00000001


	//----- nvinfo : EIATTR_CBANK_PARAM_SIZE
	.align		4
.L_41:
        /*4420*/ 	.byte	0x03, 0x19
        /*4422*/ 	.short	0x0050


	//----- nvinfo : EIATTR_PARAM_CBANK
	.align		4
        /*4424*/ 	.byte	0x04, 0x0a
        /*4426*/ 	.short	(.L_43 - .L_42)
	.align		4
.L_42:
        /*4428*/ 	.word	index@(.nv.constant0.matmul_kernel)
        /*442c*/ 	.short	0x0380
        /*442e*/ 	.short	0x0050


	//----- nvinfo : EIATTR_SW_WAR
	.align		4
.L_43:
        /*4430*/ 	.byte	0x04, 0x36
        /*4432*/ 	.short	(.L_45 - .L_44)
.L_44:
        /*4434*/ 	.word	0x00000008
.L_45:


//--------------------- .nv.compat                --------------------------
	.section	.nv.compat,"",@"SHT_CUDA_COMPAT_INFO"
	.align	4
        /*0000*/ 	.byte	0x02, 0x02, 0x02, 0x00, 0x02, 0x05, 0x05, 0x00, 0x02, 0x03, 0x00, 0x00, 0x02, 0x06, 0x01, 0x00


//--------------------- .nv.callgraph             --------------------------
	.section	.nv.callgraph,"",@"SHT_CUDA_CALLGRAPH"
	.align	4
	.sectionentsize	8
	.align		4
        /*0000*/ 	.word	0x00000000
	.align		4
        /*0004*/ 	.word	0xffffffff
	.align		4
        /*0008*/ 	.word	0x00000000
	.align		4
        /*000c*/ 	.word	0xfffffffe
	.align		4
        /*0010*/ 	.word	0x00000000
	.align		4
        /*0014*/ 	.word	0xfffffffd
	.align		4
        /*0018*/ 	.word	0x00000000
	.align		4
        /*001c*/ 	.word	0xfffffffc


//--------------------- .text.matmul_kernel       --------------------------
	.section	.text.matmul_kernel,"ax",@progbits
	.align	128
        .global         matmul_kernel
        .type           matmul_kernel,@function
        .size           matmul_kernel,(.L_x_4 - matmul_kernel)
        .other          matmul_kernel,@"STO_CUDA_ENTRY STV_DEFAULT"
matmul_kernel:
.text.matmul_kernel:
[----:B------:R-:W0:Y:S08]  /*0000*/  LDC R1, c[0x0][0x37c] ;  /* 0x0000df00ff017b82 */ /* 0x000e300000000800 */
[----:B------:R-:W1:Y:S01]  /*0010*/  LDC.64 R12, c[0x0][0x398] ;  /* 0x0000e600ff0c7b82 */ /* 0x000e620000000a00 */
[----:B------:R-:W2:Y:S01]  /*0020*/  S2R R18, SR_TID.X ;  /* 0x0000000000127919 */ /* 0x000ea20000002100 */
[----:B------:R-:W3:Y:S01]  /*0030*/  LDCU UR4, c[0x0][0x3a0] ;  /* 0x00007400ff0477ac */ /* 0x000ee20008000800 */
[----:B0-----:R-:W-:Y:S01]  /*0040*/  VIADD R1, R1, 0xfffff2e8 ;  /* 0xfffff2e801017836 */ /* 0x001fe20000000000 */
[----:B------:R-:W0:Y:S04]  /*0050*/  LDCU UR7, c[0x0][0x3a0] ;  /* 0x00007400ff0777ac */ /* 0x000e280008000800 */
[----:B------:R-:W4:Y:S01]  /*0060*/  S2UR UR6, SR_CgaCtaId ;  /* 0x00000000000679c3 */ /* 0x000f220000008800 */
[----:B------:R-:W-:Y:S01]  /*0070*/  UMOV UR5, 0x400 ;  /* 0x0000040000057882 */ /* 0x000fe20000000000 */
[----:B------:R-:W2:Y:S01]  /*0080*/  LDCU.64 UR8, c[0x0][0x358] ;  /* 0x00006b00ff0877ac */ /* 0x000ea20008000a00 */
[----:B---3--:R-:W-:Y:S01]  /*0090*/  UIADD3 UR4, UPT, UPT, UR4, 0x3f, URZ ;  /* 0x0000003f04047890 */ /* 0x008fe2000fffe0ff */
[----:B-1----:R-:W-:-:S03]  /*00a0*/  VIADD R0, R13, 0x7f ;  /* 0x0000007f0d007836 */ /* 0x002fc60000000000 */
[----:B------:R-:W-:Y:S01]  /*00b0*/  UISETP.GT.AND UP0, UPT, UR4, 0x3f, UPT ;  /* 0x0000003f0400788c */ /* 0x000fe2000bf04270 */
[----:B0-----:R-:W-:Y:S01]  /*00c0*/  IMAD.U32 R20, RZ, RZ, UR7 ;  /* 0x00000007ff147e24 */ /* 0x001fe2000f8e00ff */
[----:B------:R-:W-:Y:S01]  /*00d0*/  SHF.R.S32.HI R3, RZ, 0x1f, R0 ;  /* 0x0000001fff037819 */ /* 0x000fe20000011400 */
[----:B----4-:R-:W-:-:S03]  /*00e0*/  ULEA UR5, UR6, UR5, 0x18 ;  /* 0x0000000506057291 */ /* 0x010fc6000f8ec0ff */
[----:B------:R-:W-:Y:S02]  /*00f0*/  LEA.HI R3, R3, R0, RZ, 0x7 ;  /* 0x0000000003037211 */ /* 0x000fe400078f38ff */
[C---:B--2---:R-:W-:Y:S02]  /*0100*/  LOP3.LUT R16, R18.reuse, 0x1ff, RZ, 0xc0, !PT ;  /* 0x000001ff12107812 */ /* 0x044fe400078ec0ff */
[----:B------:R-:W-:Y:S02]  /*0110*/  SHF.R.S32.HI R0, RZ, 0x7, R3 ;  /* 0x00000007ff007819 */ /* 0x000fe40000011403 */
[----:B------:R-:W0:Y:S01]  /*0120*/  S2R R3, SR_CTAID.X ;  /* 0x0000000000037919 */ /* 0x000e220000002500 */
[----:B------:R-:W-:Y:S02]  /*0130*/  LOP3.LUT R14, R18, 0x1c0, RZ, 0xc0, !PT ;  /* 0x000001c0120e7812 */ /* 0x000fe400078ec0ff */
[----:B------:R-:W-:-:S05]  /*0140*/  IMAD.SHL.U32 R0, R0, 0x8, RZ ;  /* 0x0000000800007824 */ /* 0x000fca00078e00ff */
[-C--:B------:R-:W-:Y:S02]  /*0150*/  IABS R7, R0.reuse ;  /* 0x0000000000077213 */ /* 0x080fe40000000000 */
[----:B------:R-:W-:Y:S02]  /*0160*/  IABS R10, R0 ;  /* 0x00000000000a7213 */ /* 0x000fe40000000000 */
[----:B------:R-:W1:Y:S08]  /*0170*/  I2F.RP R2, R7 ;  /* 0x0000000700027306 */ /* 0x000e700000209400 */
[----:B-1----:R-:W1:Y:S01]  /*0180*/  MUFU.RCP R2, R2 ;  /* 0x0000000200027308 */ /* 0x002e620000001000 */
[----:B0-----:R-:W-:Y:S01]  /*0190*/  IABS R8, R3 ;  /* 0x0000000300087213 */ /* 0x001fe20000000000 */
[----:B-1----:R-:W-:-:S02]  /*01a0*/  VIADD R4, R2, 0xffffffe ;  /* 0x0ffffffe02047836 */ /* 0x002fc40000000000 */
[----:B------:R-:W-:-:S04]  /*01b0*/  IMAD.MOV R2, RZ, RZ, -R10 ;  /* 0x000000ffff027224 */ /* 0x000fc800078e0a0a */
[----:B------:R0:W1:Y:S02]  /*01c0*/  F2I.FTZ.U32.TRUNC.NTZ R5, R4 ;  /* 0x0000000400057305 */ /* 0x000064000021f000 */
[----:B0-----:R-:W-:Y:S02]  /*01d0*/  IMAD.MOV.U32 R4, RZ, RZ, RZ ;  /* 0x000000ffff047224 */ /* 0x001fe400078e00ff */
[----:B-1----:R-:W-:-:S04]  /*01e0*/  IMAD.MOV R6, RZ, RZ, -R5 ;  /* 0x000000ffff067224 */ /* 0x002fc800078e0a05 */
[----:B------:R-:W-:Y:S02]  /*01f0*/  IMAD R9, R6, R7, RZ ;  /* 0x0000000706097224 */ /* 0x000fe400078e02ff */
[----:B------:R-:W-:Y:S02]  /*0200*/  IMAD.MOV.U32 R6, RZ, RZ, R8 ;  /* 0x000000ffff067224 */ /* 0x000fe400078e0008 */
[----:B------:R-:W-:-:S06]  /*0210*/  IMAD.HI.U32 R5, R5, R9, R4 ;  /* 0x0000000905057227 */ /* 0x000fcc00078e0004 */
[----:B------:R-:W-:-:S04]  /*0220*/  IMAD.HI.U32 R5, R5, R6, RZ ;  /* 0x0000000605057227 */ /* 0x000fc800078e00ff */
[----:B------:R-:W-:-:S05]  /*0230*/  IMAD R2, R5, R2, R6 ;  /* 0x0000000205027224 */ /* 0x000fca00078e0206 */
[----:B------:R-:W-:-:S13]  /*0240*/  ISETP.GT.U32.AND P1, PT, R7, R2, PT ;  /* 0x000000020700720c */ /* 0x000fda0003f24070 */
[----:B------:R-:W-:Y:S02]  /*0250*/  @!P1 IMAD.IADD R2, R2, 0x1, -R7 ;  /* 0x0000000102029824 */ /* 0x000fe400078e0a07 */
[----:B------:R-:W-:Y:S01]  /*0260*/  @!P1 VIADD R5, R5, 0x1 ;  /* 0x0000000105059836 */ /* 0x000fe20000000000 */
[----:B------:R-:W-:Y:S02]  /*0270*/  ISETP.NE.AND P1, PT, R0, RZ, PT ;  /* 0x000000ff0000720c */ /* 0x000fe40003f25270 */
[----:B------:R-:W-:Y:S02]  /*0280*/  ISETP.GE.U32.AND P0, PT, R2, R7, PT ;  /* 0x000000070200720c */ /* 0x000fe40003f06070 */
[----:B------:R-:W-:-:S04]  /*0290*/  LOP3.LUT R2, R3, R0, RZ, 0x3c, !PT ;  /* 0x0000000003027212 */ /* 0x000fc800078e3cff */
[----:B------:R-:W-:Y:S01]  /*02a0*/  ISETP.GE.AND P2, PT, R2, RZ, PT ;  /* 0x000000ff0200720c */ /* 0x000fe20003f46270 */
[----:B------:R-:W-:-:S06]  /*02b0*/  VIADD R2, R12, 0x1ff ;  /* 0x000001ff0c027836 */ /* 0x000fcc0000000000 */
[----:B------:R-:W-:-:S04]  /*02c0*/  @P0 VIADD R5, R5, 0x1 ;  /* 0x0000000105050836 */ /* 0x000fc80000000000 */
[----:B------:R-:W-:Y:S01]  /*02d0*/  IMAD.MOV.U32 R4, RZ, RZ, R5 ;  /* 0x000000ffff047224 */ /* 0x000fe200078e0005 */
[----:B------:R-:W-:-:S03]  /*02e0*/  SHF.R.S32.HI R5, RZ, 0x1f, R2 ;  /* 0x0000001fff057819 */ /* 0x000fc60000011402 */
[----:B------:R-:W-:Y:S01]  /*02f0*/  @!P2 IMAD.MOV R4, RZ, RZ, -R4 ;  /* 0x000000ffff04a224 */ /* 0x000fe200078e0a04 */
[----:B------:R-:W-:Y:S02]  /*0300*/  @!P1 LOP3.LUT R4, RZ, R0, RZ, 0x33, !PT ;  /* 0x00000000ff049212 */ /* 0x000fe400078e33ff */
[----:B------:R-:W-:-:S03]  /*0310*/  LEA.HI R5, R5, R2, RZ, 0x9 ;  /* 0x0000000205057211 */ /* 0x000fc600078f48ff */
[----:B------:R-:W-:Y:S02]  /*0320*/  IMAD.SHL.U32 R2, R4, 0x8, RZ ;  /* 0x0000000804027824 */ /* 0x000fe400078e00ff */
[----:B------:R-:W-:-:S03]  /*0330*/  IMAD.MOV R4, RZ, RZ, -R4 ;  /* 0x000000ffff047224 */ /* 0x000fc600078e0a04 */
[----:B------:R-:W-:Y:S01]  /*0340*/  LEA.HI.SX32 R5, R5, -R2, 0x17 ;  /* 0x8000000205057211 */ /* 0x000fe200078fbaff */
[----:B------:R-:W-:Y:S02]  /*0350*/  IMAD R15, R0, R4, R3 ;  /* 0x00000004000f7224 */ /* 0x000fe400078e0203 */
[----:B------:R-:W-:Y:S01]  /*0360*/  IMAD.MOV.U32 R4, RZ, RZ, RZ ;  /* 0x000000ffff047224 */ /* 0x000fe200078e00ff */
[----:B------:R-:W-:Y:S02]  /*0370*/  VIMNMX R6, PT, PT, R5, 0x8, PT ;  /* 0x0000000805067848 */ /* 0x000fe40003fe0100 */
[----:B------:R-:W-:Y:S02]  /*0380*/  IABS R11, R15 ;  /* 0x0000000f000b7213 */ /* 0x000fe40000000000 */
[----:B------:R-:W-:-:S04]  /*0390*/  IABS R9, R6 ;  /* 0x0000000600097213 */ /* 0x000fc80000000000 */
[----:B------:R-:W0:Y:S08]  /*03a0*/  I2F.RP R7, R9 ;  /* 0x0000000900077306 */ /* 0x000e300000209400 */
[----:B0-----:R-:W0:Y:S02]  /*03b0*/  MUFU.RCP R7, R7 ;  /* 0x0000000700077308 */ /* 0x001e240000001000 */
[----:B0-----:R-:W-:-:S06]  /*03c0*/  VIADD R5, R7, 0xffffffe ;  /* 0x0ffffffe07057836 */ /* 0x001fcc0000000000 */
[----:B------:R-:W0:Y:S02]  /*03d0*/  F2I.FTZ.U32.TRUNC.NTZ R5, R5 ;  /* 0x0000000500057305 */ /* 0x000e24000021f000 */
[----:B0-----:R-:W-:-:S04]  /*03e0*/  IMAD.MOV R8, RZ, RZ, -R5 ;  /* 0x000000ffff087224 */ /* 0x001fc800078e0a05 */
[----:B------:R-:W-:-:S04]  /*03f0*/  IMAD.MOV.U32 R0, RZ, RZ, R8 ;  /* 0x000000ffff007224 */ /* 0x000fc800078e0008 */
[----:B------:R-:W-:Y:S01]  /*0400*/  IMAD R3, R0, R9, RZ ;  /* 0x0000000900037224 */ /* 0x000fe200078e02ff */
[----:B------:R-:W-:-:S03]  /*0410*/  IABS R0, R6 ;  /* 0x0000000600007213 */ /* 0x000fc60000000000 */
[----:B------:R-:W-:-:S04]  /*0420*/  IMAD.HI.U32 R4, R5, R3, R4 ;  /* 0x0000000305047227 */ /* 0x000fc800078e0004 */
[----:B------:R-:W-:Y:S02]  /*0430*/  IMAD.MOV R0, RZ, RZ, -R0 ;  /* 0x000000ffff007224 */ /* 0x000fe400078e0a00 */
        /* <DEDUP_REMOVED lines=8> */
[----:B------:R-:W-:-:S07]  /*04c0*/  ISETP.GE.AND P2, PT, R0, RZ, PT ;  /* 0x000000ff0000720c */ /* 0x000fce0003f46270 */
[----:B------:R-:W-:-:S06]  /*04d0*/  @P0 VIADD R4, R4, 0x1 ;  /* 0x0000000104040836 */ /* 0x000fcc0000000000 */
[----:B------:R-:W-:Y:S01]  /*04e0*/  @!P2 IMAD.MOV R4, RZ, RZ, -R4 ;  /* 0x000000ffff04a224 */ /* 0x000fe200078e0a04 */
[----:B------:R-:W-:-:S05]  /*04f0*/  @!P1 LOP3.LUT R4, RZ, R6, RZ, 0x33, !PT ;  /* 0x00000006ff049212 */ /* 0x000fca00078e33ff */
[----:B------:R-:W-:Y:S02]  /*0500*/  IMAD.MOV R3, RZ, RZ, -R4 ;  /* 0x000000ffff037224 */ /* 0x000fe400078e0a04 */
[----:B------:R-:W-:Y:S02]  /*0510*/  IMAD.SHL.U32 R17, R4, 0x80, RZ ;  /* 0x0000008004117824 */ /* 0x000fe400078e00ff */
[----:B------:R-:W-:-:S04]  /*0520*/  IMAD R3, R6, R3, R15 ;  /* 0x0000000306037224 */ /* 0x000fc800078e020f */
[----:B------:R-:W-:-:S04]  /*0530*/  IMAD.IADD R3, R2, 0x1, R3 ;  /* 0x0000000102037824 */ /* 0x000fc800078e0203 */
[----:B------:R-:W-:-:S05]  /*0540*/  IMAD R16, R3, 0x200, R16 ;  /* 0x0000020003107824 */ /* 0x000fca00078e0210 */
[----:B------:R0:W-:Y:S04]  /*0550*/  STL [R1+0x578], R16 ;  /* 0x0005781001007387 */ /* 0x0001e80000100800 */
[----:B------:R0:W-:Y:S01]  /*0560*/  STL [R1+0x394], R17 ;  /* 0x0003941101007387 */ /* 0x0001e20000100800 */
[----:B------:R-:W-:Y:S05]  /*0570*/  BRA.U UP0, `(.L_x_0) ;  /* 0x0000000900047547 */ /* 0x000fea000b800000 */
[----:B------:R-:W-:Y:S01]  /*0580*/  IMAD.SHL.U32 R0, R18, 0x10, RZ ;  /* 0x0000001012007824 */ /* 0x000fe200078e00ff */
[----:B------:R1:W-:Y:S01]  /*0590*/  STL [R1+0x220], RZ ;  /* 0x000220ff01007387 */ /* 0x0003e20000100800 */
[----:B------:R-:W-:Y:S02]  /*05a0*/  CS2R R24, SRZ ;  /* 0x0000000000187805 */ /* 0x000fe4000001ff00 */
[----:B------:R-:W-:Y:S01]  /*05b0*/  CS2R R26, SRZ ;  /* 0x00000000001a7805 */ /* 0x000fe2000001ff00 */
[----:B------:R1:W-:Y:S04]  /*05c0*/  STL [R1+0x57c], R0 ;  /* 0x00057c0001007387 */ /* 0x0003e80000100800 */
[----:B------:R1:W-:Y:S04]  /*05d0*/  STL [R1+0x224], RZ ;  /* 0x000224ff01007387 */ /* 0x0003e80000100800 */
        /* <DEDUP_REMOVED lines=98> */
[----:B------:R1:W-:Y:S04]  /*0c00*/  STL [R1], RZ ;  /* 0x000000ff01007387 */ /* 0x0003e80000100800 */
        /* <DEDUP_REMOVED lines=22> */
[----:B------:R1:W-:Y:S01]  /*0d70*/  STL [R1+0x19c], RZ ;  /* 0x00019cff01007387 */ /* 0x0003e20000100800 */
[----:B------:R-:W-:Y:S05]  /*0d80*/  BRA `(.L_x_1) ;  /* 0x000000d0001c7947 */ /* 0x000fea0003800000 */
.L_x_0:
[----:B------:R-:W-:Y:S01]  /*0d90*/  IABS R0, R12 ;  /* 0x0000000c00007213 */ /* 0x000fe20000000000 */
[----:B------:R-:W-:Y:S01]  /*0da0*/  STL [R1+0x580], R20 ;  /* 0x0005801401007387 */ /* 0x000fe20000100800 */
[----:B------:R-:W-:Y:S01]  /*0db0*/  IABS R4, R13 ;  /* 0x0000000d00047213 */ /* 0x000fe20000000000 */
[----:B------:R-:W1:Y:S01]  /*0dc0*/  LDCU UR7, c[0x0][0x3b0] ;  /* 0x00007600ff0777ac */ /* 0x000e620008000800 */
[----:B------:R-:W2:Y:S01]  /*0dd0*/  I2F.RP R5, R0 ;  /* 0x0000000000057306 */ /* 0x000ea20000209400 */
[----:B------:R-:W-:Y:S01]  /*0de0*/  ISETP.GE.AND P4, PT, R16, RZ, PT ;  /* 0x000000ff1000720c */ /* 0x000fe20003f86270 */
[----:B------:R-:W-:Y:S01]  /*0df0*/  STL [R1+0x584], R13 ;  /* 0x0005840d01007387 */ /* 0x000fe20000100800 */
[----:B------:R-:W3:Y:S01]  /*0e00*/  LDCU UR6, c[0x0][0x3a4] ;  /* 0x00007480ff0677ac */ /* 0x000ee20008000800 */
[----:B------:R-:W4:Y:S04]  /*0e10*/  LDCU UR10, c[0x0][0x3ac] ;  /* 0x00007580ff0a77ac */ /* 0x000f280008000800 */
[----:B------:R-:W0:Y:S01]  /*0e20*/  I2F.RP R6, R4 ;  /* 0x0000000400067306 */ /* 0x000e220000209400 */
[----:B------:R-:W1:Y:S07]  /*0e30*/  LDCU.64 UR40, c[0x0][0x380] ;  /* 0x00007000ff2877ac */ /* 0x000e6e0008000a00 */
[----:B--2---:R-:W2:Y:S08]  /*0e40*/  MUFU.RCP R5, R5 ;  /* 0x0000000500057308 */ /* 0x004eb00000001000 */
[----:B0-----:R-:W0:Y:S01]  /*0e50*/  MUFU.RCP R6, R6 ;  /* 0x0000000600067308 */ /* 0x001e220000001000 */
[----:B--2---:R-:W-:Y:S01]  /*0e60*/  VIADD R2, R5, 0xffffffe ;  /* 0x0ffffffe05027836 */ /* 0x004fe20000000000 */
[----:B------:R-:W-:-:S06]  /*0e70*/  IABS R5, R16 ;  /* 0x0000001000057213 */ /* 0x000fcc0000000000 */
[----:B------:R2:W1:Y:S01]  /*0e80*/  F2I.FTZ.U32.TRUNC.NTZ R3, R2 ;  /* 0x0000000200037305 */ /* 0x000462000021f000 */
[----:B0-----:R-:W-:-:S07]  /*0e90*/  VIADD R24, R6, 0xffffffe ;  /* 0x0ffffffe06187836 */ /* 0x001fce0000000000 */
[----:B------:R0:W3:Y:S01]  /*0ea0*/  F2I.FTZ.U32.TRUNC.NTZ R25, R24 ;  /* 0x0000001800197305 */ /* 0x0000e2000021f000 */
[----:B--2---:R-:W-:Y:S02]  /*0eb0*/  IMAD.MOV.U32 R2, RZ, RZ, RZ ;  /* 0x000000ffff027224 */ /* 0x004fe400078e00ff */
[----:B-1----:R-:W-:Y:S02]  /*0ec0*/  IMAD.MOV R7, RZ, RZ, -R3 ;  /* 0x000000ffff077224 */ /* 0x002fe400078e0a03 */
[----:B0-----:R-:W-:Y:S02]  /*0ed0*/  IMAD.MOV.U32 R24, RZ, RZ, RZ ;  /* 0x000000ffff187224 */ /* 0x001fe400078e00ff */
[----:B------:R-:W-:-:S04]  /*0ee0*/  IMAD R7, R7, R0, RZ ;  /* 0x0000000007077224 */ /* 0x000fc800078e02ff */
[----:B------:R-:W-:-:S04]  /*0ef0*/  IMAD.HI.U32 R3, R3, R7, R2 ;  /* 0x0000000703037227 */ /* 0x000fc800078e0002 */
[----:B---3--:R-:W-:Y:S02]  /*0f00*/  IMAD.MOV R6, RZ, RZ, -R25 ;  /* 0x000000ffff067224 */ /* 0x008fe400078e0a19 */
[----:B------:R-:W-:-:S04]  /*0f10*/  IMAD.HI.U32 R3, R3, R5, RZ ;  /* 0x0000000503037227 */ /* 0x000fc800078e00ff */
[----:B------:R-:W-:-:S04]  /*0f20*/  IMAD.MOV R3, RZ, RZ, -R3 ;  /* 0x000000ffff037224 */ /* 0x000fc800078e0a03 */
[----:B------:R-:W-:Y:S01]  /*0f30*/  IMAD R2, R0, R3, R5 ;  /* 0x0000000300027224 */ /* 0x000fe200078e0205 */
[----:B------:R-:W-:Y:S01]  /*0f40*/  LEA.HI R5, R14, R17, RZ, 0x1a ;  /* 0x000000110e057211 */ /* 0x000fe200078fd0ff */
[----:B------:R-:W-:-:S03]  /*0f50*/  IMAD.MOV.U32 R3, RZ, RZ, R6 ;  /* 0x000000ffff037224 */ /* 0x000fc600078e0006 */
[----:B------:R-:W-:Y:S01]  /*0f60*/  ISETP.GT.U32.AND P0, PT, R0, R2, PT ;  /* 0x000000020000720c */ /* 0x000fe20003f04070 */
[----:B------:R-:W-:Y:S02]  /*0f70*/  VIADD R15, R5, 0x78 ;  /* 0x00000078050f7836 */ /* 0x000fe40000000000 */
[----:B------:R-:W-:Y:S02]  /*0f80*/  IMAD R3, R3, R4, RZ ;  /* 0x0000000403037224 */ /* 0x000fe400078e02ff */
[----:B------:R-:W-:Y:S01]  /*0f90*/  VIADD R14, R5, 0x68 ;  /* 0x00000068050e7836 */ /* 0x000fe20000000000 */
[----:B------:R-:W-:Y:S01]  /*0fa0*/  IABS R7, R15 ;  /* 0x0000000f00077213 */ /* 0x000fe20000000000 */
[----:B------:R-:W-:Y:S01]  /*0fb0*/  IMAD.HI.U32 R24, R25, R3, R24 ;  /* 0x0000000319187227 */ /* 0x000fe200078e0018 */
[----:B------:R-:W-:Y:S02]  /*0fc0*/  ISETP.GE.AND P1, PT, R15, RZ, PT ;  /* 0x000000ff0f00720c */ /* 0x000fe40003f26270 */
[----:B------:R-:W-:Y:S01]  /*0fd0*/  IABS R11, R14 ;  /* 0x0000000e000b7213 */ /* 0x000fe20000000000 */
[----:B------:R-:W-:-:S02]  /*0fe0*/  VIADD R8, R5, 0x70 ;  /* 0x0000007005087836 */ /* 0x000fc40000000000 */
[----:B------:R-:W-:Y:S02]  /*0ff0*/  @!P0 IMAD.IADD R2, R2, 0x1, -R0 ;  /* 0x0000000102028824 */ /* 0x000fe400078e0a00 */
[----:B------:R-:W-:Y:S01]  /*1000*/  IMAD.HI.U32 R3, R24, R7, RZ ;  /* 0x0000000718037227 */ /* 0x000fe200078e00ff */
[----:B------:R-:W-:Y:S02]  /*1010*/  IABS R9, R8 ;  /* 0x0000000800097213 */ /* 0x000fe40000000000 */
[----:B------:R-:W-:Y:S01]  /*1020*/  ISETP.GT.U32.AND P0, PT, R0, R2, PT ;  /* 0x000000020000720c */ /* 0x000fe20003f04070 */
[----:B------:R-:W-:Y:S01]  /*1030*/  IMAD.MOV R10, RZ, RZ, -R3 ;  /* 0x000000ffff0a7224 */ /* 0x000fe200078e0a03 */
[----:B------:R-:W-:Y:S01]  /*1040*/  ISETP.GE.AND P2, PT, R8, RZ, PT ;  /* 0x000000ff0800720c */ /* 0x000fe20003f46270 */
[----:B------:R-:W-:-:S04]  /*1050*/  IMAD.HI.U32 R3, R24, R11, RZ ;  /* 0x0000000b18037227 */ /* 0x000fc800078e00ff */
[----:B------:R-:W-:Y:S02]  /*1060*/  IMAD R10, R4, R10, R7 ;  /* 0x0000000a040a7224 */ /* 0x000fe400078e0207 */
[----:B------:R-:W-:Y:S02]  /*1070*/  IMAD.MOV R3, RZ, RZ, -R3 ;  /* 0x000000ffff037224 */ /* 0x000fe400078e0a03 */
[----:B------:R-:W-:Y:S01]  /*1080*/  IMAD.HI.U32 R6, R24, R9, RZ ;  /* 0x0000000918067227 */ /* 0x000fe200078e00ff */
[----:B------:R-:W-:-:S03]  /*1090*/  ISETP.GT.U32.AND P5, PT, R4, R10, PT ;  /* 0x0000000a0400720c */ /* 0x000fc60003fa4070 */
[----:B------:R-:W-:Y:S01]  /*10a0*/  @!P0 IMAD.IADD R2, R2, 0x1, -R0 ;  /* 0x0000000102028824 */ /* 0x000fe200078e0a00 */
[----:B------:R-:W-:Y:S01]  /*10b0*/  ISETP.NE.AND P0, PT, R12, RZ, PT ;  /* 0x000000ff0c00720c */ /* 0x000fe20003f05270 */
[C---:B------:R-:W-:Y:S02]  /*10c0*/  IMAD R0, R4.reuse, R3, R11 ;  /* 0x0000000304007224 */ /* 0x040fe400078e020b */
[----:B------:R-:W-:Y:S02]  /*10d0*/  IMAD.MOV R6, RZ, RZ, -R6 ;  /* 0x000000ffff067224 */ /* 0x000fe400078e0a06 */
[C---:B------:R-:W-:Y:S01]  /*10e0*/  VIADD R15, R5.reuse, 0x60 ;  /* 0x00000060050f7836 */ /* 0x040fe20000000000 */
[C---:B------:R-:W-:Y:S01]  /*10f0*/  ISETP.GT.U32.AND P6, PT, R4.reuse, R0, PT ;  /* 0x000000000400720c */ /* 0x040fe20003fc4070 */
[----:B------:R-:W-:Y:S02]  /*1100*/  IMAD R9, R4, R6, R9 ;  /* 0x0000000604097224 */ /* 0x000fe400078e0209 */
[----:B------:R-:W-:Y:S01]  /*1110*/  @!P5 IMAD.IADD R10, R10, 0x1, -R4 ;  /* 0x000000010a0ad824 */ /* 0x000fe200078e0a04 */
[----:B------:R-:W-:Y:S01]  /*1120*/  IABS R7, R15 ;  /* 0x0000000f00077213 */ /* 0x000fe20000000000 */
[C---:B------:R-:W-:Y:S01]  /*1130*/  VIADD R6, R5.reuse, 0x58 ;  /* 0x0000005805067836 */ /* 0x040fe20000000000 */
[C---:B------:R-:W-:Y:S01]  /*1140*/  ISETP.GT.U32.AND P3, PT, R4.reuse, R9, PT ;  /* 0x000000090400720c */ /* 0x040fe20003f64070 */
[----:B------:R-:W-:Y:S01]  /*1150*/  VIADD R8, R5, 0x50 ;  /* 0x0000005005087836 */ /* 0x000fe20000000000 */
[----:B------:R-:W-:Y:S01]  /*1160*/  ISETP.GT.U32.AND P5, PT, R4, R10, PT ;  /* 0x0000000a0400720c */ /* 0x000fe20003fa4070 */
[----:B------:R-:W-:Y:S01]  /*1170*/  IMAD.HI.U32 R3, R24, R7, RZ ;  /* 0x0000000718037227 */ /* 0x000fe200078e00ff */
[----:B------:R-:W-:-:S02]  /*1180*/  IABS R11, R6 ;  /* 0x00000006000b7213 */ /* 0x000fc40000000000 */
[----:B------:R-:W-:Y:S01]  /*1190*/  IABS R17, R8 ;  /* 0x0000000800117213 */ /* 0x000fe20000000000 */
[----:B------:R-:W-:Y:S02]  /*11a0*/  IMAD.MOV R22, RZ, RZ, -R3 ;  /* 0x000000ffff167224 */ /* 0x000fe400078e0a03 */
[----:B------:R-:W-:Y:S02]  /*11b0*/  @!P6 IMAD.IADD R0, R0, 0x1, -R4 ;  /* 0x000000010000e824 */ /* 0x000fe400078e0a04 */
[----:B------:R-:W-:Y:S02]  /*11c0*/  IMAD R22, R4, R22, R7 ;  /* 0x0000001604167224 */ /* 0x000fe400078e0207 */
[----:B------:R-:W-:Y:S01]  /*11d0*/  IMAD.HI.U32 R3, R24, R11, RZ ;  /* 0x0000000b18037227 */ /* 0x000fe200078e00ff */
[----:B------:R-:W-:-:S03]  /*11e0*/  ISETP.GT.U32.AND P6, PT, R4, R0, PT ;  /* 0x000000000400720c */ /* 0x000fc60003fc4070 */
[--C-:B------:R-:W-:Y:S02]  /*11f0*/  @!P3 IMAD.IADD R9, R9, 0x1, -R4.reuse ;  /* 0x000000010909b824 */ /* 0x100fe400078e0a04 */
[--C-:B------:R-:W-:Y:S01]  /*1200*/  @!P5 IMAD.IADD R10, R10, 0x1, -R4.reuse ;  /* 0x000000010a0ad824 */ /* 0x100fe200078e0a04 */
[C---:B------:R-:W-:Y:S01]  /*1210*/  ISETP.GT.U32.AND P5, PT, R4.reuse, R22, PT ;  /* 0x000000160400720c */ /* 0x040fe20003fa4070 */
[----:B------:R-:W-:Y:S01]  /*1220*/  IMAD.MOV R3, RZ, RZ, -R3 ;  /* 0x000000ffff037224 */ /* 0x000fe200078e0a03 */
[C---:B------:R-:W-:Y:S01]  /*1230*/  ISETP.GT.U32.AND P3, PT, R4.reuse, R9, PT ;  /* 0x000000090400720c */ /* 0x040fe20003f64070 */
[C---:B------:R-:W-:Y:S02]  /*1240*/  VIADD R27, R5.reuse, 0x48 ;  /* 0x00000048051b7836 */ /* 0x040fe40000000000 */
[----:B------:R-:W-:Y:S02]  /*1250*/  IMAD R16, R4, R3, R11 ;  /* 0x0000000304107224 */ /* 0x000fe400078e020b */
[----:B------:R-:W-:Y:S01]  /*1260*/  @!P6 IMAD.IADD R0, R0, 0x1, -R4 ;  /* 0x000000010000e824 */ /* 0x000fe200078e0a04 */
[----:B------:R-:W-:Y:S01]  /*1270*/  IABS R21, R27 ;  /* 0x0000001b00157213 */ /* 0x000fe20000000000 */
[----:B------:R-:W-:Y:S01]  /*1280*/  VIADD R3, R5, 0x40 ;  /* 0x0000004005037836 */ /* 0x000fe20000000000 */
[----:B------:R-:W-:Y:S01]  /*1290*/  ISETP.GT.U32.AND P6, PT, R4, R16, PT ;  /* 0x000000100400720c */ /* 0x000fe20003fc4070 */
[----:B------:R-:W-:Y:S01]  /*12a0*/  @!P4 IMAD.MOV R2, RZ, RZ, -R2 ;  /* 0x000000ffff02c224 */ /* 0x000fe200078e0a02 */
[----:B------:R-:W-:Y:S01]  /*12b0*/  @!P0 LOP3.LUT R2, RZ, R12, RZ, 0x33, !PT ;  /* 0x0000000cff028212 */ /* 0x000fe200078e33ff */
[--C-:B------:R-:W-:Y:S01]  /*12c0*/  @!P5 IMAD.IADD R22, R22, 0x1, -R4.reuse ;  /* 0x000000011616d824 */ /* 0x100fe200078e0a04 */
[----:B------:R-:W-:Y:S01]  /*12d0*/  IABS R19, R3 ;  /* 0x0000000300137213 */ /* 0x000fe20000000000 */
[----:B------:R-:W-:Y:S01]  /*12e0*/  @!P3 IMAD.IADD R9, R9, 0x1, -R4 ;  /* 0x000000010909b824 */ /* 0x000fe200078e0a04 */
[----:B------:R-:W-:Y:S01]  /*12f0*/  ISETP.GE.AND P3, PT, R6, RZ, PT ;  /* 0x000000ff0600720c */ /* 0x000fe20003f66270 */
[----:B------:R-:W-:Y:S01]  /*1300*/  IMAD.HI.U32 R6, R24, R17, RZ ;  /* 0x0000001118067227 */ /* 0x000fe200078e00ff */
[----:B------:R-:W-:Y:S01]  /*1310*/  ISETP.GT.U32.AND P5, PT, R4, R22, PT ;  /* 0x000000160400720c */ /* 0x000fe20003fa4070 */
[----:B------:R0:W-:Y:S01]  /*1320*/  STL [R1+0x588], R2 ;  /* 0x0005880201007387 */ /* 0x0001e20000100800 */
[----:B------:R-:W-:Y:S01]  /*1330*/  ISETP.GE.AND P4, PT, R14, RZ, PT ;  /* 0x000000ff0e00720c */ /* 0x000fe20003f86270 */
[----:B------:R-:W-:Y:S01]  /*1340*/  IMAD.MOV R7, RZ, RZ, -R6 ;  /* 0x000000ffff077224 */ /* 0x000fe200078e0a06 */
[----:B------:R-:W-:Y:S01]  /*1350*/  ISETP.GE.AND P0, PT, R15, RZ, PT ;  /* 0x000000ff0f00720c */ /* 0x000fe20003f06270 */
[----:B------:R-:W-:-:S02]  /*1360*/  @!P6 IMAD.IADD R16, R16, 0x1, -R4 ;  /* 0x000000011010e824 */ /* 0x000fc400078e0a04 */
[----:B------:R-:W-:Y:S02]  /*1370*/  IMAD R17, R4, R7, R17 ;  /* 0x0000000704117224 */ /* 0x000fe400078e0211 */
[----:B------:R-:W-:Y:S01]  /*1380*/  IMAD.HI.U32 R6, R24, R21, RZ ;  /* 0x0000001518067227 */ /* 0x000fe200078e00ff */
[----:B------:R-:W-:-:S03]  /*1390*/  ISETP.GT.U32.AND P6, PT, R4, R16, PT ;  /* 0x000000100400720c */ /* 0x000fc60003fc4070 */
[----:B------:R-:W-:Y:S01]  /*13a0*/  @!P5 IMAD.IADD R22, R22, 0x1, -R4 ;  /* 0x000000011616d824 */ /* 0x000fe200078e0a04 */
[----:B------:R-:W-:Y:S01]  /*13b0*/  ISETP.GT.U32.AND P5, PT, R4, R17, PT ;  /* 0x000000110400720c */ /* 0x000fe20003fa4070 */
[----:B------:R-:W-:Y:S02]  /*13c0*/  IMAD.MOV R7, RZ, RZ, -R6 ;  /* 0x000000ffff077224 */ /* 0x000fe400078e0a06 */
[----:B------:R-:W-:-:S04]  /*13d0*/  IMAD.HI.U32 R6, R24, R19, RZ ;  /* 0x0000001318067227 */ /* 0x000fc800078e00ff */
[----:B------:R-:W-:Y:S02]  /*13e0*/  IMAD R21, R4, R7, R21 ;  /* 0x0000000704157224 */ /* 0x000fe400078e0215 */
[----:B------:R-:W-:Y:S02]  /*13f0*/  IMAD.MOV R6, RZ, RZ, -R6 ;  /* 0x000000ffff067224 */ /* 0x000fe400078e0a06 */
[----:B------:R-:W-:Y:S01]  /*1400*/  @!P6 IMAD.IADD R16, R16, 0x1, -R4 ;  /* 0x000000011010e824 */ /* 0x000fe200078e0a04 */
[C---:B------:R-:W-:Y:S01]  /*1410*/  ISETP.GT.U32.AND P6, PT, R4.reuse, R21, PT ;  /* 0x000000150400720c */ /* 0x040fe20003fc4070 */
[----:B------:R-:W-:Y:S02]  /*1420*/  IMAD R19, R4, R6, R19 ;  /* 0x0000000604137224 */ /* 0x000fe400078e0213 */
[----:B0-----:R-:W-:Y:S02]  /*1430*/  VIADD R2, R5, 0x30 ;  /* 0x0000003005027836 */ /* 0x001fe40000000000 */
[----:B------:R-:W-:Y:S01]  /*1440*/  @!P1 IMAD.MOV R10, RZ, RZ, -R10 ;  /* 0x000000ffff0a9224 */ /* 0x000fe200078e0a0a */
[----:B------:R-:W-:Y:S01]  /*1450*/  ISETP.GE.AND P1, PT, R8, RZ, PT ;  /* 0x000000ff0800720c */ /* 0x000fe20003f26270 */
[----:B------:R-:W-:Y:S01]  /*1460*/  @!P5 IMAD.IADD R17, R17, 0x1, -R4 ;  /* 0x000000011111d824 */ /* 0x000fe200078e0a04 */
[----:B------:R-:W-:Y:S01]  /*1470*/  ISETP.GT.U32.AND P5, PT, R4, R19, PT ;  /* 0x000000130400720c */ /* 0x000fe20003fa4070 */
[C---:B------:R-:W-:Y:S01]  /*1480*/  VIADD R13, R5.reuse, 0x28 ;  /* 0x00000028050d7836 */ /* 0x040fe20000000000 */
[----:B------:R-:W-:Y:S01]  /*1490*/  IABS R12, R2 ;  /* 0x00000002000c7213 */ /* 0x000fe20000000000 */
[----:B------:R0:W-:Y:S01]  /*14a0*/  STL [R1+0x58c], R10 ;  /* 0x00058c0a01007387 */ /* 0x0001e20000100800 */
[----:B------:R-:W-:-:S02]  /*14b0*/  VIADD R20, R5, 0x20 ;  /* 0x0000002005147836 */ /* 0x000fc40000000000 */
[----:B------:R-:W-:Y:S01]  /*14c0*/  @!P6 IMAD.IADD R21, R21, 0x1, -R4 ;  /* 0x000000011515e824 */ /* 0x000fe200078e0a04 */
[----:B------:R-:W-:Y:S01]  /*14d0*/  IABS R7, R13 ;  /* 0x0000000d00077213 */ /* 0x000fe20000000000 */
[----:B------:R-:W-:Y:S01]  /*14e0*/  IMAD.HI.U32 R8, R24, R12, RZ ;  /* 0x0000000c18087227 */ /* 0x000fe200078e00ff */
[----:B------:R-:W-:-:S03]  /*14f0*/  ISETP.GT.U32.AND P6, PT, R4, R17, PT ;  /* 0x000000110400720c */ /* 0x000fc60003fc4070 */
[----:B------:R-:W-:Y:S02]  /*1500*/  IMAD.MOV R8, RZ, RZ, -R8 ;  /* 0x000000ffff087224 */ /* 0x000fe400078e0a08 */
[----:B0-----:R-:W-:Y:S02]  /*1510*/  VIADD R10, R5, 0x38 ;  /* 0x00000038050a7836 */ /* 0x001fe40000000000 */
[----:B------:R-:W-:Y:S01]  /*1520*/  @!P5 IMAD.IADD R19, R19, 0x1, -R4 ;  /* 0x000000011313d824 */ /* 0x000fe200078e0a04 */
[C---:B------:R-:W-:Y:S01]  /*1530*/  ISETP.GT.U32.AND P5, PT, R4.reuse, R21, PT ;  /* 0x000000150400720c */ /* 0x040fe20003fa4070 */
[----:B------:R-:W-:Y:S01]  /*1540*/  IMAD R12, R4, R8, R12 ;  /* 0x00000008040c7224 */ /* 0x000fe200078e020c */
[----:B------:R-:W-:Y:S01]  /*1550*/  IABS R14, R10 ;  /* 0x0000000a000e7213 */ /* 0x000fe20000000000 */
[----:B------:R-:W-:-:S04]  /*1560*/  IMAD.HI.U32 R8, R24, R7, RZ ;  /* 0x0000000718087227 */ /* 0x000fc800078e00ff */
[----:B------:R-:W-:-:S04]  /*1570*/  IMAD.HI.U32 R6, R24, R14, RZ ;  /* 0x0000000e18067227 */ /* 0x000fc800078e00ff */
[----:B------:R-:W-:Y:S02]  /*1580*/  IMAD.MOV R6, RZ, RZ, -R6 ;  /* 0x000000ffff067224 */ /* 0x000fe400078e0a06 */
[----:B------:R-:W-:Y:S02]  /*1590*/  VIADD R29, R5, 0x18 ;  /* 0x00000018051d7836 */ /* 0x000fe40000000000 */
[----:B------:R-:W-:Y:S02]  /*15a0*/  IMAD.MOV R8, RZ, RZ, -R8 ;  /* 0x000000ffff087224 */ /* 0x000fe400078e0a08 */
[C---:B------:R-:W-:Y:S01]  /*15b0*/  IMAD R14, R4.reuse, R6, R14 ;  /* 0x00000006040e7224 */ /* 0x040fe200078e020e */
[----:B------:R-:W-:Y:S01]  /*15c0*/  IABS R6, R20 ;  /* 0x0000001400067213 */ /* 0x000fe20000000000 */
[C---:B------:R-:W-:Y:S01]  /*15d0*/  IMAD R7, R4.reuse, R8, R7 ;  /* 0x0000000804077224 */ /* 0x040fe200078e0207 */
[----:B------:R-:W-:Y:S01]  /*15e0*/  IABS R8, R29 ;  /* 0x0000001d00087213 */ /* 0x000fe20000000000 */
[--C-:B------:R-:W-:Y:S01]  /*15f0*/  @!P6 IMAD.IADD R17, R17, 0x1, -R4.reuse ;  /* 0x000000011111e824 */ /* 0x100fe200078e0a04 */
[C---:B------:R-:W-:Y:S01]  /*1600*/  ISETP.GT.U32.AND P6, PT, R4.reuse, R14, PT ;  /* 0x0000000e0400720c */ /* 0x040fe20003fc4070 */
[----:B------:R-:W-:Y:S01]  /*1610*/  @!P5 IMAD.IADD R21, R21, 0x1, -R4 ;  /* 0x000000011515d824 */ /* 0x000fe200078e0a04 */
[----:B------:R-:W-:Y:S01]  /*1620*/  ISETP.GT.U32.AND P5, PT, R4, R12, PT ;  /* 0x0000000c0400720c */ /* 0x000fe20003fa4070 */
[----:B------:R-:W-:-:S04]  /*1630*/  IMAD.HI.U32 R11, R24, R6, RZ ;  /* 0x00000006180b7227 */ /* 0x000fc800078e00ff */
[----:B------:R-:W-:-:S04]  /*1640*/  IMAD.HI.U32 R23, R24, R8, RZ ;  /* 0x0000000818177227 */ /* 0x000fc800078e00ff */
[----:B------:R-:W-:Y:S02]  /*1650*/  IMAD.MOV R11, RZ, RZ, -R11 ;  /* 0x000000ffff0b7224 */ /* 0x000fe400078e0a0b */
[----:B------:R-:W-:Y:S02]  /*1660*/  IMAD.MOV R23, RZ, RZ, -R23 ;  /* 0x000000ffff177224 */ /* 0x000fe400078e0a17 */
[C---:B------:R-:W-:Y:S02]  /*1670*/  IMAD R6, R4.reuse, R11, R6 ;  /* 0x0000000b04067224 */ /* 0x040fe400078e0206 */
[----:B------:R-:W-:Y:S01]  /*1680*/  IMAD R8, R4, R23, R8 ;  /* 0x0000001704087224 */ /* 0x000fe200078e0208 */
[----:B------:R-:W-:Y:S01]  /*1690*/  IABS R23, R5 ;  /* 0x0000000500177213 */ /* 0x000fe20000000000 */
[--C-:B------:R-:W-:Y:S01]  /*16a0*/  @!P6 IMAD.IADD R14, R14, 0x1, -R4.reuse ;  /* 0x000000010e0ee824 */ /* 0x100fe200078e0a04 */
[----:B------:R-:W-:Y:S01]  /*16b0*/  ISETP.GT.U32.AND P6, PT, R4, R6, PT ;  /* 0x000000060400720c */ /* 0x000fe20003fc4070 */
[----:B------:R-:W-:Y:S01]  /*16c0*/  @!P5 IMAD.IADD R12, R12, 0x1, -R4 ;  /* 0x000000010c0cd824 */ /* 0x000fe200078e0a04 */
[----:B------:R-:W-:Y:S01]  /*16d0*/  ISETP.GT.U32.AND P5, PT, R4, R8, PT ;  /* 0x000000080400720c */ /* 0x000fe20003fa4070 */
[----:B------:R-:W-:-:S02]  /*16e0*/  @!P0 IMAD.MOV R22, RZ, RZ, -R22 ;  /* 0x000000ffff168224 */ /* 0x000fc400078e0a16 */
[----:B------:R-:W-:Y:S01]  /*16f0*/  @!P1 IMAD.MOV R17, RZ, RZ, -R17 ;  /* 0x000000ffff119224 */ /* 0x000fe200078e0a11 */
[C---:B------:R-:W-:Y:S01]  /*1700*/  ISETP.GT.U32.AND P0, PT, R4.reuse, R12, PT ;  /* 0x0000000c0400720c */ /* 0x040fe20003f04070 */
[----:B------:R-:W-:Y:S01]  /*1710*/  @!P2 IMAD.MOV R9, RZ, RZ, -R9 ;  /* 0x000000ffff09a224 */ /* 0x000fe200078e0a09 */
[----:B------:R-:W-:Y:S01]  /*1720*/  ISETP.GT.U32.AND P2, PT, R4, R19, PT ;  /* 0x000000130400720c */ /* 0x000fe20003f44070 */
[C---:B------:R-:W-:Y:S02]  /*1730*/  VIADD R18, R5.reuse, 0x8 ;  /* 0x0000000805127836 */ /* 0x040fe40000000000 */
[----:B------:R-:W-:Y:S02]  /*1740*/  VIADD R15, R5, 0x10 ;  /* 0x00000010050f7836 */ /* 0x000fe40000000000 */
[--C-:B------:R-:W-:Y:S01]  /*1750*/  @!P6 IMAD.IADD R6, R6, 0x1, -R4.reuse ;  /* 0x000000010606e824 */ /* 0x100fe200078e0a04 */
[----:B------:R-:W-:Y:S01]  /*1760*/  IABS R11, R18 ;  /* 0x00000012000b7213 */ /* 0x000fe20000000000 */
[----:B------:R-:W-:Y:S01]  /*1770*/  @!P5 IMAD.IADD R8, R8, 0x1, -R4 ;  /* 0x000000010808d824 */ /* 0x000fe200078e0a04 */
[----:B------:R-:W-:Y:S01]  /*1780*/  IABS R26, R15 ;  /* 0x0000000f001a7213 */ /* 0x000fe20000000000 */
[----:B------:R-:W-:Y:S01]  /*1790*/  @!P3 IMAD.MOV R16, RZ, RZ, -R16 ;  /* 0x000000ffff10b224 */ /* 0x000fe200078e0a10 */
[----:B------:R-:W-:Y:S01]  /*17a0*/  ISETP.GT.U32.AND P1, PT, R4, R6, PT ;  /* 0x000000060400720c */ /* 0x000fe20003f24070 */
[--C-:B------:R-:W-:Y:S01]  /*17b0*/  @!P0 IMAD.IADD R12, R12, 0x1, -R4.reuse ;  /* 0x000000010c0c8824 */ /* 0x100fe200078e0a04 */
[----:B------:R-:W-:Y:S01]  /*17c0*/  ISETP.GT.U32.AND P5, PT, R4, R8, PT ;  /* 0x000000080400720c */ /* 0x000fe20003fa4070 */
[----:B------:R-:W-:Y:S01]  /*17d0*/  @!P2 IMAD.IADD R19, R19, 0x1, -R4 ;  /* 0x000000011313a824 */ /* 0x000fe200078e0a04 */
[----:B------:R-:W-:Y:S01]  /*17e0*/  ISETP.GE.AND P0, PT, R10, RZ, PT ;  /* 0x000000ff0a00720c */ /* 0x000fe20003f06270 */
[----:B------:R-:W-:Y:S01]  /*17f0*/  IMAD.HI.U32 R25, R24, R11, RZ ;  /* 0x0000000b18197227 */ /* 0x000fe200078e00ff */
[----:B------:R-:W2:Y:S01]  /*1800*/  LDL.LU R10, [R1+0x58c] ;  /* 0x00058c00010a7983 */ /* 0x000ea20000300800 */
[----:B------:R-:W-:-:S02]  /*1810*/  ISETP.GT.U32.AND P2, PT, R4, R7, PT ;  /* 0x000000070400720c */ /* 0x000fc40003f44070 */
[----:B------:R-:W-:Y:S01]  /*1820*/  IMAD.MOV R25, RZ, RZ, -R25 ;  /* 0x000000ffff197224 */ /* 0x000fe200078e0a19 */
[----:B------:R-:W-:Y:S01]  /*1830*/  ISETP.GE.AND P6, PT, R3, RZ, PT ;  /* 0x000000ff0300720c */ /* 0x000fe20003fc6270 */
[----:B------:R-:W-:-:S04]  /*1840*/  IMAD.HI.U32 R28, R24, R26, RZ ;  /* 0x0000001a181c7227 */ /* 0x000fc800078e00ff */
[--C-:B------:R-:W-:Y:S01]  /*1850*/  @!P1 IMAD.IADD R6, R6, 0x1, -R4.reuse ;  /* 0x0000000106069824 */ /* 0x100fe200078e0a04 */
[----:B------:R-:W-:Y:S01]  /*1860*/  ISETP.GE.AND P1, PT, R2, RZ, PT ;  /* 0x000000ff0200720c */ /* 0x000fe20003f26270 */
[--C-:B------:R-:W-:Y:S01]  /*1870*/  @!P5 IMAD.IADD R8, R8, 0x1, -R4.reuse ;  /* 0x000000010808d824 */ /* 0x100fe200078e0a04 */
[----:B------:R-:W3:Y:S01]  /*1880*/  LDL.LU R2, [R1+0x588] ;  /* 0x0005880001027983 */ /* 0x000ee20000300800 */
[----:B------:R-:W-:Y:S01]  /*1890*/  ISETP.GE.AND P5, PT, R13, RZ, PT ;  /* 0x000000ff0d00720c */ /* 0x000fe20003fa6270 */
[----:B------:R-:W-:Y:S02]  /*18a0*/  IMAD R11, R4, R25, R11 ;  /* 0x00000019040b7224 */ /* 0x000fe400078e020b */
[----:B------:R-:W2:Y:S01]  /*18b0*/  LDL.LU R13, [R1+0x584] ;  /* 0x00058400010d7983 */ /* 0x000ea20000300800 */
[----:B------:R-:W-:Y:S01]  /*18c0*/  @!P2 IMAD.IADD R7, R7, 0x1, -R4 ;  /* 0x000000010707a824 */ /* 0x000fe200078e0a04 */
[----:B------:R-:W-:Y:S01]  /*18d0*/  ISETP.GE.AND P2, PT, R27, RZ, PT ;  /* 0x000000ff1b00720c */ /* 0x000fe20003f46270 */
[----:B------:R-:W-:-:S02]  /*18e0*/  IMAD.MOV.U32 R25, RZ, RZ, R0 ;  /* 0x000000ffff197224 */ /* 0x000fc400078e0000 */
[----:B------:R-:W-:Y:S01]  /*18f0*/  IMAD.MOV R27, RZ, RZ, -R28 ;  /* 0x000000ffff1b7224 */ /* 0x000fe200078e0a1c */
[C---:B------:R-:W-:Y:S01]  /*1900*/  ISETP.GT.U32.AND P3, PT, R4.reuse, R7, PT ;  /* 0x000000070400720c */ /* 0x040fe20003f64070 */
[----:B------:R-:W0:Y:S01]  /*1910*/  S2R R28, SR_TID.X ;  /* 0x00000000001c7919 */ /* 0x000e220000002100 */
[----:B------:R-:W-:Y:S01]  /*1920*/  @!P4 IMAD.MOV R25, RZ, RZ, -R25 ;  /* 0x000000ffff19c224 */ /* 0x000fe200078e0a19 */
[C---:B------:R-:W-:Y:S01]  /*1930*/  ISETP.GT.U32.AND P4, PT, R4.reuse, R14, PT ;  /* 0x0000000e0400720c */ /* 0x040fe20003f84070 */
[----:B------:R-:W-:Y:S02]  /*1940*/  IMAD R3, R4, R27, R26 ;  /* 0x0000001b04037224 */ /* 0x000fe400078e021a */
[----:B------:R-:W-:-:S04]  /*1950*/  IMAD.HI.U32 R24, R24, R23, RZ ;  /* 0x0000001718187227 */ /* 0x000fc800078e00ff */
[----:B------:R-:W-:Y:S01]  /*1960*/  @!P2 IMAD.MOV R21, RZ, RZ, -R21 ;  /* 0x000000ffff15a224 */ /* 0x000fe200078e0a15 */
[----:B------:R-:W-:Y:S01]  /*1970*/  ISETP.GT.U32.AND P2, PT, R4, R3, PT ;  /* 0x000000030400720c */ /* 0x000fe20003f44070 */
[----:B------:R-:W-:Y:S02]  /*1980*/  IMAD.MOV R24, RZ, RZ, -R24 ;  /* 0x000000ffff187224 */ /* 0x000fe400078e0a18 */
[----:B------:R-:W-:Y:S01]  /*1990*/  @!P6 IMAD.MOV R19, RZ, RZ, -R19 ;  /* 0x000000ffff13e224 */ /* 0x000fe200078e0a13 */
[----:B------:R-:W-:Y:S01]  /*19a0*/  ISETP.GE.AND P6, PT, R5, RZ, PT ;  /* 0x000000ff0500720c */ /* 0x000fe20003fc6270 */
[--C-:B------:R-:W-:Y:S01]  /*19b0*/  @!P4 IMAD.IADD R14, R14, 0x1, -R4.reuse ;  /* 0x000000010e0ec824 */ /* 0x100fe200078e0a04 */
[C---:B------:R-:W-:Y:S01]  /*19c0*/  ISETP.GT.U32.AND P4, PT, R4.reuse, R11, PT ;  /* 0x0000000b0400720c */ /* 0x040fe20003f84070 */
[----:B------:R-:W-:Y:S02]  /*19d0*/  IMAD R23, R4, R24, R23 ;  /* 0x0000001804177224 */ /* 0x000fe400078e0217 */
[----:B------:R-:W-:-:S03]  /*19e0*/  @!P3 IMAD.IADD R7, R7, 0x1, -R4 ;  /* 0x000000010707b824 */ /* 0x000fc600078e0a04 */
[----:B------:R-:W-:Y:S01]  /*19f0*/  ISETP.GT.U32.AND P3, PT, R4, R23, PT ;  /* 0x000000170400720c */ /* 0x000fe20003f64070 */
[----:B------:R-:W-:-:S06]  /*1a00*/  @!P2 IMAD.IADD R3, R3, 0x1, -R4 ;  /* 0x000000010303a824 */ /* 0x000fcc00078e0a04 */
[--C-:B------:R-:W-:Y:S01]  /*1a10*/  @!P4 IMAD.IADD R11, R11, 0x1, -R4.reuse ;  /* 0x000000010b0bc824 */ /* 0x100fe200078e0a04 */
[----:B------:R-:W-:Y:S01]  /*1a20*/  ISETP.GT.U32.AND P4, PT, R4, R3, PT ;  /* 0x000000030400720c */ /* 0x000fe20003f84070 */
[C---:B0-----:R-:W-:Y:S02]  /*1a30*/  IMAD.SHL.U32 R5, R28.reuse, 0x40, RZ ;  /* 0x000000401c057824 */ /* 0x041fe400078e00ff */
[----:B------:R-:W-:Y:S02]  /*1a40*/  IMAD.SHL.U32 R0, R28, 0x8, RZ ;  /* 0x000000081c007824 */ /* 0x000fe400078e00ff */
[----:B------:R-:W-:Y:S01]  /*1a50*/  @!P3 IMAD.IADD R23, R23, 0x1, -R4 ;  /* 0x000000011717b824 */ /* 0x000fe200078e0a04 */
[----:B------:R-:W-:Y:S01]  /*1a60*/  LOP3.LUT R5, R5, 0x1c0, RZ, 0xc0, !PT ;  /* 0x000001c005057812 */ /* 0x000fe200078ec0ff */
[----:B------:R-:W-:Y:S01]  /*1a70*/  @!P0 IMAD.MOV R14, RZ, RZ, -R14 ;  /* 0x000000ffff0e8224 */ /* 0x000fe200078e0a0e */
[----:B------:R-:W-:Y:S01]  /*1a80*/  ISETP.GT.U32.AND P0, PT, R4, R11, PT ;  /* 0x0000000b0400720c */ /* 0x000fe20003f04070 */
[----:B------:R-:W-:Y:S01]  /*1a90*/  @!P1 IMAD.MOV R12, RZ, RZ, -R12 ;  /* 0x000000ffff0c9224 */ /* 0x000fe200078e0a0c */
[----:B------:R-:W-:Y:S01]  /*1aa0*/  LOP3.LUT R5, R5, 0x30, R0, 0xf8, !PT ;  /* 0x0000003005057812 */ /* 0x000fe200078ef800 */
[----:B------:R-:W-:Y:S01]  /*1ab0*/  IMAD.SHL.U32 R24, R28, 0x2, RZ ;  /* 0x000000021c187824 */ /* 0x000fe200078e00ff */
[----:B------:R-:W-:Y:S01]  /*1ac0*/  ISETP.GT.U32.AND P1, PT, R4, R23, PT ;  /* 0x000000170400720c */ /* 0x000fe20003f24070 */
[----:B------:R-:W-:-:S02]  /*1ad0*/  IMAD.SHL.U32 R26, R28, 0x10, RZ ;  /* 0x000000101c1a7824 */ /* 0x000fc400078e00ff */
[----:B------:R-:W-:Y:S01]  /*1ae0*/  @!P4 IMAD.IADD R3, R3, 0x1, -R4 ;  /* 0x000000010303c824 */ /* 0x000fe200078e0a04 */
[----:B------:R-:W-:Y:S02]  /*1af0*/  ISETP.GE.AND P4, PT, R15, RZ, PT ;  /* 0x000000ff0f00720c */ /* 0x000fe40003f86270 */
[----:B------:R-:W-:Y:S02]  /*1b00*/  LOP3.LUT R5, R5, 0x30, R24, 0x78, !PT ;  /* 0x0000003005057812 */ /* 0x000fe400078e7818 */
[----:B------:R-:W-:Y:S02]  /*1b10*/  LOP3.LUT R15, R26, 0x200, RZ, 0xc0, !PT ;  /* 0x000002001a0f7812 */ /* 0x000fe400078ec0ff */
[----:B------:R-:W-:Y:S02]  /*1b20*/  ISETP.GE.AND P2, PT, R20, RZ, PT ;  /* 0x000000ff1400720c */ /* 0x000fe40003f46270 */
[----:B------:R-:W-:Y:S01]  /*1b30*/  IADD3 R5, PT, PT, R5, UR5, R15 ;  /* 0x0000000505057c10 */ /* 0x000fe2000fffe00f */
[----:B------:R0:W5:Y:S01]  /*1b40*/  LDL.LU R20, [R1+0x580] ;  /* 0x0005800001147983 */ /* 0x0001620000300800 */
[----:B------:R-:W-:-:S02]  /*1b50*/  @!P0 IMAD.IADD R11, R11, 0x1, -R4 ;  /* 0x000000010b0b8824 */ /* 0x000fc400078e0a04 */
[----:B------:R-:W-:Y:S01]  /*1b60*/  @!P1 IMAD.IADD R23, R23, 0x1, -R4 ;  /* 0x0000000117179824 */ /* 0x000fe200078e0a04 */
[----:B------:R-:W-:Y:S04]  /*1b70*/  STL [R1+0x57c], R26 ;  /* 0x00057c1a01007387 */ /* 0x000fe80000100800 */
[----:B------:R1:W-:Y:S02]  /*1b80*/  STL [R1+0x390], R5 ;  /* 0x0003900501007387 */ /* 0x0003e40000100800 */
[----:B-1----:R-:W1:Y:S01]  /*1b90*/  LDC.64 R4, c[0x0][0x388] ;  /* 0x0000e200ff047b82 */ /* 0x002e620000000a00 */
[----:B------:R-:W-:Y:S01]  /*1ba0*/  ISETP.GE.AND P0, PT, R18, RZ, PT ;  /* 0x000000ff1200720c */ /* 0x000fe20003f06270 */
[----:B------:R-:W-:Y:S01]  /*1bb0*/  @!P2 IMAD.MOV R6, RZ, RZ, -R6 ;  /* 0x000000ffff06a224 */ /* 0x000fe200078e0a06 */
[----:B------:R-:W-:Y:S01]  /*1bc0*/  ISETP.GE.AND P3, PT, R29, RZ, PT ;  /* 0x000000ff1d00720c */ /* 0x000fe20003f66270 */
[----:B------:R-:W-:Y:S01]  /*1bd0*/  @!P5 IMAD.MOV R7, RZ, RZ, -R7 ;  /* 0x000000ffff07d224 */ /* 0x000fe200078e0a07 */
[----:B------:R-:W-:Y:S01]  /*1be0*/  LOP3.LUT R0, R28, 0x3, RZ, 0xc0, !PT ;  /* 0x000000031c007812 */ /* 0x000fe200078ec0ff */
[----:B------:R-:W-:Y:S01]  /*1bf0*/  @!P6 IMAD.MOV R23, RZ, RZ, -R23 ;  /* 0x000000ffff17e224 */ /* 0x000fe200078e0a17 */
[----:B------:R-:W-:-:S07]  /*1c00*/  SHF.R.U32.HI R24, RZ, 0x2, R28 ;  /* 0x00000002ff187819 */ /* 0x000fce000001161c */
[----:B------:R-:W-:Y:S02]  /*1c10*/  @!P0 IMAD.MOV R11, RZ, RZ, -R11 ;  /* 0x000000ffff0b8224 */ /* 0x000fe400078e0a0b */
[----:B------:R-:W-:Y:S02]  /*1c20*/  IMAD R0, R0, 0x820, RZ ;  /* 0x0000082000007824 */ /* 0x000fe400078e02ff */
[----:B------:R-:W-:Y:S02]  /*1c30*/  @!P3 IMAD.MOV R8, RZ, RZ, -R8 ;  /* 0x000000ffff08b224 */ /* 0x000fe400078e0a08 */
[----:B------:R-:W-:Y:S01]  /*1c40*/  @!P4 IMAD.MOV R3, RZ, RZ, -R3 ;  /* 0x000000ffff03c224 */ /* 0x000fe200078e0a03 */
[----:B------:R-:W-:Y:S02]  /*1c50*/  LOP3.LUT R0, R0, 0x77, R24, 0x78, !PT ;  /* 0x0000007700007812 */ /* 0x000fe400078e7818 */
[----:B--2---:R-:W-:Y:S02]  /*1c60*/  ISETP.NE.AND P1, PT, R13, RZ, PT ;  /* 0x000000ff0d00720c */ /* 0x004fe40003f25270 */
[----:B------:R-:W-:-:S04]  /*1c70*/  LOP3.LUT R13, RZ, R13, RZ, 0x33, !PT ;  /* 0x0000000dff0d7212 */ /* 0x000fc800078e33ff */
[C---:B------:R-:W-:Y:S02]  /*1c80*/  SEL R9, R13.reuse, R9, !P1 ;  /* 0x000000090d097207 */ /* 0x040fe40004800000 */
[C---:B------:R-:W-:Y:S02]  /*1c90*/  SEL R25, R13.reuse, R25, !P1 ;  /* 0x000000190d197207 */ /* 0x040fe40004800000 */
[----:B------:R-:W-:Y:S01]  /*1ca0*/  SEL R16, R13, R16, !P1 ;  /* 0x000000100d107207 */ /* 0x000fe20004800000 */
[----:B------:R-:W-:Y:S01]  /*1cb0*/  IMAD R9, R9, UR7, RZ ;  /* 0x0000000709097c24 */ /* 0x000fe2000f8e02ff */
[----:B------:R-:W-:Y:S01]  /*1cc0*/  SEL R22, R13, R22, !P1 ;  /* 0x000000160d167207 */ /* 0x000fe20004800000 */
[----:B------:R-:W-:Y:S02]  /*1cd0*/  IMAD R25, R25, UR7, RZ ;  /* 0x0000000719197c24 */ /* 0x000fe4000f8e02ff */
[----:B------:R-:W-:Y:S01]  /*1ce0*/  IMAD R16, R16, UR7, RZ ;  /* 0x0000000710107c24 */ /* 0x000fe2000f8e02ff */
[-C--:B-1----:R-:W-:Y:S01]  /*1cf0*/  IADD3 R18, P2, PT, R9, R4.reuse, RZ ;  /* 0x0000000409127210 */ /* 0x082fe20007f5e0ff */
[----:B------:R-:W-:Y:S01]  /*1d00*/  IMAD R22, R22, UR7, RZ ;  /* 0x0000000716167c24 */ /* 0x000fe2000f8e02ff */
[----:B------:R-:W-:-:S02]  /*1d10*/  IADD3 R15, P0, PT, R25, R4, RZ ;  /* 0x00000004190f7210 */ /* 0x000fc40007f1e0ff */
[----:B------:R-:W-:Y:S02]  /*1d20*/  R2UR UR35, R18 ;  /* 0x00000000122372ca */ /* 0x000fe400000e0000 */
[----:B------:R-:W-:Y:S02]  /*1d30*/  IADD3 R18, P5, PT, R16, R4, RZ ;  /* 0x0000000410127210 */ /* 0x000fe40007fbe0ff */
[C---:B------:R-:W-:Y:S02]  /*1d40*/  SEL R10, R13.reuse, R10, !P1 ;  /* 0x0000000a0d0a7207 */ /* 0x040fe40004800000 */
[----:B------:R-:W-:Y:S02]  /*1d50*/  SEL R19, R13, R19, !P1 ;  /* 0x000000130d137207 */ /* 0x000fe40004800000 */
[----:B------:R-:W-:Y:S02]  /*1d60*/  R2UR UR33, R15 ;  /* 0x000000000f2172ca */ /* 0x000fe400000e0000 */
[----:B------:R-:W-:Y:S01]  /*1d70*/  R2UR UR29, R18 ;  /* 0x00000000121d72ca */ /* 0x000fe200000e0000 */
[----:B------:R-:W-:Y:S01]  /*1d80*/  IMAD R10, R10, UR7, RZ ;  /* 0x000000070a0a7c24 */ /* 0x000fe2000f8e02ff */
[----:B------:R-:W-:Y:S01]  /*1d90*/  IADD3 R15, P6, PT, R22, R4, RZ ;  /* 0x00000004160f7210 */ /* 0x000fe20007fde0ff */
[----:B------:R-:W-:Y:S01]  /*1da0*/  IMAD R19, R19, UR7, RZ ;  /* 0x0000000713137c24 */ /* 0x000fe2000f8e02ff */
[----:B------:R-:W-:-:S02]  /*1db0*/  SHF.R.S32.HI R18, RZ, 0x1f, R9 ;  /* 0x0000001fff127819 */ /* 0x000fc40000011409 */
[C---:B------:R-:W-:Y:S02]  /*1dc0*/  SEL R17, R13.reuse, R17, !P1 ;  /* 0x000000110d117207 */ /* 0x040fe40004800000 */
[----:B------:R-:W-:Y:S01]  /*1dd0*/  SEL R21, R13, R21, !P1 ;  /* 0x000000150d157207 */ /* 0x000fe20004800000 */
[----:B------:R-:W-:Y:S01]  /*1de0*/  IMAD.X R18, R18, 0x1, R5, P2 ;  /* 0x0000000112127824 */ /* 0x000fe200010e0605 */
[----:B------:R-:W-:Y:S01]  /*1df0*/  R2UR UR31, R15 ;  /* 0x000000000f1f72ca */ /* 0x000fe200000e0000 */
[----:B------:R-:W-:Y:S01]  /*1e00*/  IMAD R17, R17, UR7, RZ ;  /* 0x0000000711117c24 */ /* 0x000fe2000f8e02ff */
[----:B------:R-:W-:Y:S02]  /*1e10*/  SHF.R.S32.HI R15, RZ, 0x1f, R22 ;  /* 0x0000001fff0f7819 */ /* 0x000fe40000011416 */
[-C--:B------:R-:W-:Y:S02]  /*1e20*/  IADD3 R24, P3, PT, R10, R4.reuse, RZ ;  /* 0x000000040a187210 */ /* 0x080fe40007f7e0ff */
[----:B------:R-:W-:Y:S01]  /*1e30*/  IADD3 R22, P2, PT, R19, R4, RZ ;  /* 0x0000000413167210 */ /* 0x000fe20007f5e0ff */
[----:B------:R-:W-:Y:S01]  /*1e40*/  IMAD R21, R21, UR7, RZ ;  /* 0x0000000715157c24 */ /* 0x000fe2000f8e02ff */
[----:B------:R-:W-:-:S02]  /*1e50*/  SEL R14, R13, R14, !P1 ;  /* 0x0000000e0d0e7207 */ /* 0x000fc40004800000 */
[C---:B------:R-:W-:Y:S02]  /*1e60*/  SEL R6, R13.reuse, R6, !P1 ;  /* 0x000000060d067207 */ /* 0x040fe40004800000 */
[----:B------:R-:W-:Y:S02]  /*1e70*/  SHF.R.S32.HI R10, RZ, 0x1f, R10 ;  /* 0x0000001fff0a7819 */ /* 0x000fe4000001140a */
[C---:B------:R-:W-:Y:S02]  /*1e80*/  SEL R12, R13.reuse, R12, !P1 ;  /* 0x0000000c0d0c7207 */ /* 0x040fe40004800000 */
[C---:B------:R-:W-:Y:S02]  /*1e90*/  SEL R8, R13.reuse, R8, !P1 ;  /* 0x000000080d087207 */ /* 0x040fe40004800000 */
[C---:B------:R-:W-:Y:S02]  /*1ea0*/  SEL R7, R13.reuse, R7, !P1 ;  /* 0x000000070d077207 */ /* 0x040fe40004800000 */
[----:B------:R-:W-:-:S02]  /*1eb0*/  SEL R3, R13, R3, !P1 ;  /* 0x000000030d037207 */ /* 0x000fc40004800000 */
[C---:B------:R-:W-:Y:S02]  /*1ec0*/  SEL R11, R13.reuse, R11, !P1 ;  /* 0x0000000b0d0b7207 */ /* 0x040fe40004800000 */
[----:B------:R-:W-:Y:S02]  /*1ed0*/  SEL R13, R13, R23, !P1 ;  /* 0x000000170d0d7207 */ /* 0x000fe40004800000 */
[----:B------:R-:W-:Y:S01]  /*1ee0*/  R2UR UR23, R22 ;  /* 0x00000000161772ca */ /* 0x000fe200000e0000 */
[----:B------:R-:W-:Y:S01]  /*1ef0*/  IMAD.X R10, R10, 0x1, R5, P3 ;  /* 0x000000010a0a7824 */ /* 0x000fe200018e0605 */
[-C--:B------:R-:W-:Y:S01]  /*1f00*/  IADD3 R23, P4, PT, R17, R4.reuse, RZ ;  /* 0x0000000411177210 */ /* 0x080fe20007f9e0ff */
[----:B------:R-:W-:Y:S01]  /*1f10*/  IMAD R14, R14, UR7, RZ ;  /* 0x000000070e0e7c24 */ /* 0x000fe2000f8e02ff */
[----:B------:R-:W-:Y:S01]  /*1f20*/  SHF.R.S32.HI R22, RZ, 0x1f, R17 ;  /* 0x0000001fff167819 */ /* 0x000fe20000011411 */
[----:B------:R-:W-:Y:S01]  /*1f30*/  IMAD R6, R6, UR7, RZ ;  /* 0x0000000706067c24 */ /* 0x000fe2000f8e02ff */
[----:B------:R-:W-:Y:S01]  /*1f40*/  R2UR UR37, R24 ;  /* 0x00000000182572ca */ /* 0x000fe200000e0000 */
[----:B------:R-:W-:Y:S01]  /*1f50*/  IMAD R12, R12, UR7, RZ ;  /* 0x000000070c0c7c24 */ /* 0x000fe2000f8e02ff */
[----:B------:R-:W-:Y:S01]  /*1f60*/  SHF.R.S32.HI R25, RZ, 0x1f, R25 ;  /* 0x0000001fff197819 */ /* 0x000fe20000011419 */
[----:B------:R-:W-:Y:S01]  /*1f70*/  IMAD R17, R8, UR7, RZ ;  /* 0x0000000708117c24 */ /* 0x000fe2000f8e02ff */
[----:B------:R-:W-:-:S02]  /*1f80*/  IADD3 R24, P3, PT, R21, R4, RZ ;  /* 0x0000000415187210 */ /* 0x000fc40007f7e0ff */
[----:B------:R-:W-:Y:S01]  /*1f90*/  SHF.R.S32.HI R8, RZ, 0x1f, R21 ;  /* 0x0000001fff087819 */ /* 0x000fe20000011415 */
[----:B------:R-:W-:Y:S01]  /*1fa0*/  IMAD R21, R3, UR7, RZ ;  /* 0x0000000703157c24 */ /* 0x000fe2000f8e02ff */
[----:B------:R-:W-:Y:S01]  /*1fb0*/  R2UR UR27, R23 ;  /* 0x00000000171b72ca */ /* 0x000fe200000e0000 */
[--C-:B------:R-:W-:Y:S01]  /*1fc0*/  IMAD.X R3, R22, 0x1, R5.reuse, P4 ;  /* 0x0000000116037824 */ /* 0x100fe200020e0605 */
[----:B------:R-:W-:Y:S01]  /*1fd0*/  SHF.R.S32.HI R9, RZ, 0x1f, R16 ;  /* 0x0000001fff097819 */ /* 0x000fe20000011410 */
[----:B------:R-:W-:Y:S01]  /*1fe0*/  IMAD.X R16, R25, 0x1, R5, P0 ;  /* 0x0000000119107824 */ /* 0x000fe200000e0605 */
[----:B------:R-:W-:Y:S01]  /*1ff0*/  R2UR UR25, R24 ;  /* 0x00000000181972ca */ /* 0x000fe200000e0000 */
[----:B------:R-:W-:Y:S01]  /*2000*/  IMAD R11, R11, UR7, RZ ;  /* 0x000000070b0b7c24 */ /* 0x000fe2000f8e02ff */
[-C--:B------:R-:W-:Y:S01]  /*2010*/  IADD3 R23, P1, PT, R14, R4.reuse, RZ ;  /* 0x000000040e177210 */ /* 0x080fe20007f3e0ff */
[----:B------:R-:W-:Y:S01]  /*2020*/  IMAD R7, R7, UR7, RZ ;  /* 0x0000000707077c24 */ /* 0x000fe2000f8e02ff */
[----:B------:R-:W-:-:S02]  /*2030*/  IADD3 R22, P4, PT, R6, R4, RZ ;  /* 0x0000000406167210 */ /* 0x000fc40007f9e0ff */
[----:B------:R-:W-:Y:S01]  /*2040*/  SHF.R.S32.HI R19, RZ, 0x1f, R19 ;  /* 0x0000001fff137819 */ /* 0x000fe20000011413 */
[----:B------:R-:W-:Y:S01]  /*2050*/  IMAD R13, R13, UR7, RZ ;  /* 0x000000070d0d7c24 */ /* 0x000fe2000f8e02ff */
[----:B------:R-:W-:Y:S01]  /*2060*/  IADD3 R24, P0, PT, R12, R4, RZ ;  /* 0x000000040c187210 */ /* 0x000fe20007f1e0ff */
[--C-:B------:R-:W-:Y:S01]  /*2070*/  IMAD.X R15, R15, 0x1, R5.reuse, P6 ;  /* 0x000000010f0f7824 */ /* 0x100fe200030e0605 */
[----:B------:R-:W-:Y:S01]  /*2080*/  SHF.R.S32.HI R14, RZ, 0x1f, R14 ;  /* 0x0000001fff0e7819 */ /* 0x000fe2000001140e */
[--C-:B------:R-:W-:Y:S01]  /*2090*/  IMAD.X R9, R9, 0x1, R5.reuse, P5 ;  /* 0x0000000109097824 */ /* 0x100fe200028e0605 */
[----:B------:R-:W-:Y:S01]  /*20a0*/  R2UR UR15, R22 ;  /* 0x00000000160f72ca */ /* 0x000fe200000e0000 */
[--C-:B------:R-:W-:Y:S01]  /*20b0*/  IMAD.X R8, R8, 0x1, R5.reuse, P3 ;  /* 0x0000000108087824 */ /* 0x100fe200018e0605 */
[----:B------:R-:W-:Y:S01]  /*20c0*/  R2UR UR21, R23 ;  /* 0x00000000171572ca */ /* 0x000fe200000e0000 */
[--C-:B------:R-:W-:Y:S01]  /*20d0*/  IMAD.X R19, R19, 0x1, R5.reuse, P2 ;  /* 0x0000000113137824 */ /* 0x100fe200010e0605 */
[----:B------:R-:W-:Y:S01]  /*20e0*/  R2UR UR19, R24 ;  /* 0x00000000181372ca */ /* 0x000fe200000e0000 */
[----:B------:R-:W-:Y:S01]  /*20f0*/  IMAD.X R14, R14, 0x1, R5, P1 ;  /* 0x000000010e0e7824 */ /* 0x000fe200008e0605 */
[----:B------:R-:W-:-:S02]  /*2100*/  SHF.R.S32.HI R22, RZ, 0x1f, R11 ;  /* 0x0000001fff167819 */ /* 0x000fc4000001140b */
[----:B------:R-:W-:Y:S02]  /*2110*/  CS2R R26, SRZ ;  /* 0x00000000001a7805 */ /* 0x000fe4000001ff00 */
[-C--:B------:R-:W-:Y:S01]  /*2120*/  IADD3 R25, P5, PT, R7, R4.reuse, RZ ;  /* 0x0000000407197210 */ /* 0x080fe20007fbe0ff */
[----:B------:R-:W1:Y:S01]  /*2130*/  LDCU UR7, c[0x0][0x3a8] ;  /* 0x00007500ff0777ac */ /* 0x000e620008000800 */
[-C--:B------:R-:W-:Y:S02]  /*2140*/  IADD3 R23, P6, PT, R17, R4.reuse, RZ ;  /* 0x0000000411177210 */ /* 0x080fe40007fde0ff */
[-C--:B------:R-:W-:Y:S02]  /*2150*/  IADD3 R24, P3, PT, R21, R4.reuse, RZ ;  /* 0x0000000415187210 */ /* 0x080fe40007f7e0ff */
[-C--:B------:R-:W-:Y:S02]  /*2160*/  IADD3 R11, P2, PT, R11, R4.reuse, RZ ;  /* 0x000000040b0b7210 */ /* 0x080fe40007f5e0ff */
[----:B------:R-:W-:-:S03]  /*2170*/  IADD3 R4, P1, PT, R13, R4, RZ ;  /* 0x000000040d047210 */ /* 0x000fc60007f3e0ff */
[----:B------:R2:W-:Y:S04]  /*2180*/  STL [R1+0x460], R11 ;  /* 0x0004600b01007387 */ /* 0x0005e80000100800 */
[----:B------:R0:W-:Y:S01]  /*2190*/  STL [R1+0x468], R4 ;  /* 0x0004680401007387 */ /* 0x0001e20000100800 */
[----:B--2---:R-:W-:Y:S01]  /*21a0*/  IMAD.X R11, R22, 0x1, R5, P2 ;  /* 0x00000001160b7824 */ /* 0x004fe200010e0605 */
[----:B0-----:R-:W-:-:S04]  /*21b0*/  LEA.HI.X.SX32 R4, R13, R5, 0x1, P1 ;  /* 0x000000050d047211 */ /* 0x001fc800008f0eff */
[----:B------:R-:W-:Y:S04]  /*21c0*/  STL [R1+0x45c], R11 ;  /* 0x00045c0b01007387 */ /* 0x000fe80000100800 */
        /* <DEDUP_REMOVED lines=122> */
[----:B------:R-:W-:-:S03]  /*2970*/  SHF.R.S32.HI R12, RZ, 0x1f, R12 ;  /* 0x0000001fff0c7819 */ /* 0x000fc6000001140c */
[----:B------:R2:W-:Y:S01]  /*2980*/  STL [R1+0x194], RZ ;  /* 0x000194ff01007387 */ /* 0x0005e20000100800 */
[----:B------:R-:W-:-:S03]  /*2990*/  SHF.R.S32.HI R7, RZ, 0x1f, R7 ;  /* 0x0000001fff077819 */ /* 0x000fc60000011407 */
[----:B------:R2:W-:Y:S01]  /*29a0*/  STL [R1+0x198], RZ ;  /* 0x000198ff01007387 */ /* 0x0005e20000100800 */
[----:B------:R-:W-:Y:S02]  /*29b0*/  SHF.R.S32.HI R6, RZ, 0x1f, R6 ;  /* 0x0000001fff067819 */ /* 0x000fe40000011406 */
[----:B------:R-:W-:Y:S01]  /*29c0*/  SHF.R.S32.HI R17, RZ, 0x1f, R17 ;  /* 0x0000001fff117819 */ /* 0x000fe20000011411 */
[----:B------:R2:W-:Y:S01]  /*29d0*/  STL [R1+0x19c], RZ ;  /* 0x00019cff01007387 */ /* 0x0005e20000100800 */
[----:B------:R-:W-:Y:S01]  /*29e0*/  SHF.R.S32.HI R21, RZ, 0x1f, R21 ;  /* 0x0000001fff157819 */ /* 0x000fe20000011415 */
[--C-:B------:R-:W-:Y:S02]  /*29f0*/  IMAD.X R12, R12, 0x1, R5.reuse, P0 ;  /* 0x000000010c0c7824 */ /* 0x100fe400000e0605 */
[--C-:B------:R-:W-:Y:S02]  /*2a00*/  IMAD.X R7, R7, 0x1, R5.reuse, P5 ;  /* 0x0000000107077824 */ /* 0x100fe400028e0605 */
[----:B------:R-:W-:-:S02]  /*2a10*/  IMAD.X R6, R6, 0x1, R5, P4 ;  /* 0x0000000106067824 */ /* 0x000fc400020e0605 */
[--C-:B------:R-:W-:Y:S02]  /*2a20*/  IMAD.X R17, R17, 0x1, R5.reuse, P6 ;  /* 0x0000000111117824 */ /* 0x100fe400030e0605 */
[----:B------:R-:W-:Y:S01]  /*2a30*/  IMAD.X R21, R21, 0x1, R5, P3 ;  /* 0x0000000115157824 */ /* 0x000fe200018e0605 */
[----:B0-----:R-:W-:Y:S02]  /*2a40*/  LOP3.LUT R4, R28, 0x3f, RZ, 0xc0, !PT ;  /* 0x0000003f1c047812 */ /* 0x001fe400078ec0ff */
[----:B------:R-:W-:Y:S01]  /*2a50*/  R2UR UR28, R3 ;  /* 0x00000000031c72ca */ /* 0x000fe200000e0000 */
[----:B---3--:R-:W-:Y:S01]  /*2a60*/  IMAD R3, R2, UR6, RZ ;  /* 0x0000000602037c24 */ /* 0x008fe2000f8e02ff */
[----:B------:R-:W-:Y:S02]  /*2a70*/  R2UR UR13, R23 ;  /* 0x00000000170d72ca */ /* 0x000fe400000e0000 */
[----:B------:R-:W-:Y:S02]  /*2a80*/  R2UR UR38, R10 ;  /* 0x000000000a2672ca */ /* 0x000fe400000e0000 */
[----:B------:R-:W-:-:S02]  /*2a90*/  R2UR UR36, R18 ;  /* 0x00000000122472ca */ /* 0x000fc400000e0000 */
[----:B------:R-:W-:Y:S02]  /*2aa0*/  R2UR UR34, R16 ;  /* 0x00000000102272ca */ /* 0x000fe400000e0000 */
[----:B------:R-:W-:Y:S02]  /*2ab0*/  R2UR UR32, R15 ;  /* 0x000000000f2072ca */ /* 0x000fe400000e0000 */
[----:B------:R-:W-:Y:S02]  /*2ac0*/  R2UR UR30, R9 ;  /* 0x00000000091e72ca */ /* 0x000fe400000e0000 */
        /* <DEDUP_REMOVED lines=8> */
[----:B------:R-:W-:Y:S01]  /*2b50*/  SHF.R.U32.HI R21, RZ, 0x3, R28 ;  /* 0x00000003ff157819 */ /* 0x000fe2000001161c */
[----:B------:R-:W-:Y:S01]  /*2b60*/  USHF.R.S32.HI UR6, URZ, 0x1f, UR4 ;  /* 0x0000001fff067899 */ /* 0x000fe20008011404 */
[----:B----4-:R-:W-:Y:S01]  /*2b70*/  IMAD R4, R4, UR10, RZ ;  /* 0x0000000a04047c24 */ /* 0x010fe2000f8e02ff */
[----:B------:R-:W-:-:S02]  /*2b80*/  IADD3 R2, P0, PT, R3, UR40, RZ ;  /* 0x0000002803027c10 */ /* 0x000fc4000ff1e0ff */
[----:B------:R-:W-:Y:S01]  /*2b90*/  LOP3.LUT R21, R21, 0x30, RZ, 0xc0, !PT ;  /* 0x0000003015157812 */ /* 0x000fe200078ec0ff */
[----:B------:R-:W-:Y:S01]  /*2ba0*/  ULEA.HI UR6, UR6, UR4, URZ, 0x6 ;  /* 0x0000000406067291 */ /* 0x000fe2000f8f30ff */
[----:B------:R-:W-:Y:S01]  /*2bb0*/  R2UR UR17, R25 ;  /* 0x00000000191172ca */ /* 0x000fe200000e0000 */
[----:B------:R-:W-:Y:S01]  /*2bc0*/  USHF.L.U32 UR4, UR10, 0x6, URZ ;  /* 0x000000060a047899 */ /* 0x000fe200080006ff */
[----:B------:R-:W-:Y:S02]  /*2bd0*/  R2UR UR11, R24 ;  /* 0x00000000180b72ca */ /* 0x000fe400000e0000 */
[----:B------:R-:W-:Y:S02]  /*2be0*/  CS2R R24, SRZ ;  /* 0x0000000000187805 */ /* 0x000fe4000001ff00 */
[----:B------:R-:W-:Y:S02]  /*2bf0*/  SHF.R.S32.HI R5, RZ, 0x1f, R4 ;  /* 0x0000001fff057819 */ /* 0x000fe40000011404 */
[----:B------:R-:W-:-:S02]  /*2c00*/  LEA.HI.X.SX32 R3, R3, UR41, 0x1, P0 ;  /* 0x0000002903037c11 */ /* 0x000fc400080f0eff */
[----:B------:R-:W-:Y:S02]  /*2c10*/  LOP3.LUT R21, R21, 0x1ff, R28, 0x78, !PT ;  /* 0x000001ff15157812 */ /* 0x000fe400078e781c */
[----:B------:R-:W-:Y:S01]  /*2c20*/  LOP3.LUT R4, R0, 0x410, RZ, 0x3c, !PT ;  /* 0x0000041000047812 */ /* 0x000fe200078e3cff */
[----:B------:R-:W-:Y:S02]  /*2c30*/  USHF.R.S32.HI UR6, URZ, 0x6, UR6 ;  /* 0x00000006ff067899 */ /* 0x000fe40008011406 */
[----:B-12---:R-:W-:-:S12]  /*2c40*/  USHF.R.S32.HI UR10, URZ, 0x1f, UR4 ;  /* 0x0000001fff0a7899 */ /* 0x006fd80008011404 */
.L_x_2:
[C---:B-----5:R-:W-:Y:S01]  /*2c50*/  ISETP.GT.AND P1, PT, R20.reuse, RZ, PT ;  /* 0x000000ff1400720c */ /* 0x060fe20003f24270 */
[----:B------:R-:W-:Y:S01]  /*2c60*/  STL [R1+0xcbc], R29 ;  /* 0x000cbc1d01007387 */ /* 0x000fe20000100800 */
[----:B------:R-:W-:Y:S01]  /*2c70*/  PRMT R5, RZ, 0x7610, R5 ;  /* 0x00007610ff057816 */ /* 0x000fe20000000005 */
[----:B------:R-:W0:Y:S01]  /*2c80*/  LDC R4, c[0x0][0x3a8] ;  /* 0x0000ea00ff047b82 */ /* 0x000e220000000800 */
[C---:B------:R-:W-:Y:S01]  /*2c90*/  ISETP.GT.AND P3, PT, R20.reuse, 0x1, PT ;  /* 0x000000011400780c */ /* 0x040fe20003f64270 */
[----:B------:R-:W-:Y:S01]  /*2ca0*/  STL [R1+0xcc8], R29 ;  /* 0x000cc81d01007387 */ /* 0x000fe20000100800 */
[----:B------:R-:W-:Y:S01]  /*2cb0*/  ISETP.GT.AND P0, PT, R20, 0x2, PT ;  /* 0x000000021400780c */ /* 0x000fe20003f04270 */
[----:B------:R-:W1:Y:S01]  /*2cc0*/  LDCU UR40, c[0x0][0x3ac] ;  /* 0x00007580ff2877ac */ /* 0x000e620008000800 */
[----:B------:R-:W-:Y:S01]  /*2cd0*/  IADD3 R6, P2, PT, R2, UR7, RZ ;  /* 0x0000000702067c10 */ /* 0x000fe2000ff5e0ff */
[----:B------:R-:W-:Y:S01]  /*2ce0*/  STL [R1+0xcd0], R29 ;  /* 0x000cd01d01007387 */ /* 0x000fe20000100800 */
[----:B------:R-:W-:Y:S01]  /*2cf0*/  ISETP.GT.AND P5, PT, R20, 0x3f, PT ;  /* 0x0000003f1400780c */ /* 0x000fe20003fa4270 */
[----:B------:R-:W2:Y:S02]  /*2d00*/  LDCU UR39, c[0x0][0x3ac] ;  /* 0x00007580ff2777ac */ /* 0x000ea40008000800 */
[----:B------:R-:W3:Y:S04]  /*2d10*/  @P1 LDG.E.U8 R5, desc[UR8][R2.64] ;  /* 0x0000000802051981 */ /* 0x000ee8000c1e1100 */
[----:B------:R-:W-:Y:S04]  /*2d20*/  STL [R1+0xcd8], R29 ;  /* 0x000cd81d01007387 */ /* 0x000fe80000100800 */
[----:B------:R-:W-:Y:S04]  /*2d30*/  STL [R1+0xce0], R29 ;  /* 0x000ce01d01007387 */ /* 0x000fe80000100800 */
[----:B------:R-:W-:Y:S01]  /*2d40*/  STL [R1+0xce4], R29 ;  /* 0x000ce41d01007387 */ /* 0x000fe20000100800 */
[----:B0-----:R-:W-:-:S03]  /*2d50*/  IMAD.SHL.U32 R8, R4, 0x2, RZ ;  /* 0x0000000204087824 */ /* 0x001fc600078e00ff */
[----:B------:R-:W-:Y:S04]  /*2d60*/  STL [R1+0xcf0], R29 ;  /* 0x000cf01d01007387 */ /* 0x000fe80000100800 */
        /* <DEDUP_REMOVED lines=11> */
[----:B------:R0:W-:Y:S04]  /*2e20*/  STL [R1+0xd14], R28 ;  /* 0x000d141c01007387 */ /* 0x0001e80000100800 */
[----:B------:R-:W-:Y:S04]  /*2e30*/  STL [R1+0xcb4], R23 ;  /* 0x000cb41701007387 */ /* 0x000fe80000100800 */
[----:B------:R-:W-:Y:S01]  /*2e40*/  STL [R1+0xcc4], R23 ;  /* 0x000cc41701007387 */ /* 0x000fe20000100800 */
[----:B------:R-:W-:Y:S01]  /*2e50*/  IMAD R9, R4, 0x3, RZ ;  /* 0x0000000304097824 */ /* 0x000fe200078e02ff */
[----:B0-----:R-:W-:-:S02]  /*2e60*/  PRMT R28, RZ, 0x7610, R28 ;  /* 0x00007610ff1c7816 */ /* 0x001fc4000000001c */
        /* <DEDUP_REMOVED lines=17> */
[----:B------:R-:W-:Y:S04]  /*2f80*/  STL.64 [R1+0xba8], R26 ;  /* 0x000ba81a01007387 */ /* 0x000fe80000100a00 */
[----:B------:R0:W-:Y:S02]  /*2f90*/  STL.64 [R1+0xba0], R24 ;  /* 0x000ba01801007387 */ /* 0x0001e40000100a00 */
[----:B0-----:R-:W0:Y:S01]  /*2fa0*/  LDC R24, c[0x0][0x3a8] ;  /* 0x0000ea00ff187b82 */ /* 0x001e220000000800 */
[----:B------:R-:W-:-:S02]  /*2fb0*/  IADD3 R4, P1, PT, R8, R2, RZ ;  /* 0x0000000208047210 */ /* 0x000fc40007f3e0ff */
[----:B------:R-:W-:Y:S02]  /*2fc0*/  PRMT R29, RZ, 0x7610, R29 ;  /* 0x00007610ff1d7816 */ /* 0x000fe4000000001d */
[----:B0-----:R-:W-:-:S05]  /*2fd0*/  LEA.HI.X.SX32 R7, R24, R3, 0x1, P2 ;  /* 0x0000000318077211 */ /* 0x001fca00010f0eff */
[----:B------:R-:W4:Y:S04]  /*2fe0*/  @P3 LDG.E.U8 R28, desc[UR8][R6.64] ;  /* 0x00000008061c3981 */ /* 0x000f28000c1e1100 */
[----:B---3--:R0:W-:Y:S02]  /*2ff0*/  STL [R1+0x1a4], R5 ;  /* 0x0001a40501007387 */ /* 0x0081e40000100800 */
[----:B0-----:R-:W-:Y:S02]  /*3000*/  LEA.HI.X.SX32 R5, R8, R3, 0x1, P1 ;  /* 0x0000000308057211 */ /* 0x001fe400008f0eff */
[----:B------:R-:W0:Y:S03]  /*3010*/  LDC R8, c[0x0][0x3a8] ;  /* 0x0000ea00ff087b82 */ /* 0x000e260000000800 */
[----:B------:R-:W3:Y:S04]  /*3020*/  @P0 LDG.E.U8 R29, desc[UR8][R4.64] ;  /* 0x00000008041d0981 */ /* 0x000ee8000c1e1100 */
[----:B----4-:R4:W-:Y:S04]  /*3030*/  STL [R1+0x1a0], R28 ;  /* 0x0001a01c01007387 */ /* 0x0109e80000100800 */
[----:B----4-:R-:W4:Y:S04]  /*3040*/  LDL.LU R28, [R1+0xd14] ;  /* 0x000d1400011c7983 */ /* 0x010f280000300800 */
[----:B---3--:R3:W-:Y:S04]  /*3050*/  STL [R1+0x17c], R29 ;  /* 0x00017c1d01007387 */ /* 0x0087e80000100800 */
[----:B---3--:R-:W3:Y:S01]  /*3060*/  LDL.LU R29, [R1+0xd10] ;  /* 0x000d1000011d7983 */ /* 0x008ee20000300800 */
[----:B------:R-:W-:-:S02]  /*3070*/  IADD3 R6, P3, PT, R9, R2, RZ ;  /* 0x0000000209067210 */ /* 0x000fc40007f7e0ff */
[----:B------:R-:W-:Y:S02]  /*3080*/  ISETP.GT.AND P2, PT, R20, 0x3, PT ;  /* 0x000000031400780c */ /* 0x000fe40003f44270 */
[----:B------:R-:W-:Y:S01]  /*3090*/  LEA.HI.X.SX32 R7, R9, R3, 0x1, P3 ;  /* 0x0000000309077211 */ /* 0x000fe200018f0eff */
[----:B0-----:R-:W-:Y:S01]  /*30a0*/  IMAD.SHL.U32 R9, R8, 0x4, RZ ;  /* 0x0000000408097824 */ /* 0x001fe200078e00ff */
[----:B------:R-:W-:Y:S02]  /*30b0*/  ISETP.GT.AND P1, PT, R20, 0x4, PT ;  /* 0x000000041400780c */ /* 0x000fe40003f24270 */
[----:B------:R-:W-:Y:S02]  /*30c0*/  PRMT R23, RZ, 0x7610, R23 ;  /* 0x00007610ff177816 */ /* 0x000fe40000000017 */
[----:B------:R-:W-:-:S04]  /*30d0*/  IADD3 R4, P4, PT, R9, R2, RZ ;  /* 0x0000000209047210 */ /* 0x000fc80007f9e0ff */
[----:B------:R-:W-:Y:S01]  /*30e0*/  LEA.HI.X.SX32 R5, R9, R3, 0x1, P4 ;  /* 0x0000000309057211 */ /* 0x000fe200020f0eff */
[----:B------:R-:W2:Y:S01]  /*30f0*/  @P2 LDG.E.U8 R23, desc[UR8][R6.64] ;  /* 0x0000000806172981 */ /* 0x000ea2000c1e1100 */
[----:B------:R-:W0:Y:S01]  /*3100*/  LDC R9, c[0x0][0x3a8] ;  /* 0x0000ea00ff097b82 */ /* 0x000e220000000800 */
[----:B---3--:R-:W-:-:S06]  /*3110*/  PRMT R29, RZ, 0x7610, R29 ;  /* 0x00007610ff1d7816 */ /* 0x008fcc000000001d */
[----:B------:R-:W3:Y:S04]  /*3120*/  @P1 LDG.E.U8 R29, desc[UR8][R4.64] ;  /* 0x00000008041d1981 */ /* 0x000ee8000c1e1100 */
[----:B--2---:R2:W-:Y:S04]  /*3130*/  STL [R1+0x178], R23 ;  /* 0x0001781701007387 */ /* 0x0045e80000100800 */
[----:B--2---:R-:W2:Y:S04]  /*3140*/  LDL.LU R23, [R1+0xd0c] ;  /* 0x000d0c0001177983 */ /* 0x004ea80000300800 */
[----:B---3--:R3:W-:Y:S04]  /*3150*/  STL [R1+0x174], R29 ;  /* 0x0001741d01007387 */ /* 0x0087e80000100800 */
[----:B---3--:R-:W3:Y:S01]  /*3160*/  LDL.LU R29, [R1+0xd08] ;  /* 0x000d0800011d7983 */ /* 0x008ee20000300800 */
[----:B------:R-:W-:Y:S01]  /*3170*/  IMAD R8, R8, 0x5, RZ ;  /* 0x0000000508087824 */ /* 0x000fe200078e02ff */
[----:B------:R-:W-:-:S04]  /*3180*/  ISETP.GT.AND P0, PT, R20, 0x5, PT ;  /* 0x000000051400780c */ /* 0x000fc80003f04270 */
[----:B------:R-:W-:Y:S02]  /*3190*/  IADD3 R6, P3, PT, R8, R2, RZ ;  /* 0x0000000208067210 */ /* 0x000fe40007f7e0ff */
[----:B------:R-:W-:Y:S02]  /*31a0*/  ISETP.GT.AND P2, PT, R20, 0x6, PT ;  /* 0x000000061400780c */ /* 0x000fe40003f44270 */
[----:B------:R-:W-:Y:S01]  /*31b0*/  LEA.HI.X.SX32 R7, R8, R3, 0x1, P3 ;  /* 0x0000000308077211 */ /* 0x000fe200018f0eff */
[----:B0-----:R-:W-:Y:S01]  /*31c0*/  IMAD R8, R9, 0x6, RZ ;  /* 0x0000000609087824 */ /* 0x001fe200078e02ff */
[----:B----4-:R-:W-:-:S04]  /*31d0*/  PRMT R28, RZ, 0x7610, R28 ;  /* 0x00007610ff1c7816 */ /* 0x010fc8000000001c */
[C---:B------:R-:W-:Y:S02]  /*31e0*/  IADD3 R4, P4, PT, R8.reuse, R2, RZ ;  /* 0x0000000208047210 */ /* 0x040fe40007f9e0ff */
[----:B------:R-:W4:Y:S02]  /*31f0*/  @P0 LDG.E.U8 R28, desc[UR8][R6.64] ;  /* 0x00000008061c0981 */ /* 0x000f24000c1e1100 */
[----:B------:R-:W-:Y:S02]  /*3200*/  LEA.HI.X.SX32 R5, R8, R3, 0x1, P4 ;  /* 0x0000000308057211 */ /* 0x000fe400020f0eff */
[----:B------:R-:W0:Y:S01]  /*3210*/  LDC R8, c[0x0][0x3a8] ;  /* 0x0000ea00ff087b82 */ /* 0x000e220000000800 */
[----:B---3--:R-:W-:-:S06]  /*3220*/  PRMT R29, RZ, 0x7610, R29 ;  /* 0x00007610ff1d7816 */ /* 0x008fcc000000001d */
[----:B------:R-:W3:Y:S04]  /*3230*/  @P2 LDG.E.U8 R29, desc[UR8][R4.64] ;  /* 0x00000008041d2981 */ /* 0x000ee8000c1e1100 */
[----:B----4-:R4:W-:Y:S04]  /*3240*/  STL [R1+0x170], R28 ;  /* 0x0001701c01007387 */ /* 0x0109e80000100800 */
[----:B----4-:R-:W4:Y:S04]  /*3250*/  LDL.LU R28, [R1+0xd04] ;  /* 0x000d0400011c7983 */ /* 0x010f280000300800 */
[----:B---3--:R3:W-:Y:S04]  /*3260*/  STL [R1+0x16c], R29 ;  /* 0x00016c1d01007387 */ /* 0x0087e80000100800 */
[----:B---3--:R-:W3:Y:S01]  /*3270*/  LDL.LU R29, [R1+0xd00] ;  /* 0x000d0000011d7983 */ /* 0x008ee20000300800 */
[----:B------:R-:W-:Y:S01]  /*3280*/  IMAD R9, R9, 0x7, RZ ;  /* 0x0000000709097824 */ /* 0x000fe200078e02ff */
[----:B------:R-:W-:-:S04]  /*3290*/  ISETP.GT.AND P1, PT, R20, 0x7, PT ;  /* 0x000000071400780c */ /* 0x000fc80003f24270 */
[C---:B------:R-:W-:Y:S02]  /*32a0*/  IADD3 R6, P3, PT, R9.reuse, R2, RZ ;  /* 0x0000000209067210 */ /* 0x040fe40007f7e0ff */
[----:B------:R-:W-:Y:S02]  /*32b0*/  ISETP.GT.AND P0, PT, R20, 0x8, PT ;  /* 0x000000081400780c */ /* 0x000fe40003f04270 */
[----:B------:R-:W-:Y:S01]  /*32c0*/  LEA.HI.X.SX32 R7, R9, R3, 0x1, P3 ;  /* 0x0000000309077211 */ /* 0x000fe200018f0eff */
[----:B0-----:R-:W-:Y:S01]  /*32d0*/  IMAD.SHL.U32 R9, R8, 0x8, RZ ;  /* 0x0000000808097824 */ /* 0x001fe200078e00ff */
[----:B--2---:R-:W-:-:S04]  /*32e0*/  PRMT R23, RZ, 0x7610, R23 ;  /* 0x00007610ff177816 */ /* 0x004fc80000000017 */
[C---:B------:R-:W-:Y:S02]  /*32f0*/  IADD3 R4, P4, PT, R9.reuse, R2, RZ ;  /* 0x0000000209047210 */ /* 0x040fe40007f9e0ff */
[----:B------:R-:W2:Y:S02]  /*3300*/  @P1 LDG.E.U8 R23, desc[UR8][R6.64] ;  /* 0x0000000806171981 */ /* 0x000ea4000c1e1100 */
[----:B------:R-:W-:Y:S02]  /*3310*/  LEA.HI.X.SX32 R5, R9, R3, 0x1, P4 ;  /* 0x0000000309057211 */ /* 0x000fe400020f0eff */
        /* <DEDUP_REMOVED lines=26> */
[CC--:B------:R-:W-:Y:S02]  /*34c0*/  IADD3 R6, P3, PT, R9.reuse, R2.reuse, RZ ;  /* 0x0000000209067210 */ /* 0x0c0fe40007f7e0ff */
[----:B--2---:R-:W-:Y:S02]  /*34d0*/  PRMT R23, RZ, 0x7610, R23 ;  /* 0x00007610ff177816 */ /* 0x004fe40000000017 */
[----:B------:R-:W-:Y:S01]  /*34e0*/  LEA.HI.X.SX32 R7, R9, R3, 0x1, P3 ;  /* 0x0000000309077211 */ /* 0x000fe200018f0eff */
[----:B0-----:R-:W-:Y:S01]  /*34f0*/  IMAD R9, R8, 0xc, RZ ;  /* 0x0000000c08097824 */ /* 0x001fe200078e02ff */
[----:B------:R-:W-:Y:S01]  /*3500*/  ISETP.GT.AND P2, PT, R20, 0xc, PT ;  /* 0x0000000c1400780c */ /* 0x000fe20003f44270 */
[----:B------:R-:W-:Y:S01]  /*3510*/  IMAD R8, R8, 0xd, RZ ;  /* 0x0000000d08087824 */ /* 0x000fe200078e02ff */
[----:B------:R-:W-:Y:S01]  /*3520*/  ISETP.GT.AND P1, PT, R20, 0xd, PT ;  /* 0x0000000d1400780c */ /* 0x000fe20003f24270 */
[----:B------:R0:W2:Y:S01]  /*3530*/  @P0 LDG.E.U8 R23, desc[UR8][R6.64] ;  /* 0x0000000806170981 */ /* 0x0000a2000c1e1100 */
[----:B------:R-:W-:-:S02]  /*3540*/  IADD3 R4, P4, PT, R9, R2, RZ ;  /* 0x0000000209047210 */ /* 0x000fc40007f9e0ff */
[----:B----4-:R-:W-:Y:S02]  /*3550*/  PRMT R28, RZ, 0x7610, R28 ;  /* 0x00007610ff1c7816 */ /* 0x010fe4000000001c */
[-C--:B------:R-:W-:Y:S02]  /*3560*/  LEA.HI.X.SX32 R5, R9, R3.reuse, 0x1, P4 ;  /* 0x0000000309057211 */ /* 0x080fe400020f0eff */
[----:B------:R-:W4:Y:S01]  /*3570*/  LDC R9, c[0x0][0x3a8] ;  /* 0x0000ea00ff097b82 */ /* 0x000f220000000800 */
[C---:B0-----:R-:W-:Y:S02]  /*3580*/  IADD3 R6, P3, PT, R8.reuse, R2, RZ ;  /* 0x0000000208067210 */ /* 0x041fe40007f7e0ff */
[----:B------:R-:W4:Y:S02]  /*3590*/  @P2 LDG.E.U8 R28, desc[UR8][R4.64] ;  /* 0x00000008041c2981 */ /* 0x000f24000c1e1100 */
[----:B------:R-:W-:Y:S02]  /*35a0*/  LEA.HI.X.SX32 R7, R8, R3, 0x1, P3 ;  /* 0x0000000308077211 */ /* 0x000fe400018f0eff */
[----:B---3--:R-:W-:-:S06]  /*35b0*/  PRMT R29, RZ, 0x7610, R29 ;  /* 0x00007610ff1d7816 */ /* 0x008fcc000000001d */
[----:B------:R-:W3:Y:S04]  /*35c0*/  @P1 LDG.E.U8 R29, desc[UR8][R6.64] ;  /* 0x00000008061d1981 */ /* 0x000ee8000c1e1100 */
[----:B--2---:R0:W-:Y:S04]  /*35d0*/  STL [R1+0x158], R23 ;  /* 0x0001581701007387 */ /* 0x0041e80000100800 */
[----:B0-----:R-:W2:Y:S04]  /*35e0*/  LDL.LU R23, [R1+0xcec] ;  /* 0x000cec0001177983 */ /* 0x001ea80000300800 */
[----:B----4-:R0:W-:Y:S04]  /*35f0*/  STL [R1+0x154], R28 ;  /* 0x0001541c01007387 */ /* 0x0101e80000100800 */
[----:B0-----:R-:W4:Y:S01]  /*3600*/  LDL.LU R28, [R1+0xce8] ;  /* 0x000ce800011c7983 */ /* 0x001f220000300800 */
[----:B------:R-:W-:-:S03]  /*3610*/  IMAD R8, R9, 0xe, RZ ;  /* 0x0000000e09087824 */ /* 0x000fc600078e02ff */
[----:B---3--:R0:W-:Y:S04]  /*3620*/  STL [R1+0x150], R29 ;  /* 0x0001501d01007387 */ /* 0x0081e80000100800 */
[----:B0-----:R-:W3:Y:S01]  /*3630*/  LDL.LU R29, [R1+0xce4] ;  /* 0x000ce400011d7983 */ /* 0x001ee20000300800 */
[----:B------:R-:W-:-:S04]  /*3640*/  IADD3 R4, P4, PT, R8, R2, RZ ;  /* 0x0000000208047210 */ /* 0x000fc80007f9e0ff */
[----:B------:R-:W-:Y:S02]  /*3650*/  LEA.HI.X.SX32 R5, R8, R3, 0x1, P4 ;  /* 0x0000000308057211 */ /* 0x000fe400020f0eff */
[----:B------:R-:W0:Y:S01]  /*3660*/  LDC R8, c[0x0][0x3a8] ;  /* 0x0000ea00ff087b82 */ /* 0x000e220000000800 */
[----:B------:R-:W-:Y:S01]  /*3670*/  IMAD R9, R9, 0xf, RZ ;  /* 0x0000000f09097824 */ /* 0x000fe200078e02ff */
[----:B------:R-:W-:-:S04]  /*3680*/  ISETP.GT.AND P0, PT, R20, 0xe, PT ;  /* 0x0000000e1400780c */ /* 0x000fc80003f04270 */
[C---:B------:R-:W-:Y:S02]  /*3690*/  IADD3 R6, P3, PT, R9.reuse, R2, RZ ;  /* 0x0000000209067210 */ /* 0x040fe40007f7e0ff */
[----:B------:R-:W-:Y:S02]  /*36a0*/  PRMT R25, RZ, 0x7610, R25 ;  /* 0x00007610ff197816 */ /* 0x000fe40000000019 */
[----:B------:R-:W-:Y:S02]  /*36b0*/  LEA.HI.X.SX32 R7, R9, R3, 0x1, P3 ;  /* 0x0000000309077211 */ /* 0x000fe400018f0eff */
[C---:B------:R-:W-:Y:S02]  /*36c0*/  ISETP.GT.AND P2, PT, R20.reuse, 0xf, PT ;  /* 0x0000000f1400780c */ /* 0x040fe40003f44270 */
[----:B------:R-:W-:Y:S01]  /*36d0*/  ISETP.GT.AND P1, PT, R20, 0x10, PT ;  /* 0x000000101400780c */ /* 0x000fe20003f24270 */
[----:B------:R0:W2:Y:S01]  /*36e0*/  @P0 LDG.E.U8 R25, desc[UR8][R4.64] ;  /* 0x0000000804190981 */ /* 0x0000a2000c1e1100 */
[----:B------:R-:W-:Y:S01]  /*36f0*/  PRMT R26, RZ, 0x7610, R26 ;  /* 0x00007610ff1a7816 */ /* 0x000fe2000000001a */
[----:B0-----:R-:W-:-:S08]  /*3700*/  IMAD.SHL.U32 R9, R8, 0x10, RZ ;  /* 0x0000001008097824 */ /* 0x001fd000078e00ff */
[----:B------:R-:W4:Y:S01]  /*3710*/  @P2 LDG.E.U8 R26, desc[UR8][R6.64] ;  /* 0x00000008061a2981 */ /* 0x000f22000c1e1100 */
[----:B------:R-:W-:-:S04]  /*3720*/  IADD3 R4, P4, PT, R9, R2, RZ ;  /* 0x0000000209047210 */ /* 0x000fc80007f9e0ff */
[----:B------:R-:W-:Y:S02]  /*3730*/  LEA.HI.X.SX32 R5, R9, R3, 0x1, P4 ;  /* 0x0000000309057211 */ /* 0x000fe400020f0eff */
[----:B------:R-:W0:Y:S01]  /*3740*/  LDC R9, c[0x0][0x3a8] ;  /* 0x0000ea00ff097b82 */ /* 0x000e220000000800 */
[----:B---3--:R-:W-:-:S06]  /*3750*/  PRMT R29, RZ, 0x7610, R29 ;  /* 0x00007610ff1d7816 */ /* 0x008fcc000000001d */
[----:B------:R-:W3:Y:S04]  /*3760*/  @P1 LDG.E.U8 R29, desc[UR8][R4.64] ;  /* 0x00000008041d1981 */ /* 0x000ee8000c1e1100 */
[----:B--2---:R-:W-:Y:S04]  /*3770*/  STL [R1+0xc3c], R25 ;  /* 0x000c3c1901007387 */ /* 0x004fe80000100800 */
[----:B----4-:R-:W-:Y:S04]  /*3780*/  STL [R1+0xc38], R26 ;  /* 0x000c381a01007387 */ /* 0x010fe80000100800 */
[----:B---3--:R2:W-:Y:S04]  /*3790*/  STL [R1+0x104], R29 ;  /* 0x0001041d01007387 */ /* 0x0085e80000100800 */
[----:B--2---:R-:W2:Y:S01]  /*37a0*/  LDL.LU R29, [R1+0xce0] ;  /* 0x000ce000011d7983 */ /* 0x004ea20000300800 */
[----:B------:R-:W-:Y:S01]  /*37b0*/  IMAD R8, R8, 0x11, RZ ;  /* 0x0000001108087824 */ /* 0x000fe200078e02ff */
[----:B------:R-:W-:-:S04]  /*37c0*/  ISETP.GT.AND P0, PT, R20, 0x11, PT ;  /* 0x000000111400780c */ /* 0x000fc80003f04270 */
[----:B------:R-:W-:Y:S02]  /*37d0*/  IADD3 R6, P3, PT, R8, R2, RZ ;  /* 0x0000000208067210 */ /* 0x000fe40007f7e0ff */
[----:B------:R-:W-:Y:S02]  /*37e0*/  ISETP.GT.AND P2, PT, R20, 0x12, PT ;  /* 0x000000121400780c */ /* 0x000fe40003f44270 */
[----:B------:R-:W-:Y:S01]  /*37f0*/  LEA.HI.X.SX32 R7, R8, R3, 0x1, P3 ;  /* 0x0000000308077211 */ /* 0x000fe200018f0eff */
[----:B0-----:R-:W-:Y:S01]  /*3800*/  IMAD R8, R9, 0x12, RZ ;  /* 0x0000001209087824 */ /* 0x001fe200078e02ff */
[----:B------:R-:W-:-:S04]  /*3810*/  PRMT R28, RZ, 0x7610, R28 ;  /* 0x00007610ff1c7816 */ /* 0x000fc8000000001c */
[C---:B------:R-:W-:Y:S02]  /*3820*/  IADD3 R4, P4, PT, R8.reuse, R2, RZ ;  /* 0x0000000208047210 */ /* 0x040fe40007f9e0ff */
[----:B------:R-:W3:Y:S02]  /*3830*/  @P0 LDG.E.U8 R28, desc[UR8][R6.64] ;  /* 0x00000008061c0981 */ /* 0x000ee4000c1e1100 */
[----:B------:R-:W-:Y:S02]  /*3840*/  LEA.HI.X.SX32 R5, R8, R3, 0x1, P4 ;  /* 0x0000000308057211 */ /* 0x000fe400020f0eff */
[----:B------:R-:W0:Y:S01]  /*3850*/  LDC R8, c[0x0][0x3a8] ;  /* 0x0000ea00ff087b82 */ /* 0x000e220000000800 */
[----:B--2---:R-:W-:-:S06]  /*3860*/  PRMT R29, RZ, 0x7610, R29 ;  /* 0x00007610ff1d7816 */ /* 0x004fcc000000001d */
[----:B------:R-:W2:Y:S04]  /*3870*/  @P2 LDG.E.U8 R29, desc[UR8][R4.64] ;  /* 0x00000008041d2981 */ /* 0x000ea8000c1e1100 */
[----:B---3--:R3:W-:Y:S04]  /*3880*/  STL [R1+0x100], R28 ;  /* 0x0001001c01007387 */ /* 0x0087e80000100800 */
[----:B---3--:R-:W3:Y:S04]  /*3890*/  LDL.LU R28, [R1+0xcdc] ;  /* 0x000cdc00011c7983 */ /* 0x008ee80000300800 */
[----:B--2---:R2:W-:Y:S04]  /*38a0*/  STL [R1+0xfc], R29 ;  /* 0x0000fc1d01007387 */ /* 0x0045e80000100800 */
[----:B--2---:R-:W2:Y:S01]  /*38b0*/  LDL.LU R29, [R1+0xcd8] ;  /* 0x000cd800011d7983 */ /* 0x004ea20000300800 */
[----:B------:R-:W-:Y:S01]  /*38c0*/  IMAD R9, R9, 0x13, RZ ;  /* 0x0000001309097824 */ /* 0x000fe200078e02ff */
[----:B------:R-:W-:-:S04]  /*38d0*/  ISETP.GT.AND P1, PT, R20, 0x13, PT ;  /* 0x000000131400780c */ /* 0x000fc80003f24270 */
[C---:B------:R-:W-:Y:S02]  /*38e0*/  IADD3 R6, P3, PT, R9.reuse, R2, RZ ;  /* 0x0000000209067210 */ /* 0x040fe40007f7e0ff */
[----:B------:R-:W-:Y:S02]  /*38f0*/  ISETP.GT.AND P0, PT, R20, 0x14, PT ;  /* 0x000000141400780c */ /* 0x000fe40003f04270 */
[----:B------:R-:W-:Y:S01]  /*3900*/  LEA.HI.X.SX32 R7, R9, R3, 0x1, P3 ;  /* 0x0000000309077211 */ /* 0x000fe200018f0eff */
[----:B0-----:R-:W-:Y:S01]  /*3910*/  IMAD R9, R8, 0x14, RZ ;  /* 0x0000001408097824 */ /* 0x001fe200078e02ff */
[----:B------:R-:W-:-:S04]  /*3920*/  PRMT R23, RZ, 0x7610, R23 ;  /* 0x00007610ff177816 */ /* 0x000fc80000000017 */
[CC--:B------:R-:W-:Y:S01]  /*3930*/  IADD3 R4, P4, PT, R9.reuse, R2.reuse, RZ ;  /* 0x0000000209047210 */ /* 0x0c0fe20007f9e0ff */
[----:B------:R-:W-:Y:S01]  /*3940*/  IMAD R8, R8, 0x15, RZ ;  /* 0x0000001508087824 */ /* 0x000fe200078e02ff */
[----:B------:R-:W-:Y:S01]  /*3950*/  ISETP.GT.AND P2, PT, R20, 0x15, PT ;  /* 0x000000151400780c */ /* 0x000fe20003f44270 */
[----:B------:R0:W4:Y:S01]  /*3960*/  @P1 LDG.E.U8 R23, desc[UR8][R6.64] ;  /* 0x0000000806171981 */ /* 0x000122000c1e1100 */
[----:B------:R-:W-:Y:S02]  /*3970*/  LEA.HI.X.SX32 R5, R9, R3, 0x1, P4 ;  /* 0x0000000309057211 */ /* 0x000fe400020f0eff */
[----:B---3--:R-:W-:Y:S01]  /*3980*/  PRMT R28, RZ, 0x7610, R28 ;  /* 0x00007610ff1c7816 */ /* 0x008fe2000000001c */
[----:B------:R-:W3:Y:S01]  /*3990*/  LDC R9, c[0x0][0x3a8] ;  /* 0x0000ea00ff097b82 */ /* 0x000ee20000000800 */
[----:B0-----:R-:W-:-:S04]  /*39a0*/  IADD3 R6, P3, PT, R8, R2, RZ ;  /* 0x0000000208067210 */ /* 0x001fc80007f7e0ff */
[----:B------:R-:W-:-:S05]  /*39b0*/  LEA.HI.X.SX32 R7, R8, R3, 0x1, P3 ;  /* 0x0000000308077211 */ /* 0x000fca00018f0eff */
[----:B------:R-:W3:Y:S01]  /*39c0*/  @P2 LDG.E.U8 R28, desc[UR8][R6.64] ;  /* 0x00000008061c2981 */ /* 0x000ee2000c1e1100 */
[----:B--2---:R-:W-:-:S06]  /*39d0*/  PRMT R29, RZ, 0x7610, R29 ;  /* 0x00007610ff1d7816 */ /* 0x004fcc000000001d */
[----:B------:R-:W2:Y:S04]  /*39e0*/  @P0 LDG.E.U8 R29, desc[UR8][R4.64] ;  /* 0x00000008041d0981 */ /* 0x000ea8000c1e1100 */
[----:B----4-:R0:W-:Y:S04]  /*39f0*/  STL [R1+0xf8], R23 ;  /* 0x0000f81701007387 */ /* 0x0101e80000100800 */
[----:B0-----:R-:W4:Y:S01]  /*3a00*/  LDL.LU R23, [R1+0xcd4] ;  /* 0x000cd40001177983 */ /* 0x001f220000300800 */
[----:B---3--:R-:W-:-:S03]  /*3a10*/  IMAD R8, R9, 0x16, RZ ;  /* 0x0000001609087824 */ /* 0x008fc600078e02ff */
[----:B--2---:R0:W-:Y:S04]  /*3a20*/  STL [R1+0xf4], R29 ;  /* 0x0000f41d01007387 */ /* 0x0041e80000100800 */
[----:B0-----:R-:W2:Y:S04]  /*3a30*/  LDL.LU R29, [R1+0xcd0] ;  /* 0x000cd000011d7983 */ /* 0x001ea80000300800 */
[----:B------:R0:W-:Y:S04]  /*3a40*/  STL [R1+0xf0], R28 ;  /* 0x0000f01c01007387 */ /* 0x0001e80000100800 */
[----:B0-----:R-:W3:Y:S01]  /*3a50*/  LDL.LU R28, [R1+0xccc] ;  /* 0x000ccc00011c7983 */ /* 0x001ee20000300800 */
[----:B------:R-:W-:-:S04]  /*3a60*/  IADD3 R4, P4, PT, R8, R2, RZ ;  /* 0x0000000208047210 */ /* 0x000fc80007f9e0ff */
[----:B------:R-:W-:Y:S02]  /*3a70*/  LEA.HI.X.SX32 R5, R8, R3, 0x1, P4 ;  /* 0x0000000308057211 */ /* 0x000fe400020f0eff */
[----:B------:R-:W0:Y:S01]  /*3a80*/  LDC R8, c[0x0][0x3a8] ;  /* 0x0000ea00ff087b82 */ /* 0x000e220000000800 */
[----:B------:R-:W-:Y:S01]  /*3a90*/  IMAD R9, R9, 0x17, RZ ;  /* 0x0000001709097824 */ /* 0x000fe200078e02ff */
[----:B------:R-:W-:-:S04]  /*3aa0*/  ISETP.GT.AND P1, PT, R20, 0x16, PT ;  /* 0x000000161400780c */ /* 0x000fc80003f24270 */
[C---:B------:R-:W-:Y:S02]  /*3ab0*/  IADD3 R6, P3, PT, R9.reuse, R2, RZ ;  /* 0x0000000209067210 */ /* 0x040fe40007f7e0ff */
[C---:B------:R-:W-:Y:S02]  /*3ac0*/  ISETP.GT.AND P0, PT, R20.reuse, 0x17, PT ;  /* 0x000000171400780c */ /* 0x040fe40003f04270 */
[----:B------:R-:W-:Y:S02]  /*3ad0*/  LEA.HI.X.SX32 R7, R9, R3, 0x1, P3 ;  /* 0x0000000309077211 */ /* 0x000fe400018f0eff */
[----:B------:R-:W-:Y:S02]  /*3ae0*/  ISETP.GT.AND P2, PT, R20, 0x18, PT ;  /* 0x000000181400780c */ /* 0x000fe40003f44270 */
[----:B----4-:R-:W-:-:S07]  /*3af0*/  PRMT R23, RZ, 0x7610, R23 ;  /* 0x00007610ff177816 */ /* 0x010fce0000000017 */
[----:B------:R-:W4:Y:S01]  /*3b00*/  @P0 LDG.E.U8 R23, desc[UR8][R6.64] ;  /* 0x0000000806170981 */ /* 0x000f22000c1e1100 */
[----:B0-----:R-:W-:Y:S01]  /*3b10*/  IMAD R9, R8, 0x18, RZ ;  /* 0x0000001808097824 */ /* 0x001fe200078e02ff */
[----:B--2---:R-:W-:-:S06]  /*3b20*/  PRMT R29, RZ, 0x7610, R29 ;  /* 0x00007610ff1d7816 */ /* 0x004fcc000000001d */
[----:B------:R0:W2:Y:S02]  /*3b30*/  @P1 LDG.E.U8 R29, desc[UR8][R4.64] ;  /* 0x00000008041d1981 */ /* 0x0000a4000c1e1100 */
[C---:B0-----:R-:W-:Y:S02]  /*3b40*/  IADD3 R4, P4, PT, R9.reuse, R2, RZ ;  /* 0x0000000209047210 */ /* 0x041fe40007f9e0ff */
[----:B---3--:R-:W-:Y:S02]  /*3b50*/  PRMT R28, RZ, 0x7610, R28 ;  /* 0x00007610ff1c7816 */ /* 0x008fe4000000001c */
[----:B------:R-:W-:Y:S02]  /*3b60*/  LEA.HI.X.SX32 R5, R9, R3, 0x1, P4 ;  /* 0x0000000309057211 */ /* 0x000fe400020f0eff */
[----:B------:R-:W0:Y:S03]  /*3b70*/  LDC R9, c[0x0][0x3a8] ;  /* 0x0000ea00ff097b82 */ /* 0x000e260000000800 */
[----:B------:R-:W3:Y:S01]  /*3b80*/  @P2 LDG.E.U8 R28, desc[UR8][R4.64] ;  /* 0x00000008041c2981 */ /* 0x000ee2000c1e1100 */
[----:B------:R-:W-:-:S05]  /*3b90*/  IMAD R8, R8, 0x19, RZ ;  /* 0x0000001908087824 */ /* 0x000fca00078e02ff */
[C---:B------:R-:W-:Y:S01]  /*3ba0*/  IADD3 R6, P3, PT, R8.reuse, R2, RZ ;  /* 0x0000000208067210 */ /* 0x040fe20007f7e0ff */
[----:B--2---:R2:W-:Y:S04]  /*3bb0*/  STL [R1+0xec], R29 ;  /* 0x0000ec1d01007387 */ /* 0x0045e80000100800 */
[----:B--2---:R-:W2:Y:S04]  /*3bc0*/  LDL.LU R29, [R1+0xcc8] ;  /* 0x000cc800011d7983 */ /* 0x004ea80000300800 */
[----:B----4-:R4:W-:Y:S04]  /*3bd0*/  STL [R1+0xe8], R23 ;  /* 0x0000e81701007387 */ /* 0x0109e80000100800 */
[----:B----4-:R-:W4:Y:S04]  /*3be0*/  LDL.LU R23, [R1+0xcc4] ;  /* 0x000cc40001177983 */ /* 0x010f280000300800 */
[----:B---3--:R3:W-:Y:S04]  /*3bf0*/  STL [R1+0xe4], R28 ;  /* 0x0000e41c01007387 */ /* 0x0087e80000100800 */
[----:B---3--:R-:W3:Y:S01]  /*3c00*/  LDL.LU R28, [R1+0xcc0] ;  /* 0x000cc000011c7983 */ /* 0x008ee20000300800 */
[----:B------:R-:W-:Y:S01]  /*3c10*/  LEA.HI.X.SX32 R7, R8, R3, 0x1, P3 ;  /* 0x0000000308077211 */ /* 0x000fe200018f0eff */
[----:B0-----:R-:W-:-:S05]  /*3c20*/  IMAD R8, R9, 0x1a, RZ ;  /* 0x0000001a09087824 */ /* 0x001fca00078e02ff */
[----:B------:R-:W-:-:S04]  /*3c30*/  IADD3 R4, P4, PT, R8, R2, RZ ;  /* 0x0000000208047210 */ /* 0x000fc80007f9e0ff */
[----:B------:R-:W-:Y:S02]  /*3c40*/  LEA.HI.X.SX32 R5, R8, R3, 0x1, P4 ;  /* 0x0000000308057211 */ /* 0x000fe400020f0eff */
[----:B------:R-:W0:Y:S01]  /*3c50*/  LDC R8, c[0x0][0x3a8] ;  /* 0x0000ea00ff087b82 */ /* 0x000e220000000800 */
[C---:B------:R-:W-:Y:S01]  /*3c60*/  ISETP.GT.AND P1, PT, R20.reuse, 0x19, PT ;  /* 0x000000191400780c */ /* 0x040fe20003f24270 */
[----:B------:R-:W-:Y:S01]  /*3c70*/  IMAD R9, R9, 0x1b, RZ ;  /* 0x0000001b09097824 */ /* 0x000fe200078e02ff */
[C---:B------:R-:W-:Y:S02]  /*3c80*/  ISETP.GT.AND P0, PT, R20.reuse, 0x1a, PT ;  /* 0x0000001a1400780c */ /* 0x040fe40003f04270 */
[----:B------:R-:W-:Y:S02]  /*3c90*/  ISETP.GT.AND P2, PT, R20, 0x1b, PT ;  /* 0x0000001b1400780c */ /* 0x000fe40003f44270 */
[----:B------:R-:W-:Y:S02]  /*3ca0*/  PRMT R22, RZ, 0x7610, R22 ;  /* 0x00007610ff167816 */ /* 0x000fe40000000016 */
[----:B------:R-:W-:-:S02]  /*3cb0*/  PRMT R26, RZ, 0x7610, R26 ;  /* 0x00007610ff1a7816 */ /* 0x000fc4000000001a */
[----:B------:R-:W-:Y:S02]  /*3cc0*/  PRMT R21, RZ, 0x7610, R21 ;  /* 0x00007610ff157816 */ /* 0x000fe40000000015 */
[----:B--2---:R-:W-:-:S06]  /*3cd0*/  PRMT R29, RZ, 0x7610, R29 ;  /* 0x00007610ff1d7816 */ /* 0x004fcc000000001d */
[----:B------:R2:W4:Y:S02]  /*3ce0*/  @P1 LDG.E.U8 R29, desc[UR8][R6.64] ;  /* 0x00000008061d1981 */ /* 0x000524000c1e1100 */
[----:B--2---:R-:W-:-:S04]  /*3cf0*/  IADD3 R6, P3, PT, R9, R2, RZ ;  /* 0x0000000209067210 */ /* 0x004fc80007f7e0ff */
[----:B------:R-:W-:Y:S01]  /*3d00*/  LEA.HI.X.SX32 R7, R9, R3, 0x1, P3 ;  /* 0x0000000309077211 */ /* 0x000fe200018f0eff */
[----:B0-----:R-:W-:Y:S01]  /*3d10*/  IMAD R9, R8, 0x1c, RZ ;  /* 0x0000001c08097824 */ /* 0x001fe200078e02ff */
[----:B---3--:R-:W-:-:S06]  /*3d20*/  PRMT R28, RZ, 0x7610, R28 ;  /* 0x00007610ff1c7816 */ /* 0x008fcc000000001c */
[----:B------:R0:W2:Y:S02]  /*3d30*/  @P0 LDG.E.U8 R28, desc[UR8][R4.64] ;  /* 0x00000008041c0981 */ /* 0x0000a4000c1e1100 */
[----:B0-----:R-:W-:-:S04]  /*3d40*/  IADD3 R4, P4, PT, R9, R2, RZ ;  /* 0x0000000209047210 */ /* 0x001fc80007f9e0ff */
[----:B------:R-:W-:Y:S02]  /*3d50*/  LEA.HI.X.SX32 R5, R9, R3, 0x1, P4 ;  /* 0x0000000309057211 */ /* 0x000fe400020f0eff */
[----:B------:R-:W0:Y:S01]  /*3d60*/  LDC R9, c[0x0][0x3a8] ;  /* 0x0000ea00ff097b82 */ /* 0x000e220000000800 */
[----:B----4-:R-:W-:Y:S01]  /*3d70*/  PRMT R23, RZ, 0x7610, R23 ;  /* 0x00007610ff177816 */ /* 0x010fe20000000017 */
[----:B------:R-:W-:Y:S01]  /*3d80*/  IMAD R8, R8, 0x1d, RZ ;  /* 0x0000001d08087824 */ /* 0x000fe200078e02ff */
[----:B------:R-:W-:-:S04]  /*3d90*/  ISETP.GT.AND P1, PT, R20, 0x1c, PT ;  /* 0x0000001c1400780c */ /* 0x000fc80003f24270 */
[----:B------:R3:W4:Y:S01]  /*3da0*/  @P2 LDG.E.U8 R23, desc[UR8][R6.64] ;  /* 0x0000000806172981 */ /* 0x000722000c1e1100 */
[C---:B------:R-:W-:Y:S02]  /*3db0*/  ISETP.GT.AND P0, PT, R20.reuse, 0x1d, PT ;  /* 0x0000001d1400780c */ /* 0x040fe40003f04270 */
[----:B------:R-:W-:-:S06]  /*3dc0*/  ISETP.GT.AND P2, PT, R20, 0x1e, PT ;  /* 0x0000001e1400780c */ /* 0x000fcc0003f44270 */
[----:B------:R0:W4:Y:S01]  /*3dd0*/  @P1 LDG.E.U8 R22, desc[UR8][R4.64] ;  /* 0x0000000804161981 */ /* 0x000122000c1e1100 */
[----:B---3--:R-:W-:-:S04]  /*3de0*/  IADD3 R6, P3, PT, R8, R2, RZ ;  /* 0x0000000208067210 */ /* 0x008fc80007f7e0ff */
[----:B------:R-:W-:Y:S01]  /*3df0*/  LEA.HI.X.SX32 R7, R8, R3, 0x1, P3 ;  /* 0x0000000308077211 */ /* 0x000fe200018f0eff */
[----:B0-----:R-:W-:-:S04]  /*3e00*/  IMAD R8, R9, 0x1e, RZ ;  /* 0x0000001e09087824 */ /* 0x001fc800078e02ff */
[----:B------:R0:W3:Y:S01]  /*3e10*/  @P0 LDG.E.U8 R26, desc[UR8][R6.64] ;  /* 0x00000008061a0981 */ /* 0x0000e2000c1e1100 */
[----:B------:R-:W-:-:S04]  /*3e20*/  IADD3 R4, P4, PT, R8, R2, RZ ;  /* 0x0000000208047210 */ /* 0x000fc80007f9e0ff */
[----:B------:R-:W-:Y:S02]  /*3e30*/  LEA.HI.X.SX32 R5, R8, R3, 0x1, P4 ;  /* 0x0000000308057211 */ /* 0x000fe400020f0eff */
[----:B------:R-:W1:Y:S03]  /*3e40*/  LDC R8, c[0x0][0x3a8] ;  /* 0x0000ea00ff087b82 */ /* 0x000e660000000800 */
[----:B------:R1:W3:Y:S01]  /*3e50*/  @P2 LDG.E.U8 R21, desc[UR8][R4.64] ;  /* 0x0000000804152981 */ /* 0x0002e2000c1e1100 */
[----:B------:R-:W-:-:S05]  /*3e60*/  IMAD.SHL.U32 R9, R9, 0x20, RZ ;  /* 0x0000002009097824 */ /* 0x000fca00078e00ff */
[----:B0-----:R-:W-:-:S04]  /*3e70*/  IADD3 R6, P3, PT, R9, R2, RZ ;  /* 0x0000000209067210 */ /* 0x001fc80007f7e0ff */
[----:B------:R-:W-:Y:S01]  /*3e80*/  LEA.HI.X.SX32 R7, R9, R3, 0x1, P3 ;  /* 0x0000000309077211 */ /* 0x000fe200018f0eff */
[----:B-1----:R-:W-:-:S05]  /*3e90*/  IMAD R9, R8, 0x21, RZ ;  /* 0x0000002108097824 */ /* 0x002fca00078e02ff */
[----:B------:R-:W-:-:S04]  /*3ea0*/  IADD3 R4, P4, PT, R9, R2, RZ ;  /* 0x0000000209047210 */ /* 0x000fc80007f9e0ff */
[----:B------:R-:W-:Y:S02]  /*3eb0*/  LEA.HI.X.SX32 R5, R9, R3, 0x1, P4 ;  /* 0x0000000309057211 */ /* 0x000fe400020f0eff */
[----:B------:R-:W0:Y:S01]  /*3ec0*/  LDC R9, c[0x0][0x3a8] ;  /* 0x0000ea00ff097b82 */ /* 0x000e220000000800 */
[----:B------:R-:W-:Y:S02]  /*3ed0*/  ISETP.GT.AND P1, PT, R20, 0x20, PT ;  /* 0x000000201400780c */ /* 0x000fe40003f24270 */
[----:B------:R-:W-:Y:S01]  /*3ee0*/  PRMT R19, RZ, 0x7610, R19 ;  /* 0x00007610ff137816 */ /* 0x000fe20000000013 */
[----:B------:R-:W-:Y:S01]  /*3ef0*/  IMAD R8, R8, 0x22, RZ ;  /* 0x0000002208087824 */ /* 0x000fe200078e02ff */
[----:B------:R-:W-:Y:S02]  /*3f00*/  ISETP.GT.AND P0, PT, R20, 0x21, PT ;  /* 0x000000211400780c */ /* 0x000fe40003f04270 */
[----:B------:R-:W-:-:S07]  /*3f10*/  PRMT R18, RZ, 0x7610, R18 ;  /* 0x00007610ff127816 */ /* 0x000fce0000000012 */
[----:B------:R1:W3:Y:S04]  /*3f20*/  @P1 LDG.E.U8 R19, desc[UR8][R6.64] ;  /* 0x0000000806131981 */ /* 0x0002e8000c1e1100 */
[----:B------:R0:W3:Y:S01]  /*3f30*/  @P0 LDG.E.U8 R18, desc[UR8][R4.64] ;  /* 0x0000000804120981 */ /* 0x0000e2000c1e1100 */
[----:B-1----:R-:W-:-:S04]  /*3f40*/  IADD3 R6, P3, PT, R8, R2, RZ ;  /* 0x0000000208067210 */ /* 0x002fc80007f7e0ff */
[----:B------:R-:W-:Y:S01]  /*3f50*/  LEA.HI.X.SX32 R7, R8, R3, 0x1, P3 ;  /* 0x0000000308077211 */ /* 0x000fe200018f0eff */
[----:B0-----:R-:W-:-:S05]  /*3f60*/  IMAD R8, R9, 0x23, RZ ;  /* 0x0000002309087824 */ /* 0x001fca00078e02ff */
[----:B------:R-:W-:-:S04]  /*3f70*/  IADD3 R4, P4, PT, R8, R2, RZ ;  /* 0x0000000208047210 */ /* 0x000fc80007f9e0ff */
[----:B------:R-:W-:Y:S02]  /*3f80*/  LEA.HI.X.SX32 R5, R8, R3, 0x1, P4 ;  /* 0x0000000308057211 */ /* 0x000fe400020f0eff */
[----:B------:R-:W0:Y:S01]  /*3f90*/  LDC R8, c[0x0][0x3a8] ;  /* 0x0000ea00ff087b82 */ /* 0x000e220000000800 */
[C---:B------:R-:W-:Y:S02]  /*3fa0*/  ISETP.GT.AND P2, PT, R20.reuse, 0x22, PT ;  /* 0x000000221400780c */ /* 0x040fe40003f44270 */
        /* <DEDUP_REMOVED lines=12> */
[----:B------:R-:W-:Y:S01]  /*4070*/  ISETP.GT.AND P0, PT, R20, 0x24, PT ;  /* 0x000000241400780c */ /* 0x000fe20003f04270 */
[----:B------:R-:W-:Y:S01]  /*4080*/  IMAD R8, R8, 0x26, RZ ;  /* 0x0000002608087824 */ /* 0x000fe200078e02ff */
[----:B------:R-:W-:Y:S02]  /*4090*/  ISETP.GT.AND P2, PT, R20, 0x25, PT ;  /* 0x000000251400780c */ /* 0x000fe40003f44270 */
[----:B------:R-:W-:-:S11]  /*40a0*/  PRMT R15, RZ, 0x7610, R15 ;  /* 0x00007610ff0f7816 */ /* 0x000fd6000000000f */
[----:B------:R-:W3:Y:S01]  /*40b0*/  @P2 LDG.E.U8 R15, desc[UR8][R4.64] ;  /* 0x00000008040f2981 */ /* 0x000ee2000c1e1100 */
[C---:B------:R-:W-:Y:S02]  /*40c0*/  ISETP.GT.AND P1, PT, R20.reuse, 0x26, PT ;  /* 0x000000261400780c */ /* 0x040fe40003f24270 */
[----:B------:R-:W-:Y:S02]  /*40d0*/  PRMT R14, RZ, 0x7610, R14 ;  /* 0x00007610ff0e7816 */ /* 0x000fe4000000000e */
[----:B------:R-:W-:Y:S02]  /*40e0*/  PRMT R13, RZ, 0x7610, R13 ;  /* 0x00007610ff0d7816 */ /* 0x000fe4000000000d */
[----:B------:R-:W-:Y:S02]  /*40f0*/  ISETP.GT.AND P2, PT, R20, 0x28, PT ;  /* 0x000000281400780c */ /* 0x000fe40003f44270 */
[----:B------:R-:W-:Y:S01]  /*4100*/  PRMT R12, RZ, 0x7610, R12 ;  /* 0x00007610ff0c7816 */ /* 0x000fe2000000000c */
[----:B------:R1:W-:Y:S04]  /*4110*/  STL [R1+0xe0], R29 ;  /* 0x0000e01d01007387 */ /* 0x0003e80000100800 */
[----:B-1----:R-:W3:Y:S04]  /*4120*/  LDL.LU R29, [R1+0xcbc] ;  /* 0x000cbc00011d7983 */ /* 0x002ee80000300800 */
[----:B--2---:R1:W-:Y:S04]  /*4130*/  STL [R1+0xdc], R28 ;  /* 0x0000dc1c01007387 */ /* 0x0043e80000100800 */
[----:B-1----:R-:W2:Y:S04]  /*4140*/  LDL.LU R28, [R1+0xcb8] ;  /* 0x000cb800011c7983 */ /* 0x002ea80000300800 */
[----:B----4-:R1:W-:Y:S04]  /*4150*/  STL [R1+0xd8], R23 ;  /* 0x0000d81701007387 */ /* 0x0103e80000100800 */
[----:B-1----:R-:W4:Y:S04]  /*4160*/  LDL.LU R23, [R1+0xcb4] ;  /* 0x000cb40001177983 */ /* 0x002f280000300800 */
[----:B------:R1:W-:Y:S04]  /*4170*/  STL [R1+0xd4], R22 ;  /* 0x0000d41601007387 */ /* 0x0003e80000100800 */
[----:B-1----:R-:W2:Y:S04]  /*4180*/  LDL.LU R22, [R1+0xcb0] ;  /* 0x000cb00001167983 */ /* 0x002ea80000300800 */
[----:B---3--:R-:W-:Y:S04]  /*4190*/  STL [R1+0xc40], R26 ;  /* 0x000c401a01007387 */ /* 0x008fe80000100800 */
[----:B------:R1:W-:Y:S02]  /*41a0*/  STL [R1+0xc44], R21 ;  /* 0x000c441501007387 */ /* 0x0003e40000100800 */
[----:B-1----:R-:W-:-:S06]  /*41b0*/  PRMT R21, RZ, 0x7610, R21 ;  /* 0x00007610ff157816 */ /* 0x002fcc0000000015 */
[----:B------:R1:W3:Y:S02]  /*41c0*/  @P0 LDG.E.U8 R21, desc[UR8][R6.64] ;  /* 0x0000000806150981 */ /* 0x0002e4000c1e1100 */
[----:B-1----:R-:W-:-:S04]  /*41d0*/  IADD3 R6, P3, PT, R8, R2, RZ ;  /* 0x0000000208067210 */ /* 0x002fc80007f7e0ff */
[----:B------:R-:W-:Y:S01]  /*41e0*/  LEA.HI.X.SX32 R7, R8, R3, 0x1, P3 ;  /* 0x0000000308077211 */ /* 0x000fe200018f0eff */
[----:B0-----:R-:W-:Y:S01]  /*41f0*/  IMAD R8, R9, 0x27, RZ ;  /* 0x0000002709087824 */ /* 0x001fe200078e02ff */
[----:B------:R-:W-:-:S03]  /*4200*/  ISETP.GT.AND P0, PT, R20, 0x27, PT ;  /* 0x000000271400780c */ /* 0x000fc60003f04270 */
[----:B------:R0:W2:Y:S01]  /*4210*/  @P1 LDG.E.U8 R14, desc[UR8][R6.64] ;  /* 0x00000008060e1981 */ /* 0x0000a2000c1e1100 */
[----:B------:R-:W-:-:S04]  /*4220*/  IADD3 R4, P4, PT, R8, R2, RZ ;  /* 0x0000000208047210 */ /* 0x000fc80007f9e0ff */
[----:B------:R-:W-:Y:S02]  /*4230*/  LEA.HI.X.SX32 R5, R8, R3, 0x1, P4 ;  /* 0x0000000308057211 */ /* 0x000fe400020f0eff */
[----:B------:R-:W1:Y:S01]  /*4240*/  LDC R8, c[0x0][0x3a8] ;  /* 0x0000ea00ff087b82 */ /* 0x000e620000000800 */
[----:B------:R-:W-:Y:S02]  /*4250*/  IMAD R9, R9, 0x28, RZ ;  /* 0x0000002809097824 */ /* 0x000fe400078e02ff */
[----:B------:R1:W4:Y:S03]  /*4260*/  @P0 LDG.E.U8 R13, desc[UR8][R4.64] ;  /* 0x00000008040d0981 */ /* 0x000326000c1e1100 */
[----:B0-----:R-:W-:-:S04]  /*4270*/  IADD3 R6, P3, PT, R9, R2, RZ ;  /* 0x0000000209067210 */ /* 0x001fc80007f7e0ff */
[----:B------:R-:W-:Y:S02]  /*4280*/  LEA.HI.X.SX32 R7, R9, R3, 0x1, P3 ;  /* 0x0000000309077211 */ /* 0x000fe400018f0eff */
[----:B------:R-:W-:-:S03]  /*4290*/  ISETP.GT.AND P1, PT, R20, 0x29, PT ;  /* 0x000000291400780c */ /* 0x000fc60003f24270 */
[----:B------:R0:W4:Y:S01]  /*42a0*/  @P2 LDG.E.U8 R12, desc[UR8][R6.64] ;  /* 0x00000008060c2981 */ /* 0x000122000c1e1100 */
[----:B-1----:R-:W-:-:S05]  /*42b0*/  IMAD R9, R8, 0x29, RZ ;  /* 0x0000002908097824 */ /* 0x002fca00078e02ff */
[----:B------:R-:W-:-:S04]  /*42c0*/  IADD3 R4, P4, PT, R9, R2, RZ ;  /* 0x0000000209047210 */ /* 0x000fc80007f9e0ff */
[----:B------:R-:W-:Y:S02]  /*42d0*/  LEA.HI.X.SX32 R5, R9, R3, 0x1, P4 ;  /* 0x0000000309057211 */ /* 0x000fe400020f0eff */
[----:B------:R-:W1:Y:S01]  /*42e0*/  LDC R9, c[0x0][0x3a8] ;  /* 0x0000ea00ff097b82 */ /* 0x000e620000000800 */
[----:B------:R-:W-:Y:S01]  /*42f0*/  IMAD R8, R8, 0x2a, RZ ;  /* 0x0000002a08087824 */ /* 0x000fe200078e02ff */
[----:B------:R-:W-:-:S04]  /*4300*/  PRMT R11, RZ, 0x7610, R11 ;  /* 0x00007610ff0b7816 */ /* 0x000fc8000000000b */
[C---:B0-----:R-:W-:Y:S02]  /*4310*/  IADD3 R6, P3, PT, R8.reuse, R2, RZ ;  /* 0x0000000208067210 */ /* 0x041fe40007f7e0ff */
[----:B------:R0:W4:Y:S02]  /*4320*/  @P1 LDG.E.U8 R11, desc[UR8][R4.64] ;  /* 0x00000008040b1981 */ /* 0x000124000c1e1100 */
[----:B------:R-:W-:Y:S01]  /*4330*/  LEA.HI.X.SX32 R7, R8, R3, 0x1, P3 ;  /* 0x0000000308077211 */ /* 0x000fe200018f0eff */
[----:B-1----:R-:W-:-:S05]  /*4340*/  IMAD R8, R9, 0x2b, RZ ;  /* 0x0000002b09087824 */ /* 0x002fca00078e02ff */
[----:B0-----:R-:W-:-:S04]  /*4350*/  IADD3 R4, P4, PT, R8, R2, RZ ;  /* 0x0000000208047210 */ /* 0x001fc80007f9e0ff */
[----:B------:R-:W-:Y:S02]  /*4360*/  LEA.HI.X.SX32 R5, R8, R3, 0x1, P4 ;  /* 0x0000000308057211 */ /* 0x000fe400020f0eff */
[----:B------:R-:W0:Y:S01]  /*4370*/  LDC R8, c[0x0][0x3a8] ;  /* 0x0000ea00ff087b82 */ /* 0x000e220000000800 */
[C---:B------:R-:W-:Y:S02]  /*4380*/  ISETP.GT.AND P0, PT, R20.reuse, 0x2a, PT ;  /* 0x0000002a1400780c */ /* 0x040fe40003f04270 */
[----:B------:R-:W-:Y:S01]  /*4390*/  PRMT R10, RZ, 0x7610, R10 ;  /* 0x00007610ff0a7816 */ /* 0x000fe2000000000a */
[----:B------:R-:W-:Y:S01]  /*43a0*/  IMAD R9, R9, 0x2c, RZ ;  /* 0x0000002c09097824 */ /* 0x000fe200078e02ff */
[----:B------:R-:W-:Y:S02]  /*43b0*/  ISETP.GT.AND P2, PT, R20, 0x2b, PT ;  /* 0x0000002b1400780c */ /* 0x000fe40003f44270 */
[----:B------:R-:W-:-:S07]  /*43c0*/  PRMT R26, RZ, 0x7610, R26 ;  /* 0x00007610ff1a7816 */ /* 0x000fce000000001a */
[----:B------:R1:W4:Y:S01]  /*43d0*/  @P0 LDG.E.U8 R10, desc[UR8][R6.64] ;  /* 0x00000008060a0981 */ /* 0x000322000c1e1100 */
[C---:B------:R-:W-:Y:S02]  /*43e0*/  ISETP.GT.AND P1, PT, R20.reuse, 0x2c, PT ;  /* 0x0000002c1400780c */ /* 0x040fe40003f24270 */
[----:B------:R-:W-:Y:S01]  /*43f0*/  ISETP.GT.AND P0, PT, R20, 0x2d, PT ;  /* 0x0000002d1400780c */ /* 0x000fe20003f04270 */
[----:B------:R0:W4:Y:S01]  /*4400*/  @P2 LDG.E.U8 R26, desc[UR8][R4.64] ;  /* 0x00000008041a2981 */ /* 0x000122000c1e1100 */
[----:B-1----:R-:W-:-:S04]  /*4410*/  IADD3 R6, P3, PT, R9, R2, RZ ;  /* 0x0000000209067210 */ /* 0x002fc80007f7e0ff */
[----:B------:R-:W-:Y:S01]  /*4420*/  LEA.HI.X.SX32 R7, R9, R3, 0x1, P3 ;  /* 0x0000000309077211 */ /* 0x000fe200018f0eff */
[----:B0-----:R-:W-:Y:S01]  /*4430*/  IMAD R9, R8, 0x2d, RZ ;  /* 0x0000002d08097824 */ /* 0x001fe200078e02ff */
[----:B------:R-:W-:-:S04]  /*4440*/  PRMT R25, RZ, 0x7610, R25 ;  /* 0x00007610ff197816 */ /* 0x000fc80000000019 */
[C---:B------:R-:W-:Y:S02]  /*4450*/  IADD3 R4, P4, PT, R9.reuse, R2, RZ ;  /* 0x0000000209047210 */ /* 0x040fe40007f9e0ff */
[----:B------:R-:W-:Y:S01]  /*4460*/  PRMT R0, RZ, 0x7610, R0 ;  /* 0x00007610ff007816 */ /* 0x000fe20000000000 */
[----:B------:R0:W4:Y:S01]  /*4470*/  @P1 LDG.E.U8 R25, desc[UR8][R6.64] ;  /* 0x0000000806191981 */ /* 0x000122000c1e1100 */
[----:B------:R-:W-:Y:S02]  /*4480*/  LEA.HI.X.SX32 R5, R9, R3, 0x1, P4 ;  /* 0x0000000309057211 */ /* 0x000fe400020f0eff */
[----:B------:R-:W1:Y:S03]  /*4490*/  LDC R9, c[0x0][0x3a8] ;  /* 0x0000ea00ff097b82 */ /* 0x000e660000000800 */
[----:B------:R-:W4:Y:S04]  /*44a0*/  @P0 LDG.E.U8 R0, desc[UR8][R4.64] ;  /* 0x0000000804000981 */ /* 0x000f28000c1e1100 */
[----:B------:R0:W-:Y:S01]  /*44b0*/  STL [R1+0xc8], R19 ;  /* 0x0000c81301007387 */ /* 0x0001e20000100800 */
[----:B------:R-:W-:Y:S01]  /*44c0*/  IMAD R8, R8, 0x2e, RZ ;  /* 0x0000002e08087824 */ /* 0x000fe200078e02ff */
[----:B------:R-:W-:-:S02]  /*44d0*/  ISETP.GT.AND P2, PT, R20, 0x2e, PT ;  /* 0x0000002e1400780c */ /* 0x000fc40003f44270 */
[----:B0-----:R-:W4:Y:S04]  /*44e0*/  LDL.LU R19, [R1+0xcac] ;  /* 0x000cac0001137983 */ /* 0x001f280000300800 */
[----:B------:R0:W-:Y:S01]  /*44f0*/  STL [R1+0xc4], R18 ;  /* 0x0000c41201007387 */ /* 0x0001e20000100800 */
[----:B------:R-:W-:-:S03]  /*4500*/  IADD3 R6, P3, PT, R8, R2, RZ ;  /* 0x0000000208067210 */ /* 0x000fc60007f7e0ff */
[----:B0-----:R-:W4:Y:S04]  /*4510*/  LDL.LU R18, [R1+0xca8] ;  /* 0x000ca80001127983 */ /* 0x001f280000300800 */
[----:B------:R0:W-:Y:S01]  /*4520*/  STL [R1+0xc0], R17 ;  /* 0x0000c01101007387 */ /* 0x0001e20000100800 */
[----:B------:R-:W-:-:S03]  /*4530*/  PRMT R27, RZ, 0x7610, R27 ;  /* 0x00007610ff1b7816 */ /* 0x000fc6000000001b */
[----:B0-----:R-:W4:Y:S04]  /*4540*/  LDL.LU R17, [R1+0xca4] ;  /* 0x000ca40001117983 */ /* 0x001f280000300800 */
[----:B------:R0:W-:Y:S01]  /*4550*/  STL [R1+0xac], R16 ;  /* 0x0000ac1001007387 */ /* 0x0001e20000100800 */
[----:B------:R-:W-:Y:S01]  /*4560*/  LEA.HI.X.SX32 R7, R8, R3, 0x1, P3 ;  /* 0x0000000308077211 */ /* 0x000fe200018f0eff */
[C---:B-1----:R-:W-:Y:S02]  /*4570*/  IMAD R8, R9.reuse, 0x30, RZ ;  /* 0x0000003009087824 */ /* 0x042fe400078e02ff */
[----:B0-----:R-:W4:Y:S01]  /*4580*/  LDL.LU R16, [R1+0xca0] ;  /* 0x000ca00001107983 */ /* 0x001f220000300800 */
[----:B------:R-:W-:Y:S01]  /*4590*/  IMAD R9, R9, 0x31, RZ ;  /* 0x0000003109097824 */ /* 0x000fe200078e02ff */
[----:B------:R-:W-:-:S02]  /*45a0*/  ISETP.GT.AND P0, PT, R20, 0x31, PT ;  /* 0x000000311400780c */ /* 0x000fc40003f04270 */
[----:B------:R0:W4:Y:S02]  /*45b0*/  @P2 LDG.E.U8 R27, desc[UR8][R6.64] ;  /* 0x00000008061b2981 */ /* 0x000124000c1e1100 */
[----:B0-----:R-:W-:-:S04]  /*45c0*/  IADD3 R6, P3, PT, R9, R2, RZ ;  /* 0x0000000209067210 */ /* 0x001fc80007f7e0ff */
[----:B------:R-:W-:Y:S01]  /*45d0*/  LEA.HI.X.SX32 R7, R9, R3, 0x1, P3 ;  /* 0x0000000309077211 */ /* 0x000fe200018f0eff */
[----:B---3--:R-:W-:Y:S04]  /*45e0*/  STL [R1+0xc84], R21 ;  /* 0x000c841501007387 */ /* 0x008fe80000100800 */
[----:B------:R0:W-:Y:S04]  /*45f0*/  STL [R1+0xa4], R15 ;  /* 0x0000a40f01007387 */ /* 0x0001e80000100800 */
[----:B0-----:R-:W3:Y:S04]  /*4600*/  LDL.LU R15, [R1+0xc9c] ;  /* 0x000c9c00010f7983 */ /* 0x001ee80000300800 */
[----:B--2---:R0:W-:Y:S04]  /*4610*/  STL [R1+0xa0], R14 ;  /* 0x0000a00e01007387 */ /* 0x0041e80000100800 */
[----:B0-----:R-:W2:Y:S04]  /*4620*/  LDL.LU R14, [R1+0xc98] ;  /* 0x000c9800010e7983 */ /* 0x001ea80000300800 */
[----:B----4-:R0:W-:Y:S04]  /*4630*/  STL [R1+0x7c], R13 ;  /* 0x00007c0d01007387 */ /* 0x0101e80000100800 */
[----:B0-----:R-:W4:Y:S04]  /*4640*/  LDL.LU R13, [R1+0xc94] ;  /* 0x000c9400010d7983 */ /* 0x001f280000300800 */
[----:B------:R0:W-:Y:S04]  /*4650*/  STL [R1+0x78], R12 ;  /* 0x0000780c01007387 */ /* 0x0001e80000100800 */
[----:B0-----:R-:W2:Y:S04]  /*4660*/  LDL.LU R12, [R1+0xc90] ;  /* 0x000c9000010c7983 */ /* 0x001ea80000300800 */
[----:B------:R0:W-:Y:S04]  /*4670*/  STL [R1+0x74], R11 ;  /* 0x0000740b01007387 */ /* 0x0001e80000100800 */
[----:B0-----:R-:W2:Y:S04]  /*4680*/  LDL.LU R11, [R1+0xc8c] ;  /* 0x000c8c00010b7983 */ /* 0x001ea80000300800 */
[----:B------:R0:W-:Y:S04]  /*4690*/  STL [R1+0x70], R10 ;  /* 0x0000700a01007387 */ /* 0x0001e80000100800 */
[----:B0-----:R-:W2:Y:S04]  /*46a0*/  LDL.LU R10, [R1+0xc88] ;  /* 0x000c8800010a7983 */ /* 0x001ea80000300800 */
[----:B------:R-:W-:Y:S04]  /*46b0*/  STL [R1+0xc48], R26 ;  /* 0x000c481a01007387 */ /* 0x000fe80000100800 */
[----:B------:R-:W-:Y:S04]  /*46c0*/  STL [R1+0xc4c], R25 ;  /* 0x000c4c1901007387 */ /* 0x000fe80000100800 */
[----:B------:R0:W-:Y:S02]  /*46d0*/  STL [R1+0xc50], R0 ;  /* 0x000c500001007387 */ /* 0x0001e40000100800 */
[----:B0-----:R-:W-:-:S06]  /*46e0*/  PRMT R0, RZ, 0x7610, R0 ;  /* 0x00007610ff007816 */ /* 0x001fcc0000000000 */
[----:B------:R-:W2:Y:S01]  /*46f0*/  @P0 LDG.E.U8 R0, desc[UR8][R6.64] ;  /* 0x0000000806000981 */ /* 0x000ea2000c1e1100 */
[----:B------:R-:W-:-:S04]  /*4700*/  IADD3 R4, P4, PT, R8, R2, RZ ;  /* 0x0000000208047210 */ /* 0x000fc80007f9e0ff */
[----:B------:R-:W-:Y:S02]  /*4710*/  LEA.HI.X.SX32 R5, R8, R3, 0x1, P4 ;  /* 0x0000000308057211 */ /* 0x000fe400020f0eff */
[----:B------:R-:W0:Y:S01]  /*4720*/  LDC R8, c[0x0][0x3a8] ;  /* 0x0000ea00ff087b82 */ /* 0x000e220000000800 */
[----:B------:R-:W-:Y:S02]  /*4730*/  ISETP.GT.AND P1, PT, R20, 0x30, PT ;  /* 0x000000301400780c */ /* 0x000fe40003f24270 */
[----:B------:R-:W-:-:S11]  /*4740*/  PRMT R25, RZ, 0x7610, R25 ;  /* 0x00007610ff197816 */ /* 0x000fd60000000019 */
[----:B------:R1:W3:Y:S01]  /*4750*/  @P1 LDG.E.U8 R25, desc[UR8][R4.64] ;  /* 0x0000000804191981 */ /* 0x0002e2000c1e1100 */
[----:B0-----:R-:W-:-:S05]  /*4760*/  IMAD R9, R8, 0x32, RZ ;  /* 0x0000003208097824 */ /* 0x001fca00078e02ff */
[----:B-1----:R-:W-:-:S04]  /*4770*/  IADD3 R4, P4, PT, R9, R2, RZ ;  /* 0x0000000209047210 */ /* 0x002fc80007f9e0ff */
[----:B------:R-:W-:Y:S02]  /*4780*/  LEA.HI.X.SX32 R5, R9, R3, 0x1, P4 ;  /* 0x0000000309057211 */ /* 0x000fe400020f0eff */
[----:B------:R-:W0:Y:S01]  /*4790*/  LDC R9, c[0x0][0x3a8] ;  /* 0x0000ea00ff097b82 */ /* 0x000e220000000800 */
[----:B------:R-:W-:Y:S01]  /*47a0*/  IMAD R8, R8, 0x33, RZ ;  /* 0x0000003308087824 */ /* 0x000fe200078e02ff */
[----:B------:R1:W-:Y:S04]  /*47b0*/  STL [R1+0xc54], R27 ;  /* 0x000c541b01007387 */ /* 0x0003e80000100800 */
[----:B------:R-:W-:-:S04]  /*47c0*/  IADD3 R6, P3, PT, R8, R2, RZ ;  /* 0x0000000208067210 */ /* 0x000fc80007f7e0ff */
[----:B------:R-:W-:Y:S02]  /*47d0*/  LEA.HI.X.SX32 R7, R8, R3, 0x1, P3 ;  /* 0x0000000308077211 */ /* 0x000fe400018f0eff */
[C---:B------:R-:W-:Y:S02]  /*47e0*/  ISETP.GT.AND P2, PT, R20.reuse, 0x32, PT ;  /* 0x000000321400780c */ /* 0x040fe40003f44270 */
[C---:B------:R-:W-:Y:S01]  /*47f0*/  ISETP.GT.AND P1, PT, R20.reuse, 0x33, PT ;  /* 0x000000331400780c */ /* 0x040fe20003f24270 */
[----:B0-----:R-:W-:Y:S01]  /*4800*/  IMAD R8, R9, 0x34, RZ ;  /* 0x0000003409087824 */ /* 0x001fe200078e02ff */
[----:B------:R-:W-:Y:S02]  /*4810*/  PRMT R21, RZ, 0x7610, R21 ;  /* 0x00007610ff157816 */ /* 0x000fe40000000015 */
[----:B------:R-:W-:Y:S02]  /*4820*/  ISETP.GT.AND P0, PT, R20, 0x34, PT ;  /* 0x000000341400780c */ /* 0x000fe40003f04270 */
[----:B-1----:R-:W-:-:S05]  /*4830*/  PRMT R27, RZ, 0x7610, R27 ;  /* 0x00007610ff1b7816 */ /* 0x002fca000000001b */
[----:B------:R0:W3:Y:S01]  /*4840*/  @P2 LDG.E.U8 R21, desc[UR8][R4.64] ;  /* 0x0000000804152981 */ /* 0x0000e2000c1e1100 */
[----:B------:R-:W-:Y:S02]  /*4850*/  ISETP.GT.AND P2, PT, R20, 0x35, PT ;  /* 0x000000351400780c */ /* 0x000fe40003f44270 */
[----:B------:R-:W-:Y:S01]  /*4860*/  PRMT R29, RZ, 0x7610, R29 ;  /* 0x00007610ff1d7816 */ /* 0x000fe2000000001d */
[----:B------:R1:W3:Y:S01]  /*4870*/  @P1 LDG.E.U8 R27, desc[UR8][R6.64] ;  /* 0x00000008061b1981 */ /* 0x0002e2000c1e1100 */
[----:B0-----:R-:W-:-:S04]  /*4880*/  IADD3 R4, P4, PT, R8, R2, RZ ;  /* 0x0000000208047210 */ /* 0x001fc80007f9e0ff */
[----:B------:R-:W-:Y:S02]  /*4890*/  LEA.HI.X.SX32 R5, R8, R3, 0x1, P4 ;  /* 0x0000000308057211 */ /* 0x000fe400020f0eff */
[----:B------:R-:W-:Y:S02]  /*48a0*/  PRMT R28, RZ, 0x7610, R28 ;  /* 0x00007610ff1c7816 */ /* 0x000fe4000000001c */
[C---:B------:R-:W-:Y:S01]  /*48b0*/  ISETP.GT.AND P1, PT, R20.reuse, 0x36, PT ;  /* 0x000000361400780c */ /* 0x040fe20003f24270 */
[----:B------:R0:W3:Y:S01]  /*48c0*/  @P0 LDG.E.U8 R29, desc[UR8][R4.64] ;  /* 0x00000008041d0981 */ /* 0x0000e2000c1e1100 */
[----:B------:R-:W-:Y:S02]  /*48d0*/  ISETP.GT.AND P0, PT, R20, 0x37, PT ;  /* 0x000000371400780c */ /* 0x000fe40003f04270 */
[----:B------:R-:W-:Y:S02]  /*48e0*/  PRMT R23, RZ, 0x7610, R23 ;  /* 0x00007610ff177816 */ /* 0x000fe40000000017 */
[----:B------:R-:W-:Y:S01]  /*48f0*/  PRMT R22, RZ, 0x7610, R22 ;  /* 0x00007610ff167816 */ /* 0x000fe20000000016 */
[----:B--2---:R2:W-:Y:S02]  /*4900*/  STL [R1+0x28], R0 ;  /* 0x0000280001007387 */ /* 0x0045e40000100800 */
[----:B--2---:R-:W-:-:S02]  /*4910*/  IMAD R0, R9, 0x35, RZ ;  /* 0x0000003509007824 */ /* 0x004fc400078e02ff */
[----:B------:R-:W2:Y:S03]  /*4920*/  LDC R9, c[0x0][0x3a8] ;  /* 0x0000ea00ff097b82 */ /* 0x000ea60000000800 */
[----:B-1----:R-:W-:-:S04]  /*4930*/  IADD3 R6, P3, PT, R0, R2, RZ ;  /* 0x0000000200067210 */ /* 0x002fc80007f7e0ff */
[----:B------:R-:W-:-:S05]  /*4940*/  LEA.HI.X.SX32 R7, R0, R3, 0x1, P3 ;  /* 0x0000000300077211 */ /* 0x000fca00018f0eff */
[----:B------:R1:W4:Y:S01]  /*4950*/  @P2 LDG.E.U8 R28, desc[UR8][R6.64] ;  /* 0x00000008061c2981 */ /* 0x000322000c1e1100 */
[C---:B--2---:R-:W-:Y:S02]  /*4960*/  IMAD R8, R9.reuse, 0x36, RZ ;  /* 0x0000003609087824 */ /* 0x044fe400078e02ff */
[----:B------:R-:W-:Y:S02]  /*4970*/  IMAD R0, R9, 0x37, RZ ;  /* 0x0000003709007824 */ /* 0x000fe400078e02ff */
[----:B------:R-:W2:Y:S01]  /*4980*/  LDC R9, c[0x0][0x3a8] ;  /* 0x0000ea00ff097b82 */ /* 0x000ea20000000800 */
[-C--:B0-----:R-:W-:Y:S02]  /*4990*/  IADD3 R4, P4, PT, R8, R2.reuse, RZ ;  /* 0x0000000208047210 */ /* 0x081fe40007f9e0ff */
[----:B-1----:R-:W-:Y:S02]  /*49a0*/  IADD3 R6, P3, PT, R0, R2, RZ ;  /* 0x0000000200067210 */ /* 0x002fe40007f7e0ff */
[----:B------:R-:W-:-:S02]  /*49b0*/  LEA.HI.X.SX32 R5, R8, R3, 0x1, P4 ;  /* 0x0000000308057211 */ /* 0x000fc400020f0eff */
[----:B------:R-:W-:-:S03]  /*49c0*/  LEA.HI.X.SX32 R7, R0, R3, 0x1, P3 ;  /* 0x0000000300077211 */ /* 0x000fc600018f0eff */
[----:B------:R0:W4:Y:S04]  /*49d0*/  @P1 LDG.E.U8 R23, desc[UR8][R4.64] ;  /* 0x0000000804171981 */ /* 0x000128000c1e1100 */
[----:B------:R1:W4:Y:S01]  /*49e0*/  @P0 LDG.E.U8 R22, desc[UR8][R6.64] ;  /* 0x0000000806160981 */ /* 0x000322000c1e1100 */
[C---:B--2---:R-:W-:Y:S02]  /*49f0*/  IMAD R8, R9.reuse, 0x38, RZ ;  /* 0x0000003809087824 */ /* 0x044fe400078e02ff */
[----:B------:R-:W-:Y:S02]  /*4a00*/  IMAD R0, R9, 0x39, RZ ;  /* 0x0000003909007824 */ /* 0x000fe400078e02ff */
[----:B------:R-:W2:Y:S01]  /*4a10*/  LDC R9, c[0x0][0x3a8] ;  /* 0x0000ea00ff097b82 */ /* 0x000ea20000000800 */
[----:B0-----:R-:W-:-:S02]  /*4a20*/  IADD3 R4, P4, PT, R8, R2, RZ ;  /* 0x0000000208047210 */ /* 0x001fc40007f9e0ff */
[----:B-1----:R-:W-:Y:S02]  /*4a30*/  IADD3 R6, P3, PT, R0, R2, RZ ;  /* 0x0000000200067210 */ /* 0x002fe40007f7e0ff */
[-C--:B------:R-:W-:Y:S02]  /*4a40*/  LEA.HI.X.SX32 R5, R8, R3.reuse, 0x1, P4 ;  /* 0x0000000308057211 */ /* 0x080fe400020f0eff */
[----:B------:R-:W-:Y:S02]  /*4a50*/  LEA.HI.X.SX32 R7, R0, R3, 0x1, P3 ;  /* 0x0000000300077211 */ /* 0x000fe400018f0eff */
[C---:B------:R-:W-:Y:S02]  /*4a60*/  ISETP.GT.AND P2, PT, R20.reuse, 0x38, PT ;  /* 0x000000381400780c */ /* 0x040fe40003f44270 */
[----:B------:R-:W-:Y:S01]  /*4a70*/  ISETP.GT.AND P1, PT, R20, 0x39, PT ;  /* 0x000000391400780c */ /* 0x000fe20003f24270 */
[C---:B--2---:R-:W-:Y:S02]  /*4a80*/  IMAD R8, R9.reuse, 0x3a, RZ ;  /* 0x0000003a09087824 */ /* 0x044fe400078e02ff */
[----:B------:R-:W-:-:S02]  /*4a90*/  IMAD R0, R9, 0x3b, RZ ;  /* 0x0000003b09007824 */ /* 0x000fc400078e02ff */
[----:B------:R-:W0:Y:S01]  /*4aa0*/  LDC R9, c[0x0][0x3a8] ;  /* 0x0000ea00ff097b82 */ /* 0x000e220000000800 */
[----:B------:R-:W-:Y:S02]  /*4ab0*/  PRMT R19, RZ, 0x7610, R19 ;  /* 0x00007610ff137816 */ /* 0x000fe40000000013 */
[C---:B------:R-:W-:Y:S02]  /*4ac0*/  ISETP.GT.AND P0, PT, R20.reuse, 0x3a, PT ;  /* 0x0000003a1400780c */ /* 0x040fe40003f04270 */
[----:B------:R-:W-:Y:S02]  /*4ad0*/  PRMT R18, RZ, 0x7610, R18 ;  /* 0x00007610ff127816 */ /* 0x000fe40000000012 */
[----:B------:R1:W2:Y:S01]  /*4ae0*/  @P2 LDG.E.U8 R19, desc[UR8][R4.64] ;  /* 0x0000000804132981 */ /* 0x0002a2000c1e1100 */
[----:B------:R-:W-:Y:S02]  /*4af0*/  ISETP.GT.AND P2, PT, R20, 0x3b, PT ;  /* 0x0000003b1400780c */ /* 0x000fe40003f44270 */
[----:B------:R-:W-:Y:S01]  /*4b00*/  PRMT R17, RZ, 0x7610, R17 ;  /* 0x00007610ff117816 */ /* 0x000fe20000000011 */
[----:B------:R3:W2:Y:S01]  /*4b10*/  @P1 LDG.E.U8 R18, desc[UR8][R6.64] ;  /* 0x0000000806121981 */ /* 0x0006a2000c1e1100 */
[----:B-1----:R-:W-:-:S02]  /*4b20*/  IADD3 R4, P4, PT, R8, R2, RZ ;  /* 0x0000000208047210 */ /* 0x002fc40007f9e0ff */
[----:B------:R-:W-:Y:S02]  /*4b30*/  ISETP.GT.AND P1, PT, R20, 0x3c, PT ;  /* 0x0000003c1400780c */ /* 0x000fe40003f24270 */
[-C--:B------:R-:W-:Y:S02]  /*4b40*/  LEA.HI.X.SX32 R5, R8, R3.reuse, 0x1, P4 ;  /* 0x0000000308057211 */ /* 0x080fe400020f0eff */
[C---:B---3--:R-:W-:Y:S01]  /*4b50*/  IADD3 R6, P3, PT, R0.reuse, R2, RZ ;  /* 0x0000000200067210 */ /* 0x048fe20007f7e0ff */
[C---:B0-----:R-:W-:Y:S01]  /*4b60*/  IMAD R8, R9.reuse, 0x3c, RZ ;  /* 0x0000003c09087824 */ /* 0x041fe200078e02ff */
[----:B------:R-:W-:Y:S01]  /*4b70*/  STL [R1+0x2c], R25 ;  /* 0x00002c1901007387 */ /* 0x000fe20000100800 */
[----:B------:R-:W-:Y:S02]  /*4b80*/  PRMT R16, RZ, 0x7610, R16 ;  /* 0x00007610ff107816 */ /* 0x000fe40000000010 */
[----:B------:R-:W-:Y:S01]  /*4b90*/  LEA.HI.X.SX32 R7, R0, R3, 0x1, P3 ;  /* 0x0000000300077211 */ /* 0x000fe200018f0eff */
[----:B------:R0:W3:Y:S01]  /*4ba0*/  @P0 LDG.E.U8 R17, desc[UR8][R4.64] ;  /* 0x0000000804110981 */ /* 0x0000e2000c1e1100 */
[C---:B------:R-:W-:Y:S01]  /*4bb0*/  ISETP.GT.AND P3, PT, R20.reuse, 0x3d, PT ;  /* 0x0000003d1400780c */ /* 0x040fe20003f64270 */
[----:B------:R-:W-:Y:S01]  /*4bc0*/  IMAD R0, R9, 0x3e, RZ ;  /* 0x0000003e09007824 */ /* 0x000fe200078e02ff */
[----:B------:R-:W-:Y:S01]  /*4bd0*/  PRMT R15, RZ, 0x7610, R15 ;  /* 0x00007610ff0f7816 */ /* 0x000fe2000000000f */
[----:B------:R1:W3:Y:S01]  /*4be0*/  @P2 LDG.E.U8 R16, desc[UR8][R6.64] ;  /* 0x0000000806102981 */ /* 0x0002e2000c1e1100 */
[----:B------:R-:W-:-:S02]  /*4bf0*/  ISETP.GT.AND P4, PT, R20, 0x3e, PT ;  /* 0x0000003e1400780c */ /* 0x000fc40003f84270 */
[----:B0-----:R-:W-:-:S04]  /*4c00*/  IADD3 R4, P0, PT, R8, R2, RZ ;  /* 0x0000000208047210 */ /* 0x001fc80007f1e0ff */
[----:B------:R-:W-:Y:S02]  /*4c10*/  LEA.HI.X.SX32 R5, R8, R3, 0x1, P0 ;  /* 0x0000000308057211 */ /* 0x000fe400000f0eff */
[----:B------:R-:W-:Y:S02]  /*4c20*/  IADD3 R8, P0, PT, R0, R2, RZ ;  /* 0x0000000200087210 */ /* 0x000fe40007f1e0ff */
[----:B------:R-:W-:Y:S01]  /*4c30*/  PRMT R14, RZ, 0x7610, R14 ;  /* 0x00007610ff0e7816 */ /* 0x000fe2000000000e */
[----:B------:R0:W3:Y:S01]  /*4c40*/  @P1 LDG.E.U8 R15, desc[UR8][R4.64] ;  /* 0x00000008040f1981 */ /* 0x0000e2000c1e1100 */
[----:B----4-:R-:W-:-:S03]  /*4c50*/  PRMT R13, RZ, 0x7610, R13 ;  /* 0x00007610ff0d7816 */ /* 0x010fc6000000000d */
[----:B------:R-:W-:Y:S04]  /*4c60*/  STL [R1+0xc7c], R23 ;  /* 0x000c7c1701007387 */ /* 0x000fe80000100800 */
[----:B------:R4:W-:Y:S02]  /*4c70*/  STL [R1+0xc70], R22 ;  /* 0x000c701601007387 */ /* 0x0009e40000100800 */
[----:B----4-:R-:W-:-:S05]  /*4c80*/  IMAD R22, R9, 0x3d, RZ ;  /* 0x0000003d09167824 */ /* 0x010fca00078e02ff */
[----:B-1----:R-:W-:Y:S02]  /*4c90*/  IADD3 R6, P2, PT, R22, R2, RZ ;  /* 0x0000000216067210 */ /* 0x002fe40007f5e0ff */
[-C--:B------:R-:W-:Y:S02]  /*4ca0*/  LEA.HI.X.SX32 R9, R0, R3.reuse, 0x1, P0 ;  /* 0x0000000300097211 */ /* 0x080fe400000f0eff */
[----:B------:R-:W-:-:S03]  /*4cb0*/  LEA.HI.X.SX32 R7, R22, R3, 0x1, P2 ;  /* 0x0000000316077211 */ /* 0x000fc600010f0eff */
[----:B------:R-:W4:Y:S04]  /*4cc0*/  @P4 LDG.E.U8 R13, desc[UR8][R8.64] ;  /* 0x00000008080d4981 */ /* 0x000f28000c1e1100 */
[----:B------:R1:W4:Y:S01]  /*4cd0*/  @P3 LDG.E.U8 R14, desc[UR8][R6.64] ;  /* 0x00000008060e3981 */ /* 0x000322000c1e1100 */
[----:B------:R-:W-:Y:S01]  /*4ce0*/  IMAD R22, R24, 0x2f, RZ ;  /* 0x0000002f18167824 */ /* 0x000fe200078e02ff */
[C---:B------:R-:W-:Y:S02]  /*4cf0*/  ISETP.GT.AND P3, PT, R20.reuse, 0x1f, PT ;  /* 0x0000001f1400780c */ /* 0x040fe40003f64270 */
[----:B------:R-:W-:Y:S01]  /*4d00*/  ISETP.GT.AND P4, PT, R20, 0x2f, PT ;  /* 0x0000002f1400780c */ /* 0x000fe20003f84270 */
[----:B--2---:R2:W-:Y:S04]  /*4d10*/  STL [R1+0xc64], R19 ;  /* 0x000c641301007387 */ /* 0x0045e80000100800 */
[----:B------:R-:W-:Y:S01]  /*4d20*/  STL [R1+0xc58], R18 ;  /* 0x000c581201007387 */ /* 0x000fe20000100800 */
[----:B--2---:R-:W-:-:S02]  /*4d30*/  IMAD R19, R24, 0x1f, RZ ;  /* 0x0000001f18137824 */ /* 0x004fc400078e02ff */
[----:B------:R-:W-:Y:S01]  /*4d40*/  IMAD R24, R24, 0x3f, RZ ;  /* 0x0000003f18187824 */ /* 0x000fe200078e02ff */
[----:B---3--:R-:W-:Y:S04]  /*4d50*/  STL [R1+0xc5c], R17 ;  /* 0x000c5c1101007387 */ /* 0x008fe80000100800 */
[----:B------:R-:W-:Y:S01]  /*4d60*/  STL [R1+0xc60], R16 ;  /* 0x000c601001007387 */ /* 0x000fe20000100800 */
[-C--:B0-----:R-:W-:Y:S02]  /*4d70*/  IADD3 R4, P2, PT, R19, R2.reuse, RZ ;  /* 0x0000000213047210 */ /* 0x081fe40007f5e0ff */
[-C--:B-1----:R-:W-:Y:S01]  /*4d80*/  IADD3 R6, P1, PT, R22, R2.reuse, RZ ;  /* 0x0000000216067210 */ /* 0x082fe20007f3e0ff */
[----:B------:R0:W-:Y:S04]  /*4d90*/  STL [R1+0xc68], R15 ;  /* 0x000c680f01007387 */ /* 0x0001e80000100800 */
[----:B------:R-:W2:Y:S04]  /*4da0*/  LDL.LU R0, [R1+0x100] ;  /* 0x0001000001007983 */ /* 0x000ea80000300800 */
[----:B0-----:R-:W3:Y:S04]  /*4db0*/  LDL.LU R15, [R1+0x28] ;  /* 0x00002800010f7983 */ /* 0x001ee80000300800 */
[----:B------:R-:W2:Y:S04]  /*4dc0*/  LDL.LU R16, [R1+0x17c] ;  /* 0x00017c0001107983 */ /* 0x000ea80000300800 */
[----:B------:R-:W2:Y:S04]  /*4dd0*/  LDL.LU R17, [R1+0xfc] ;  /* 0x0000fc0001117983 */ /* 0x000ea80000300800 */
[----:B------:R-:W2:Y:S01]  /*4de0*/  LDL.LU R18, [R1+0xc0] ;  /* 0x0000c00001127983 */ /* 0x000ea20000300800 */
[----:B------:R-:W-:-:S02]  /*4df0*/  IADD3 R8, P0, PT, R24, R2, RZ ;  /* 0x0000000218087210 */ /* 0x000fc40007f1e0ff */
[-C--:B------:R-:W-:Y:S02]  /*4e00*/  LEA.HI.X.SX32 R5, R19, R3.reuse, 0x1, P2 ;  /* 0x0000000313057211 */ /* 0x080fe400010f0eff */
[----:B------:R-:W-:Y:S02]  /*4e10*/  PRMT R12, RZ, 0x7610, R12 ;  /* 0x00007610ff0c7816 */ /* 0x000fe4000000000c */
[-C--:B------:R-:W-:Y:S02]  /*4e20*/  LEA.HI.X.SX32 R7, R22, R3.reuse, 0x1, P1 ;  /* 0x0000000316077211 */ /* 0x080fe400008f0eff */
[----:B------:R-:W-:Y:S02]  /*4e30*/  PRMT R11, RZ, 0x7610, R11 ;  /* 0x00007610ff0b7816 */ /* 0x000fe4000000000b */
[----:B------:R-:W-:Y:S01]  /*4e40*/  LEA.HI.X.SX32 R9, R24, R3, 0x1, P0 ;  /* 0x0000000318097211 */ /* 0x000fe200000f0eff */
[----:B------:R0:W2:Y:S04]  /*4e50*/  @P3 LDG.E.U8 R12, desc[UR8][R4.64] ;  /* 0x00000008040c3981 */ /* 0x0000a8000c1e1100 */
[----:B------:R1:W2:Y:S04]  /*4e60*/  @P4 LDG.E.U8 R11, desc[UR8][R6.64] ;  /* 0x00000008060b4981 */ /* 0x0002a8000c1e1100 */
[----:B----4-:R4:W-:Y:S04]  /*4e70*/  STL [R1+0xc6c], R14 ;  /* 0x000c6c0e01007387 */ /* 0x0109e80000100800 */
[----:B----4-:R-:W4:Y:S04]  /*4e80*/  LDL.LU R14, [R1+0xc4] ;  /* 0x0000c400010e7983 */ /* 0x010f280000300800 */
[----:B------:R-:W-:Y:S04]  /*4e90*/  STL [R1+0xc74], R13 ;  /* 0x000c740d01007387 */ /* 0x000fe80000100800 */
[----:B------:R0:W-:Y:S04]  /*4ea0*/  STL [R1+0xc78], R20 ;  /* 0x000c781401007387 */ /* 0x0001e80000100800 */
[----:B0-----:R-:W2:Y:S04]  /*4eb0*/  LDL.LU R20, [R1+0x1a0] ;  /* 0x0001a00001147983 */ /* 0x001ea80000300800 */
[----:B------:R-:W-:Y:S04]  /*4ec0*/  STL [R1+0x584], R2 ;  /* 0x0005840201007387 */ /* 0x000fe80000100800 */
[----:B------:R0:W-:Y:S04]  /*4ed0*/  STL [R1+0xc80], R2 ;  /* 0x000c800201007387 */ /* 0x0001e80000100800 */
[----:B0-----:R-:W2:Y:S04]  /*4ee0*/  LDL.LU R2, [R1+0x1a4] ;  /* 0x0001a40001027983 */ /* 0x001ea80000300800 */
[----:B------:R-:W3:Y:S04]  /*4ef0*/  LDL.LU R19, [R1+0x178] ;  /* 0x0001780001137983 */ /* 0x000ee80000300800 */
[----:B------:R-:W3:Y:S04]  /*4f00*/  LDL.LU R22, [R1+0xf8] ;  /* 0x0000f80001167983 */ /* 0x000ee80000300800 */
[----:B------:R-:W3:Y:S04]  /*4f10*/  LDL.LU R23, [R1+0xac] ;  /* 0x0000ac0001177983 */ /* 0x000ee80000300800 */
[----:B------:R-:W3:Y:S04]  /*4f20*/  LDL.LU R25, [R1+0x174] ;  /* 0x0001740001197983 */ /* 0x000ee80000300800 */
[----:B------:R-:W3:Y:S04]  /*4f30*/  LDL.LU R26, [R1+0xf4] ;  /* 0x0000f400011a7983 */ /* 0x000ee80000300800 */
[----:B------:R0:W-:Y:S04]  /*4f40*/  STL [R1+0x580], R3 ;  /* 0x0005800301007387 */ /* 0x0001e80000100800 */
[----:B0-----:R-:W3:Y:S04]  /*4f50*/  LDL.LU R3, [R1+0x2c] ;  /* 0x00002c0001037983 */ /* 0x001ee80000300800 */
[----:B------:R-:W3:Y:S04]  /*4f60*/  LDL.LU R5, [R1+0xc8] ;  /* 0x0000c80001057983 */ /* 0x000ee80000300800 */
[----:B------:R-:W3:Y:S01]  /*4f70*/  LDL.LU R7, [R1+0x104] ;  /* 0x0001040001077983 */ /* 0x000ee20000300800 */
[----:B------:R-:W0:Y:S01]  /*4f80*/  S2R R4, SR_TID.X ;  /* 0x0000000000047919 */ /* 0x000e220000002100 */
[----:B------:R-:W1:Y:S01]  /*4f90*/  S2R R13, SR_TID.X ;  /* 0x00000000000d7919 */ /* 0x000e620000002100 */
[----:B------:R-:W-:-:S06]  /*4fa0*/  PRMT R10, RZ, 0x7610, R10 ;  /* 0x00007610ff0a7816 */ /* 0x000fcc000000000a */
[----:B------:R0:W4:Y:S02]  /*4fb0*/  @P5 LDG.E.U8 R10, desc[UR8][R8.64] ;  /* 0x00000008080a5981 */ /* 0x000124000c1e1100 */
[----:B0-----:R-:W-:Y:S01]  /*4fc0*/  LOP3.LUT R24, R4, 0x1ff, RZ, 0xc0, !PT ;  /* 0x000001ff04187812 */ /* 0x001fe200078ec0ff */
[----:B------:R-:W-:Y:S01]  /*4fd0*/  BAR.SYNC.DEFER_BLOCKING 0x0 ;  /* 0x0000000000007b1d */ /* 0x000fe20000010000 */
[----:B-1----:R-:W-:-:S05]  /*4fe0*/  LOP3.LUT R13, R13, 0x1ff, RZ, 0xc0, !PT ;  /* 0x000001ff0d0d7812 */ /* 0x002fca00078ec0ff */
[----:B--2---:R0:W-:Y:S02]  /*4ff0*/  STS.U8 [R24+UR5], R2 ;  /* 0x0000000218007988 */ /* 0x0041e40008000005 */
[C---:B0-----:R-:W-:Y:S02]  /*5000*/  LOP3.LUT R2, R13.reuse, 0x8, RZ, 0x3c, !PT ;  /* 0x000000080d027812 */ /* 0x041fe400078e3cff */
[----:B------:R-:W-:Y:S01]  /*5010*/  LOP3.LUT R13, R13, 0x10, RZ, 0x3c, !PT ;  /* 0x000000100d0d7812 */ /* 0x000fe200078e3cff */
[----:B---3--:R-:W-:Y:S04]  /*5020*/  STS.U8 [R24+UR5+0x2000], R7 ;  /* 0x0020000718007988 */ /* 0x008fe80008000005 */
[----:B------:R0:W-:Y:S04]  /*5030*/  STS.U8 [R24+UR5+0x4000], R5 ;  /* 0x0040000518007988 */ /* 0x0001e80008000005 */
[----:B------:R1:W-:Y:S04]  /*5040*/  STS.U8 [R24+UR5+0x6000], R3 ;  /* 0x0060000318007988 */ /* 0x0003e80008000005 */
[----:B------:R-:W-:Y:S04]  /*5050*/  STS.U8 [R2+UR5+0x200], R20 ;  /* 0x0002001402007988 */ /* 0x000fe80008000005 */
[----:B------:R2:W-:Y:S04]  /*5060*/  STS.U8 [R2+UR5+0x2200], R0 ;  /* 0x0022000002007988 */ /* 0x0005e80008000005 */
[----:B----4-:R-:W-:Y:S04]  /*5070*/  STS.U8 [R2+UR5+0x4200], R14 ;  /* 0x0042000e02007988 */ /* 0x010fe80008000005 */
[----:B------:R-:W-:Y:S04]  /*5080*/  STS.U8 [R2+UR5+0x6200], R15 ;  /* 0x0062000f02007988 */ /* 0x000fe80008000005 */
[----:B------:R-:W-:Y:S04]  /*5090*/  STS.U8 [R13+UR5+0x400], R16 ;  /* 0x000400100d007988 */ /* 0x000fe80008000005 */
[----:B------:R-:W-:Y:S04]  /*50a0*/  STS.U8 [R13+UR5+0x2400], R17 ;  /* 0x002400110d007988 */ /* 0x000fe80008000005 */
[----:B------:R-:W-:Y:S04]  /*50b0*/  STS.U8 [R13+UR5+0x4400], R18 ;  /* 0x004400120d007988 */ /* 0x000fe80008000005 */
[----:B0-----:R-:W3:Y:S04]  /*50c0*/  LDL.LU R5, [R1+0x170] ;  /* 0x0001700001057983 */ /* 0x001ee80000300800 */
[----:B-1----:R-:W4:Y:S04]  /*50d0*/  LDL.LU R3, [R1+0xf0] ;  /* 0x0000f00001037983 */ /* 0x002f280000300800 */
[----:B------:R0:W-:Y:S01]  /*50e0*/  STS.U8 [R13+UR5+0x6400], R21 ;  /* 0x006400150d007988 */ /* 0x0001e20008000005 */
[----:B--2---:R-:W1:Y:S03]  /*50f0*/  S2R R0, SR_TID.X ;  /* 0x0000000000007919 */ /* 0x004e660000002100 */
[----:B0-----:R-:W2:Y:S04]  /*5100*/  LDL.LU R21, [R1+0xc84] ;  /* 0x000c840001157983 */ /* 0x001ea80000300800 */
[----:B------:R-:W3:Y:S04]  /*5110*/  LDL.LU R9, [R1+0xa4] ;  /* 0x0000a40001097983 */ /* 0x000ee80000300800 */
[----:B------:R-:W3:Y:S01]  /*5120*/  LDL.LU R14, [R1+0x16c] ;  /* 0x00016c00010e7983 */ /* 0x000ee20000300800 */
[----:B-1----:R-:W-:-:S04]  /*5130*/  LOP3.LUT R0, R0, 0x1ff, RZ, 0xc0, !PT ;  /* 0x000001ff00007812 */ /* 0x002fc800078ec0ff */
[----:B------:R-:W-:-:S05]  /*5140*/  LOP3.LUT R2, R0, 0x18, RZ, 0x3c, !PT ;  /* 0x0000001800027812 */ /* 0x000fca00078e3cff */
[----:B------:R-:W-:Y:S04]  /*5150*/  STS.U8 [R2+UR5+0x600], R19 ;  /* 0x0006001302007988 */ /* 0x000fe80008000005 */
[----:B------:R-:W-:Y:S04]  /*5160*/  STS.U8 [R2+UR5+0x2600], R22 ;  /* 0x0026001602007988 */ /* 0x000fe80008000005 */
[----:B------:R-:W-:Y:S04]  /*5170*/  STS.U8 [R2+UR5+0x4600], R23 ;  /* 0x0046001702007988 */ /* 0x000fe80008000005 */
[----:B------:R0:W-:Y:S04]  /*5180*/  STS.U8 [R2+UR5+0x6600], R27 ;  /* 0x0066001b02007988 */ /* 0x0001e80008000005 */
[----:B0-----:R-:W4:Y:S04]  /*5190*/  LDL.LU R2, [R1+0xec] ;  /* 0x0000ec0001027983 */ /* 0x001f280000300800 */
[----:B------:R-:W4:Y:S01]  /*51a0*/  LDL.LU R23, [R1+0xa0] ;  /* 0x0000a00001177983 */ /* 0x000f220000300800 */
[----:B------:R-:W-:-:S03]  /*51b0*/  LOP3.LUT R0, R0, 0x20, RZ, 0x3c, !PT ;  /* 0x0000002000007812 */ /* 0x000fc600078e3cff */
[----:B------:R-:W4:Y:S04]  /*51c0*/  LDL.LU R20, [R1+0x168] ;  /* 0x0001680001147983 */ /* 0x000f280000300800 */
[----:B------:R-:W-:Y:S04]  /*51d0*/  STS.U8 [R0+UR5+0x800], R25 ;  /* 0x0008001900007988 */ /* 0x000fe80008000005 */
[----:B------:R-:W-:Y:S04]  /*51e0*/  STS.U8 [R0+UR5+0x2800], R26 ;  /* 0x0028001a00007988 */ /* 0x000fe80008000005 */
[----:B------:R-:W4:Y:S04]  /*51f0*/  LDL.LU R13, [R1+0xe8] ;  /* 0x0000e800010d7983 */ /* 0x000f280000300800 */
        /* <DEDUP_REMOVED lines=8> */
[----:B--2---:R0:W-:Y:S02]  /*5280*/  STS.U8 [R0+UR5+0x4800], R21 ;  /* 0x0048001500007988 */ /* 0x0041e40008000005 */
[----:B0-----:R-:W0:Y:S02]  /*5290*/  S2R R21, SR_TID.X ;  /* 0x0000000000157919 */ /* 0x001e240000002100 */
[----:B------:R1:W-:Y:S04]  /*52a0*/  STS.U8 [R0+UR5+0x6800], R29 ;  /* 0x0068001d00007988 */ /* 0x0003e80008000005 */
[----:B-1----:R-:W2:Y:S04]  /*52b0*/  LDL.LU R0, [R1+0xdc] ;  /* 0x0000dc0001007983 */ /* 0x002ea80000300800 */
[----:B------:R-:W2:Y:S01]  /*52c0*/  LDL.LU R25, [R1+0x70] ;  /* 0x0000700001197983 */ /* 0x000ea20000300800 */
[----:B0-----:R-:W-:-:S03]  /*52d0*/  LOP3.LUT R26, R21, 0x1ff, RZ, 0xc0, !PT ;  /* 0x000001ff151a7812 */ /* 0x001fc600078ec0ff */
[----:B------:R-:W2:Y:S01]  /*52e0*/  LDL.LU R21, [R1+0x158] ;  /* 0x0001580001157983 */ /* 0x000ea20000300800 */
[C---:B------:R-:W-:Y:S02]  /*52f0*/  LOP3.LUT R7, R26.reuse, 0x28, RZ, 0x3c, !PT ;  /* 0x000000281a077812 */ /* 0x040fe400078e3cff */
[----:B------:R-:W-:Y:S01]  /*5300*/  LOP3.LUT R26, R26, 0x30, RZ, 0x3c, !PT ;  /* 0x000000301a1a7812 */ /* 0x000fe200078e3cff */
[----:B------:R-:W2:Y:S04]  /*5310*/  LDL.LU R6, [R1+0xd8] ;  /* 0x0000d80001067983 */ /* 0x000ea80000300800 */
[----:B---3--:R0:W-:Y:S04]  /*5320*/  STS.U8 [R7+UR5+0xa00], R5 ;  /* 0x000a000507007988 */ /* 0x0081e80008000005 */
[----:B----4-:R-:W-:Y:S04]  /*5330*/  STS.U8 [R7+UR5+0x2a00], R3 ;  /* 0x002a000307007988 */ /* 0x010fe80008000005 */
[----:B------:R1:W-:Y:S04]  /*5340*/  STS.U8 [R7+UR5+0x4a00], R9 ;  /* 0x004a000907007988 */ /* 0x0003e80008000005 */
[----:B0-----:R-:W3:Y:S04]  /*5350*/  LDL.LU R5, [R1+0x154] ;  /* 0x0001540001057983 */ /* 0x001ee80000300800 */
[----:B------:R0:W-:Y:S04]  /*5360*/  STS.U8 [R7+UR5+0x6a00], R28 ;  /* 0x006a001c07007988 */ /* 0x0001e80008000005 */
[----:B-1----:R-:W4:Y:S04]  /*5370*/  LDL.LU R9, [R1+0xd4] ;  /* 0x0000d40001097983 */ /* 0x002f280000300800 */
[----:B------:R-:W-:Y:S04]  /*5380*/  STS.U8 [R26+UR5+0xc00], R14 ;  /* 0x000c000e1a007988 */ /* 0x000fe80008000005 */
[----:B0-----:R-:W2:Y:S04]  /*5390*/  LDL.LU R7, [R1+0x150] ;  /* 0x0001500001077983 */ /* 0x001ea80000300800 */
[----:B------:R0:W-:Y:S04]  /*53a0*/  STS.U8 [R26+UR5+0x2c00], R2 ;  /* 0x002c00021a007988 */ /* 0x0001e80008000005 */
[----:B------:R1:W-:Y:S04]  /*53b0*/  STS.U8 [R26+UR5+0x4c00], R23 ;  /* 0x004c00171a007988 */ /* 0x0003e80008000005 */
[----:B0-----:R-:W2:Y:S04]  /*53c0*/  LDL.LU R2, [R1+0xc80] ;  /* 0x000c800001027983 */ /* 0x001ea80000300800 */
[----:B-1----:R-:W2:Y:S01]  /*53d0*/  LDL.LU R23, [R1+0xc7c] ;  /* 0x000c7c0001177983 */ /* 0x002ea20000300800 */
[----:B------:R-:W0:Y:S02]  /*53e0*/  S2R R3, SR_TID.X ;  /* 0x0000000000037919 */ /* 0x000e240000002100 */
[----:B0-----:R-:W-:-:S04]  /*53f0*/  LOP3.LUT R3, R3, 0x1ff, RZ, 0xc0, !PT ;  /* 0x000001ff03037812 */ /* 0x001fc800078ec0ff */
[C---:B------:R-:W-:Y:S01]  /*5400*/  LOP3.LUT R14, R3.reuse, 0x38, RZ, 0x3c, !PT ;  /* 0x00000038030e7812 */ /* 0x040fe200078e3cff */
[----:B--2---:R-:W-:Y:S04]  /*5410*/  STS.U8 [R26+UR5+0x6c00], R23 ;  /* 0x006c00171a007988 */ /* 0x004fe80008000005 */
[----:B------:R0:W-:Y:S04]  /*5420*/  STS.U8 [R14+UR5+0xe00], R20 ;  /* 0x000e00140e007988 */ /* 0x0001e80008000005 */
[----:B------:R1:W-:Y:S04]  /*5430*/  STS.U8 [R14+UR5+0x2e00], R13 ;  /* 0x002e000d0e007988 */ /* 0x0003e80008000005 */
[----:B------:R2:W-:Y:S04]  /*5440*/  STS.U8 [R14+UR5+0x4e00], R22 ;  /* 0x004e00160e007988 */ /* 0x0005e80008000005 */
[----:B0-----:R-:W3:Y:S04]  /*5450*/  LDL.LU R20, [R1+0xc78] ;  /* 0x000c780001147983 */ /* 0x001ee80000300800 */
[----:B-1----:R-:W3:Y:S04]  /*5460*/  LDL.LU R13, [R1+0xc74] ;  /* 0x000c7400010d7983 */ /* 0x002ee80000300800 */
[----:B--2---:R-:W2:Y:S01]  /*5470*/  LDL.LU R22, [R1+0xc70] ;  /* 0x000c700001167983 */ /* 0x004ea20000300800 */
[----:B------:R-:W-:Y:S01]  /*5480*/  LOP3.LUT R3, R3, 0x40, RZ, 0x3c, !PT ;  /* 0x0000004003037812 */ /* 0x000fe200078e3cff */
[----:B------:R-:W0:Y:S02]  /*5490*/  S2R R26, SR_TID.X ;  /* 0x00000000001a7919 */ /* 0x000e240000002100 */
[----:B--2---:R1:W-:Y:S04]  /*54a0*/  STS.U8 [R14+UR5+0x6e00], R22 ;  /* 0x006e00160e007988 */ /* 0x0043e80008000005 */
[----:B------:R-:W-:Y:S04]  /*54b0*/  STS.U8 [R3+UR5+0x1000], R27 ;  /* 0x0010001b03007988 */ /* 0x000fe80008000005 */
[----:B------:R2:W-:Y:S04]  /*54c0*/  STS.U8 [R3+UR5+0x3000], R15 ;  /* 0x0030000f03007988 */ /* 0x0005e80008000005 */
[----:B-1----:R-:W3:Y:S04]  /*54d0*/  LDL.LU R14, [R1+0xc6c] ;  /* 0x000c6c00010e7983 */ /* 0x002ee80000300800 */
[----:B------:R1:W-:Y:S04]  /*54e0*/  STS.U8 [R3+UR5+0x5000], R19 ;  /* 0x0050001303007988 */ /* 0x0003e80008000005 */
[----:B--2---:R-:W2:Y:S04]  /*54f0*/  LDL.LU R15, [R1+0xc68] ;  /* 0x000c6800010f7983 */ /* 0x004ea80000300800 */
[----:B-1----:R-:W2:Y:S01]  /*5500*/  LDL.LU R19, [R1+0xc64] ;  /* 0x000c640001137983 */ /* 0x002ea20000300800 */
        /* <DEDUP_REMOVED lines=14> */
[----:B-1----:R-:W4:Y:S04]  /*55f0*/  LDL.LU R27, [R1+0xc54] ;  /* 0x000c5400011b7983 */ /* 0x002f280000300800 */
[----:B------:R1:W-:Y:S04]  /*5600*/  STS.U8 [R26+UR5+0x5400], R25 ;  /* 0x005400191a007988 */ /* 0x0003e80008000005 */
[----:B--2---:R-:W2:Y:S04]  /*5610*/  LDL.LU R0, [R1+0xc50] ;  /* 0x000c500001007983 */ /* 0x004ea80000300800 */
[----:B---3--:R3:W-:Y:S04]  /*5620*/  STS.U8 [R26+UR5+0x7400], R17 ;  /* 0x007400111a007988 */ /* 0x0087e80008000005 */
[----:B-1----:R-:W2:Y:S04]  /*5630*/  LDL.LU R25, [R1+0xc4c] ;  /* 0x000c4c0001197983 */ /* 0x002ea80000300800 */
[----:B---3--:R-:W3:Y:S01]  /*5640*/  LDL.LU R26, [R1+0xc48] ;  /* 0x000c4800011a7983 */ /* 0x008ee20000300800 */
[----:B0-----:R-:W-:-:S04]  /*5650*/  LOP3.LUT R3, R3, 0x1ff, RZ, 0xc0, !PT ;  /* 0x000001ff03037812 */ /* 0x001fc800078ec0ff */
[----:B------:R-:W-:-:S05]  /*5660*/  LOP3.LUT R8, R3, 0x58, RZ, 0x3c, !PT ;  /* 0x0000005803087812 */ /* 0x000fca00078e3cff */
[----:B------:R0:W-:Y:S04]  /*5670*/  STS.U8 [R8+UR5+0x1600], R21 ;  /* 0x0016001508007988 */ /* 0x0001e80008000005 */
[----:B------:R-:W-:Y:S04]  /*5680*/  STS.U8 [R8+UR5+0x3600], R6 ;  /* 0x0036000608007988 */ /* 0x000fe80008000005 */
[----:B0-----:R-:W2:Y:S04]  /*5690*/  LDL.LU R21, [R1+0xc44] ;  /* 0x000c440001157983 */ /* 0x001ea80000300800 */
[----:B---3--:R0:W-:Y:S04]  /*56a0*/  STS.U8 [R8+UR5+0x5600], R26 ;  /* 0x0056001a08007988 */ /* 0x0081e80008000005 */
[----:B0-----:R-:W3:Y:S01]  /*56b0*/  LDL.LU R26, [R1+0xc40] ;  /* 0x000c4000011a7983 */ /* 0x001ee20000300800 */
[----:B------:R-:W-:-:S03]  /*56c0*/  LOP3.LUT R6, R3, 0x60, RZ, 0x3c, !PT ;  /* 0x0000006003067812 */ /* 0x000fc600078e3cff */
[----:B------:R-:W-:Y:S01]  /*56d0*/  STS.U8 [R8+UR5+0x7600], R16 ;  /* 0x0076001008007988 */ /* 0x000fe20008000005 */
[----:B------:R-:W-:-:S03]  /*56e0*/  LOP3.LUT R3, R4, 0x1ff, RZ, 0xc0, !PT ;  /* 0x000001ff04037812 */ /* 0x000fc600078ec0ff */
[----:B------:R0:W-:Y:S04]  /*56f0*/  STS.U8 [R6+UR5+0x1800], R5 ;  /* 0x0018000506007988 */ /* 0x0001e80008000005 */
[----:B----4-:R-:W-:Y:S04]  /*5700*/  STS.U8 [R6+UR5+0x3800], R9 ;  /* 0x0038000906007988 */ /* 0x010fe80008000005 */
[----:B--2---:R1:W-:Y:S01]  /*5710*/  STS.U8 [R6+UR5+0x5800], R25 ;  /* 0x0058001906007988 */ /* 0x0043e20008000005 */
[----:B0-----:R-:W-:-:S03]  /*5720*/  LOP3.LUT R5, R3, 0x68, RZ, 0x3c, !PT ;  /* 0x0000006803057812 */ /* 0x001fc600078e3cff */
[----:B------:R-:W-:Y:S04]  /*5730*/  STS.U8 [R6+UR5+0x7800], R15 ;  /* 0x0078000f06007988 */ /* 0x000fe80008000005 */
[----:B-1----:R-:W2:Y:S04]  /*5740*/  LDL.LU R25, [R1+0xc3c] ;  /* 0x000c3c0001197983 */ /* 0x002ea80000300800 */
[----:B------:R-:W-:Y:S04]  /*5750*/  STS.U8 [R5+UR5+0x1a00], R7 ;  /* 0x001a000705007988 */ /* 0x000fe80008000005 */
[----:B---3--:R0:W-:Y:S04]  /*5760*/  STS.U8 [R5+UR5+0x3a00], R26 ;  /* 0x003a001a05007988 */ /* 0x0081e80008000005 */
[----:B0-----:R-:W3:Y:S01]  /*5770*/  LDL.LU R26, [R1+0xc38] ;  /* 0x000c3800011a7983 */ /* 0x001ee20000300800 */
[----:B------:R-:W-:-:S03]  /*5780*/  LOP3.LUT R3, R3, 0x70, RZ, 0x3c, !PT ;  /* 0x0000007003037812 */ /* 0x000fc600078e3cff */
[----:B------:R0:W-:Y:S04]  /*5790*/  STS.U8 [R5+UR5+0x5a00], R0 ;  /* 0x005a000005007988 */ /* 0x0001e80008000005 */
[----:B------:R-:W-:Y:S01]  /*57a0*/  STS.U8 [R5+UR5+0x7a00], R14 ;  /* 0x007a000e05007988 */ /* 0x000fe20008000005 */
[----:B------:R-:W-:-:S03]  /*57b0*/  LOP3.LUT R4, R4, 0x3f, RZ, 0xc0, !PT ;  /* 0x0000003f04047812 */ /* 0x000fc600078ec0ff */
[----:B0-----:R-:W4:Y:S04]  /*57c0*/  LDL.LU R0, [R1+0xc34] ;  /* 0x000c340001007983 */ /* 0x001f280000300800 */
[----:B--2---:R-:W-:Y:S04]  /*57d0*/  STS.U8 [R3+UR5+0x1c00], R25 ;  /* 0x001c001903007988 */ /* 0x004fe80008000005 */
[----:B------:R-:W-:Y:S04]  /*57e0*/  STS.U8 [R3+UR5+0x3c00], R21 ;  /* 0x003c001503007988 */ /* 0x000fe80008000005 */
[----:B------:R-:W-:Y:S04]  /*57f0*/  STS.U8 [R3+UR5+0x5c00], R27 ;  /* 0x005c001b03007988 */ /* 0x000fe80008000005 */
[----:B------:R0:W-:Y:S02]  /*5800*/  STS.U8 [R3+UR5+0x7c00], R13 ;  /* 0x007c000d03007988 */ /* 0x0001e40008000005 */
[----:B0-----:R-:W-:Y:S01]  /*5810*/  LOP3.LUT R3, R24, 0x78, RZ, 0x3c, !PT ;  /* 0x0000007818037812 */ /* 0x001fe200078e3cff */
[----:B------:R-:W-:-:S02]  /*5820*/  IMAD R25, R4, UR40, RZ ;  /* 0x0000002804197c24 */ /* 0x000fc4000f8e02ff */
[C---:B------:R-:W-:Y:S01]  /*5830*/  IMAD R24, R4.reuse, UR39, RZ ;  /* 0x0000002704187c24 */ /* 0x040fe2000f8e02ff */
[----:B------:R-:W-:Y:S02]  /*5840*/  ISETP.GE.AND P0, PT, R4, R20, PT ;  /* 0x000000140400720c */ /* 0x000fe40003f06270 */
[C---:B------:R-:W-:Y:S02]  /*5850*/  IADD3 R6, P1, PT, R25.reuse, UR35, RZ ;  /* 0x0000002319067c10 */ /* 0x040fe4000ff3e0ff */
[----:B------:R-:W-:Y:S01]  /*5860*/  SHF.R.S32.HI R24, RZ, 0x1f, R24 ;  /* 0x0000001fff187819 */ /* 0x000fe20000011418 */
[----:B------:R0:W-:Y:S03]  /*5870*/  STL [R1+0x588], R20 ;  /* 0x0005881401007387 */ /* 0x0001e60000100800 */
[----:B------:R-:W-:Y:S01]  /*5880*/  IADD3.X R7, PT, PT, R24, UR36, RZ, P1, !PT ;  /* 0x0000002418077c10 */ /* 0x000fe20008ffe4ff */
[----:B------:R-:W2:Y:S01]  /*5890*/  LDL.LU R21, [R1+0xc30] ;  /* 0x000c300001157983 */ /* 0x000ea20000300800 */
[----:B------:R-:W-:-:S04]  /*58a0*/  IADD3 R4, P1, PT, R25, UR31, RZ ;  /* 0x0000001f19047c10 */ /* 0x000fc8000ff3e0ff */
[----:B------:R-:W-:Y:S02]  /*58b0*/  IADD3.X R5, PT, PT, R24, UR32, RZ, P1, !PT ;  /* 0x0000002018057c10 */ /* 0x000fe40008ffe4ff */
[----:B0-----:R-:W-:Y:S01]  /*58c0*/  PRMT R20, RZ, 0x7610, R20 ;  /* 0x00007610ff147816 */ /* 0x001fe20000000014 */
[----:B---3--:R-:W-:Y:S04]  /*58d0*/  STS.U8 [R3+UR5+0x1e00], R26 ;  /* 0x001e001a03007988 */ /* 0x008fe80008000005 */
[----:B------:R-:W-:Y:S04]  /*58e0*/  STS.U8 [R3+UR5+0x3e00], R12 ;  /* 0x003e000c03007988 */ /* 0x000fe80008000005 */
[----:B------:R-:W-:Y:S04]  /*58f0*/  STS.U8 [R3+UR5+0x5e00], R11 ;  /* 0x005e000b03007988 */ /* 0x000fe80008000005 */
[----:B------:R0:W-:Y:S01]  /*5900*/  STS.U8 [R3+UR5+0x7e00], R10 ;  /* 0x007e000a03007988 */ /* 0x0001e20008000005 */
[----:B------:R-:W-:Y:S06]  /*5910*/  BAR.SYNC.DEFER_BLOCKING 0x0 ;  /* 0x0000000000007b1d */ /* 0x000fec0000010000 */
[----:B0-----:R-:W3:Y:S04]  /*5920*/  LDL.LU R3, [R1+0x460] ;  /* 0x0004600001037983 */ /* 0x001ee80000300800 */
[----:B------:R-:W2:Y:S04]  /*5930*/  LDL R26, [R1+0x45c] ;  /* 0x00045c00011a7983 */ /* 0x000ea80000100800 */
[----:B------:R-:W2:Y:S04]  /*5940*/  LDL R27, [R1+0x468] ;  /* 0x00046800011b7983 */ /* 0x000ea80000100800 */
[----:B------:R-:W2:Y:S01]  /*5950*/  @!P0 LDG.E.U8 R20, desc[UR8][R4.64] ;  /* 0x0000000804148981 */ /* 0x000ea2000c1e1100 */
[----:B------:R-:W-:-:S02]  /*5960*/  PRMT R2, RZ, 0x7610, R2 ;  /* 0x00007610ff027816 */ /* 0x000fc40000000002 */
[----:B------:R-:W-:-:S04]  /*5970*/  PRMT R28, RZ, 0x7610, R28 ;  /* 0x00007610ff1c7816 */ /* 0x000fc8000000001c */
[----:B------:R0:W3:Y:S01]  /*5980*/  @!P0 LDG.E.U8 R2, desc[UR8][R6.64] ;  /* 0x0000000806028981 */ /* 0x0000e2000c1e1100 */
[C---:B------:R-:W-:Y:S02]  /*5990*/  IADD3 R8, P3, PT, R25.reuse, UR25, RZ ;  /* 0x0000001919087c10 */ /* 0x040fe4000ff7e0ff */
[----:B0-----:R-:W-:-:S04]  /*59a0*/  IADD3 R6, P2, PT, R25, UR27, RZ ;  /* 0x0000001b19067c10 */ /* 0x001fc8000ff5e0ff */
[C---:B------:R-:W-:Y:S02]  /*59b0*/  IADD3.X R7, PT, PT, R24.reuse, UR28, RZ, P2, !PT ;  /* 0x0000001c18077c10 */ /* 0x040fe400097fe4ff */
[----:B------:R-:W-:Y:S02]  /*59c0*/  PRMT R29, RZ, 0x7610, R29 ;  /* 0x00007610ff1d7816 */ /* 0x000fe4000000001d */
[----:B------:R-:W-:Y:S01]  /*59d0*/  IADD3.X R9, PT, PT, R24, UR26, RZ, P3, !PT ;  /* 0x0000001a18097c10 */ /* 0x000fe20009ffe4ff */
[----:B------:R0:W3:Y:S01]  /*59e0*/  @!P0 LDG.E.U8 R28, desc[UR8][R6.64] ;  /* 0x00000008061c8981 */ /* 0x0000e2000c1e1100 */
[C---:B------:R-:W-:Y:S02]  /*59f0*/  IADD3 R4, P1, PT, R25.reuse, UR23, RZ ;  /* 0x0000001719047c10 */ /* 0x040fe4000ff3e0ff */
[----:B------:R-:W-:Y:S01]  /*5a00*/  PRMT R22, RZ, 0x7610, R22 ;  /* 0x00007610ff167816 */ /* 0x000fe20000000016 */
[----:B------:R1:W3:Y:S04]  /*5a10*/  @!P0 LDG.E.U8 R29, desc[UR8][R8.64] ;  /* 0x00000008081d8981 */ /* 0x0002e8000c1e1100 */
[----:B--2---:R2:W-:Y:S04]  /*5a20*/  STL [R1+0x24], R20 ;  /* 0x0000241401007387 */ /* 0x0045e80000100800 */
[----:B--2---:R-:W2:Y:S01]  /*5a30*/  LDL R20, [R1+0x464] ;  /* 0x0004640001147983 */ /* 0x004ea20000100800 */
[----:B0-----:R-:W-:-:S02]  /*5a40*/  IADD3 R6, P2, PT, R25, UR21, RZ ;  /* 0x0000001519067c10 */ /* 0x001fc4000ff5e0ff */
[----:B------:R-:W-:Y:S02]  /*5a50*/  PRMT R19, RZ, 0x7610, R19 ;  /* 0x00007610ff137816 */ /* 0x000fe40000000013 */
[C---:B------:R-:W-:Y:S02]  /*5a60*/  IADD3.X R7, PT, PT, R24.reuse, UR22, RZ, P2, !PT ;  /* 0x0000001618077c10 */ /* 0x040fe400097fe4ff */
[----:B-1----:R-:W-:Y:S02]  /*5a70*/  IADD3 R8, P3, PT, R25, UR19, RZ ;  /* 0x0000001319087c10 */ /* 0x002fe4000ff7e0ff */
[C---:B------:R-:W-:Y:S01]  /*5a80*/  IADD3.X R5, PT, PT, R24.reuse, UR24, RZ, P1, !PT ;  /* 0x0000001818057c10 */ /* 0x040fe20008ffe4ff */
[----:B------:R0:W2:Y:S01]  /*5a90*/  @!P0 LDG.E.U8 R22, desc[UR8][R6.64] ;  /* 0x0000000806168981 */ /* 0x0000a2000c1e1100 */
[----:B------:R-:W-:Y:S02]  /*5aa0*/  PRMT R23, RZ, 0x7610, R23 ;  /* 0x00007610ff177816 */ /* 0x000fe40000000017 */
[----:B------:R-:W-:Y:S01]  /*5ab0*/  IADD3.X R9, PT, PT, R24, UR20, RZ, P3, !PT ;  /* 0x0000001418097c10 */ /* 0x000fe20009ffe4ff */
[----:B------:R1:W2:Y:S01]  /*5ac0*/  @!P0 LDG.E.U8 R19, desc[UR8][R4.64] ;  /* 0x0000000804138981 */ /* 0x0002a2000c1e1100 */
[----:B------:R-:W-:-:S02]  /*5ad0*/  PRMT R17, RZ, 0x7610, R17 ;  /* 0x00007610ff117816 */ /* 0x000fc40000000011 */
[----:B------:R-:W-:Y:S01]  /*5ae0*/  PRMT R16, RZ, 0x7610, R16 ;  /* 0x00007610ff107816 */ /* 0x000fe20000000010 */
[----:B------:R3:W2:Y:S01]  /*5af0*/  @!P0 LDG.E.U8 R23, desc[UR8][R8.64] ;  /* 0x0000000808178981 */ /* 0x0006a2000c1e1100 */
[C---:B0-----:R-:W-:Y:S02]  /*5b00*/  IADD3 R6, P2, PT, R25.reuse, UR15, RZ ;  /* 0x0000000f19067c10 */ /* 0x041fe4000ff5e0ff */
[C---:B-1----:R-:W-:Y:S02]  /*5b10*/  IADD3 R4, P1, PT, R25.reuse, UR17, RZ ;  /* 0x0000001119047c10 */ /* 0x042fe4000ff3e0ff */
[C---:B------:R-:W-:Y:S02]  /*5b20*/  IADD3.X R7, PT, PT, R24.reuse, UR16, RZ, P2, !PT ;  /* 0x0000001018077c10 */ /* 0x040fe400097fe4ff */
[----:B---3--:R-:W-:Y:S02]  /*5b30*/  IADD3 R8, P3, PT, R25, UR13, RZ ;  /* 0x0000000d19087c10 */ /* 0x008fe4000ff7e0ff */
[----:B------:R-:W-:Y:S01]  /*5b40*/  IADD3.X R5, PT, PT, R24, UR18, RZ, P1, !PT ;  /* 0x0000001218057c10 */ /* 0x000fe20008ffe4ff */
[----:B------:R0:W3:Y:S01]  /*5b50*/  @!P0 LDG.E.U8 R17, desc[UR8][R6.64] ;  /* 0x0000000806118981 */ /* 0x0000e2000c1e1100 */
[----:B------:R-:W-:-:S02]  /*5b60*/  PRMT R18, RZ, 0x7610, R18 ;  /* 0x00007610ff127816 */ /* 0x000fc40000000012 */
[----:B------:R-:W-:Y:S01]  /*5b70*/  IADD3.X R9, PT, PT, R24, UR14, RZ, P3, !PT ;  /* 0x0000000e18097c10 */ /* 0x000fe20009ffe4ff */
[----:B------:R1:W3:Y:S01]  /*5b80*/  @!P0 LDG.E.U8 R16, desc[UR8][R4.64] ;  /* 0x0000000804108981 */ /* 0x0002e2000c1e1100 */
[----:B------:R-:W-:Y:S02]  /*5b90*/  PRMT R14, RZ, 0x7610, R14 ;  /* 0x00007610ff0e7816 */ /* 0x000fe4000000000e */
[----:B------:R-:W-:Y:S01]  /*5ba0*/  PRMT R13, RZ, 0x7610, R13 ;  /* 0x00007610ff0d7816 */ /* 0x000fe2000000000d */
[----:B------:R4:W3:Y:S01]  /*5bb0*/  @!P0 LDG.E.U8 R18, desc[UR8][R8.64] ;  /* 0x0000000808128981 */ /* 0x0008e2000c1e1100 */
[C---:B0-----:R-:W-:Y:S02]  /*5bc0*/  IADD3 R6, P2, PT, R25.reuse, R3, RZ ;  /* 0x0000000319067210 */ /* 0x041fe40007f5e0ff */
[----:B-1----:R-:W-:-:S03]  /*5bd0*/  IADD3 R4, P1, PT, R25, UR11, RZ ;  /* 0x0000000b19047c10 */ /* 0x002fc6000ff3e0ff */
[C---:B------:R-:W-:Y:S01]  /*5be0*/  IMAD.X R7, R24.reuse, 0x1, R26, P2 ;  /* 0x0000000118077824 */ /* 0x040fe200010e061a */
[----:B------:R-:W-:Y:S02]  /*5bf0*/  PRMT R11, RZ, 0x7610, R11 ;  /* 0x00007610ff0b7816 */ /* 0x000fe4000000000b */
[----:B------:R-:W-:Y:S01]  /*5c00*/  PRMT R12, RZ, 0x7610, R12 ;  /* 0x00007610ff0c7816 */ /* 0x000fe2000000000c */
[----:B------:R-:W-:Y:S01]  /*5c10*/  STL [R1+0x58c], R3 ;  /* 0x00058c0301007387 */ /* 0x000fe20000100800 */
[C---:B----4-:R-:W-:Y:S02]  /*5c20*/  IADD3 R8, P3, PT, R25.reuse, R27, RZ ;  /* 0x0000001b19087210 */ /* 0x050fe40007f7e0ff */
[----:B------:R-:W-:Y:S01]  /*5c30*/  IADD3.X R5, PT, PT, R24, UR12, RZ, P1, !PT ;  /* 0x0000000c18057c10 */ /* 0x000fe20008ffe4ff */
[----:B------:R0:W4:Y:S04]  /*5c40*/  @!P0 LDG.E.U8 R14, desc[UR8][R6.64] ;  /* 0x00000008060e8981 */ /* 0x000128000c1e1100 */
[----:B------:R-:W3:Y:S04]  /*5c50*/  @!P0 LDG.E.U8 R13, desc[UR8][R4.64] ;  /* 0x00000008040d8981 */ /* 0x000ee8000c1e1100 */
[----:B------:R-:W-:Y:S01]  /*5c60*/  LDS.U8 R3, [R0+UR5+0x2008] ;  /* 0x0020080500037984 */ /* 0x000fe20008000000 */
[----:B0-----:R-:W-:-:S02]  /*5c70*/  IADD3 R6, P2, PT, R25, UR33, RZ ;  /* 0x0000002119067c10 */ /* 0x001fc4000ff5e0ff */
[----:B------:R-:W-:Y:S01]  /*5c80*/  PRMT R15, RZ, 0x7610, R15 ;  /* 0x00007610ff0f7816 */ /* 0x000fe2000000000f */
[----:B------:R-:W-:Y:S01]  /*5c90*/  LDS.U8 R27, [R0+UR5+0x180] ;  /* 0x00018005001b7984 */ /* 0x000fe20008000000 */
[C---:B------:R-:W-:Y:S02]  /*5ca0*/  IADD3.X R7, PT, PT, R24.reuse, UR34, RZ, P2, !PT ;  /* 0x0000002218077c10 */ /* 0x040fe400097fe4ff */
[----:B------:R-:W-:Y:S01]  /*5cb0*/  PRMT R10, RZ, 0x7610, R10 ;  /* 0x00007610ff0a7816 */ /* 0x000fe2000000000a */
[----:B------:R-:W-:Y:S04]  /*5cc0*/  LDS.U8 R26, [R0+UR5+0x388] ;  /* 0x00038805001a7984 */ /* 0x000fe80008000000 */
[----:B------:R0:W3:Y:S04]  /*5cd0*/  @!P0 LDG.E.U8 R11, desc[UR8][R6.64] ;  /* 0x00000008060b8981 */ /* 0x0000e8000c1e1100 */
[----:B0-----:R-:W-:Y:S04]  /*5ce0*/  LDS.U8 R7, [R0+UR5+0x8] ;  /* 0x0000080500077984 */ /* 0x001fe80008000000 */
[----:B------:R-:W0:Y:S04]  /*5cf0*/  LDS.U8 R6, [R0+UR5+0x200] ;  /* 0x0002000500067984 */ /* 0x000e280008000000 */
[----:B0-----:R-:W-:Y:S01]  /*5d00*/  STL.64 [R1+0xc28], R6 ;  /* 0x000c280601007387 */ /* 0x001fe20000100a00 */
[----:B--2---:R-:W-:Y:S01]  /*5d10*/  IMAD.X R9, R24, 0x1, R20, P3 ;  /* 0x0000000118097824 */ /* 0x004fe200018e0614 */
[----:B------:R-:W-:-:S02]  /*5d20*/  IADD3 R4, P3, PT, R25, UR29, RZ ;  /* 0x0000001d19047c10 */ /* 0x000fc4000ff7e0ff */
[----:B------:R-:W-:Y:S02]  /*5d30*/  LDS.U8 R20, [R0+UR5+0x6200] ;  /* 0x0062000500147984 */ /* 0x000fe40008000000 */
[----:B------:R-:W-:Y:S02]  /*5d40*/  IADD3.X R5, PT, PT, R24, UR30, RZ, P3, !PT ;  /* 0x0000001e18057c10 */ /* 0x000fe40009ffe4ff */
[----:B------:R-:W2:Y:S04]  /*5d50*/  @!P0 LDG.E.U8 R15, desc[UR8][R8.64] ;  /* 0x00000008080f8981 */ /* 0x000ea8000c1e1100 */
[----:B------:R0:W2:Y:S04]  /*5d60*/  @!P0 LDG.E.U8 R12, desc[UR8][R4.64] ;  /* 0x00000008040c8981 */ /* 0x0000a8000c1e1100 */
[----:B0-----:R-:W-:Y:S04]  /*5d70*/  LDS.U8 R5, [R0+UR5] ;  /* 0x0000000500057984 */ /* 0x001fe80008000000 */
[----:B------:R-:W0:Y:S04]  /*5d80*/  LDS.U8 R4, [R0+UR5+0x208] ;  /* 0x0002080500047984 */ /* 0x000e280008000000 */
[----:B0-----:R-:W-:Y:S04]  /*5d90*/  STL.64 [R1+0xc20], R4 ;  /* 0x000c200401007387 */ /* 0x001fe80000100a00 */
[----:B------:R-:W0:Y:S04]  /*5da0*/  LDS.U8 R4, [R0+UR5+0x2200] ;  /* 0x0022000500047984 */ /* 0x000e280008000000 */
[----:B------:R-:W1:Y:S04]  /*5db0*/  LDS.U8 R5, [R0+UR5+0x4000] ;  /* 0x0040000500057984 */ /* 0x000e680008000000 */
[----:B------:R-:W-:Y:S04]  /*5dc0*/  STL [R1+0x2c], R3 ;  /* 0x00002c0301007387 */ /* 0x000fe80000100800 */
[----:B------:R-:W3:Y:S04]  /*5dd0*/  LDS.U8 R3, [R0+UR5+0x4208] ;  /* 0x0042080500037984 */ /* 0x000ee80008000000 */
[----:B0-----:R-:W-:Y:S04]  /*5de0*/  STL [R1+0x28], R4 ;  /* 0x0000280401007387 */ /* 0x001fe80000100800 */
[----:B------:R-:W0:Y:S04]  /*5df0*/  LDS.U8 R4, [R0+UR5+0x4008] ;  /* 0x0040080500047984 */ /* 0x000e280008000000 */
[----:B-1----:R-:W-:Y:S04]  /*5e00*/  STL [R1+0x420], R5 ;  /* 0x0004200501007387 */ /* 0x002fe80000100800 */
[----:B------:R-:W1:Y:S04]  /*5e10*/  LDS.U8 R5, [R0+UR5+0x4200] ;  /* 0x0042000500057984 */ /* 0x000e680008000000 */
[----:B---3--:R-:W-:Y:S04]  /*5e20*/  STL [R1+0x41c], R3 ;  /* 0x00041c0301007387 */ /* 0x008fe80000100800 */
[----:B------:R-:W3:Y:S04]  /*5e30*/  LDS.U8 R3, [R0+UR5+0x6000] ;  /* 0x0060000500037984 */ /* 0x000ee80008000000 */
[----:B0-----:R-:W-:Y:S04]  /*5e40*/  STL [R1+0x428], R4 ;  /* 0x0004280401007387 */ /* 0x001fe80000100800 */
[----:B------:R-:W0:Y:S04]  /*5e50*/  LDS.U8 R4, [R0+UR5+0x6208] ;  /* 0x0062080500047984 */ /* 0x000e280008000000 */
[----:B-1----:R-:W-:Y:S04]  /*5e60*/  STL [R1+0x424], R5 ;  /* 0x0004240501007387 */ /* 0x002fe80000100800 */
[----:B---3--:R-:W-:Y:S04]  /*5e70*/  STL [R1+0x430], R3 ;  /* 0x0004300301007387 */ /* 0x008fe80000100800 */
[----:B------:R-:W1:Y:S01]  /*5e80*/  LDS.U8 R3, [R0+UR5+0x6008] ;  /* 0x0060080500037984 */ /* 0x000e620008000000 */
[----:B------:R-:W-:-:S05]  /*5e90*/  LOP3.LUT R7, R0, 0x410, RZ, 0x3c, !PT ;  /* 0x0000041000077812 */ /* 0x000fca00078e3cff */
[----:B------:R-:W-:Y:S04]  /*5ea0*/  LDS.U8 R5, [R7+UR5+0x208] ;  /* 0x0002080507057984 */ /* 0x000fe80008000000 */
[----:B0-----:R-:W-:Y:S04]  /*5eb0*/  STL [R1+0x42c], R4 ;  /* 0x00042c0401007387 */ /* 0x001fe80000100800 */
[----:B------:R-:W-:Y:S04]  /*5ec0*/  STL [R1+0x908], R20 ;  /* 0x0009081401007387 */ /* 0x000fe80000100800 */
[----:B------:R-:W-:Y:S04]  /*5ed0*/  LDS.U8 R4, [R7+UR5+0x8] ;  /* 0x0000080507047984 */ /* 0x000fe80008000000 */
[----:B-1----:R-:W-:Y:S04]  /*5ee0*/  STL [R1+0x438], R3 ;  /* 0x0004380301007387 */ /* 0x002fe80000100800 */
[----:B------:R-:W0:Y:S04]  /*5ef0*/  LDS.U8 R3, [R7+UR5] ;  /* 0x0000000507037984 */ /* 0x000e280008000000 */
[----:B0-----:R-:W-:Y:S04]  /*5f00*/  STL [R1+0x39c], R3 ;  /* 0x00039c0301007387 */ /* 0x001fe80000100800 */
[----:B------:R-:W0:Y:S04]  /*5f10*/  LDS.U8 R3, [R7+UR5+0x200] ;  /* 0x0002000507037984 */ /* 0x000e280008000000 */
[----:B------:R-:W-:Y:S04]  /*5f20*/  STL [R1+0x398], R5 ;  /* 0x0003980501007387 */ /* 0x000fe80000100800 */
        /* <DEDUP_REMOVED lines=102> */
[----:B------:R-:W1:Y:S01]  /*6590*/  LDS.U8 R5, [R0+UR5+0x6388] ;  /* 0x0063880500057984 */ /* 0x000e620008000000 */
[----:B------:R-:W-:-:S03]  /*65a0*/  IADD3 R8, P1, PT, R25, UR37, RZ ;  /* 0x0000002519087c10 */ /* 0x000fc6000ff3e0ff */
[----:B---3--:R-:W-:Y:S01]  /*65b0*/  STL [R1+0x494], R4 ;  /* 0x0004940401007387 */ /* 0x008fe20000100800 */
[----:B------:R-:W-:-:S03]  /*65c0*/  IADD3.X R9, PT, PT, R24, UR38, RZ, P1, !PT ;  /* 0x0000002618097c10 */ /* 0x000fc60008ffe4ff */
[----:B------:R-:W3:Y:S04]  /*65d0*/  LDS.U8 R4, [R0+UR5+0x6188] ;  /* 0x0061880500047984 */ /* 0x000ee80008000000 */
[----:B------:R2:W4:Y:S04]  /*65e0*/  @!P0 LDG.E.U8 R10, desc[UR8][R8.64] ;  /* 0x00000008080a8981 */ /* 0x000528000c1e1100 */
[----:B------:R-:W-:Y:S04]  /*65f0*/  LDS.U8 R25, [R0+UR5+0x188] ;  /* 0x0001880500197984 */ /* 0x000fe80008000000 */
[----:B------:R-:W-:Y:S04]  /*6600*/  LDS.U8 R24, [R0+UR5+0x380] ;  /* 0x0003800500187984 */ /* 0x000fe80008000000 */
[----:B--2---:R-:W-:Y:S04]  /*6610*/  LDS.U8 R9, [R0+UR5+0x2000] ;  /* 0x0020000500097984 */ /* 0x004fe80008000000 */
[----:B------:R-:W-:Y:S04]  /*6620*/  LDS.U8 R8, [R0+UR5+0x2208] ;  /* 0x0022080500087984 */ /* 0x000fe80008000000 */
[----:B0-----:R-:W-:Y:S04]  /*6630*/  STL [R1+0x4a0], R3 ;  /* 0x0004a00301007387 */ /* 0x001fe80000100800 */
[----:B------:R-:W0:Y:S04]  /*6640*/  LDS.U8 R3, [R0+UR5+0x6380] ;  /* 0x0063800500037984 */ /* 0x000e280008000000 */
[----:B-1----:R-:W-:Y:S04]  /*6650*/  STL [R1+0x49c], R5 ;  /* 0x00049c0501007387 */ /* 0x002fe80000100800 */
[----:B------:R-:W-:Y:S04]  /*6660*/  STL [R1+0x590], R0 ;  /* 0x0005900001007387 */ /* 0x000fe80000100800 */
[----:B------:R-:W1:Y:S04]  /*6670*/  LDS.U8 R0, [R7+UR5+0x6008] ;  /* 0x0060080507007984 */ /* 0x000e680008000000 */
[----:B---3--:R-:W-:Y:S04]  /*6680*/  STL [R1+0x4a8], R4 ;  /* 0x0004a80401007387 */ /* 0x008fe80000100800 */
[----:B------:R-:W-:Y:S04]  /*6690*/  LDS.U8 R4, [R7+UR5+0x80] ;  /* 0x0000800507047984 */ /* 0x000fe80008000000 */
[----:B------:R-:W-:Y:S04]  /*66a0*/  LDS.U8 R5, [R7+UR5+0x6188] ;  /* 0x0061880507057984 */ /* 0x000fe80008000000 */
[----:B0-----:R-:W-:Y:S04]  /*66b0*/  STL [R1+0x4a4], R3 ;  /* 0x0004a40301007387 */ /* 0x001fe80000100800 */
[----:B------:R-:W0:Y:S04]  /*66c0*/  LDS.U8 R3, [R7+UR5+0x6200] ;  /* 0x0062000507037984 */ /* 0x000e280008000000 */
[----:B-1----:R-:W-:Y:S04]  /*66d0*/  STL [R1+0x4c8], R0 ;  /* 0x0004c80001007387 */ /* 0x002fe80000100800 */
[----:B------:R-:W1:Y:S04]  /*66e0*/  LDS.U8 R0, [R7+UR5+0x288] ;  /* 0x0002880507007984 */ /* 0x000e680008000000 */
[----:B0-----:R-:W-:Y:S04]  /*66f0*/  STL [R1+0x4c4], R3 ;  /* 0x0004c40301007387 */ /* 0x001fe80000100800 */
[----:B------:R-:W0:Y:S04]  /*6700*/  LDS.U8 R3, [R7+UR5+0x88] ;  /* 0x0000880507037984 */ /* 0x000e280008000000 */
[----:B------:R-:W-:Y:S04]  /*6710*/  STL [R1+0x3bc], R4 ;  /* 0x0003bc0401007387 */ /* 0x000fe80000100800 */
[----:B------:R-:W2:Y:S04]  /*6720*/  LDS.U8 R4, [R7+UR5+0x280] ;  /* 0x0002800507047984 */ /* 0x000ea80008000000 */
[----:B-1----:R-:W-:Y:S04]  /*6730*/  STL [R1+0x3b8], R0 ;  /* 0x0003b80001007387 */ /* 0x002fe80000100800 */
[----:B------:R-:W1:Y:S04]  /*6740*/  LDS.U8 R0, [R7+UR5+0x2080] ;  /* 0x0020800507007984 */ /* 0x000e680008000000 */
[----:B0-----:R-:W-:Y:S04]  /*6750*/  STL [R1+0x3c4], R3 ;  /* 0x0003c40301007387 */ /* 0x001fe80000100800 */
[----:B------:R-:W0:Y:S04]  /*6760*/  LDS.U8 R3, [R7+UR5+0x2288] ;  /* 0x0022880507037984 */ /* 0x000e280008000000 */
[----:B--2---:R-:W-:Y:S04]  /*6770*/  STL [R1+0x3c0], R4 ;  /* 0x0003c00401007387 */ /* 0x004fe80000100800 */
        /* <DEDUP_REMOVED lines=75> */
[----:B0-----:R0:W-:Y:S04]  /*6c30*/  STL [R1+0x50c], R3 ;  /* 0x00050c0301007387 */ /* 0x0011e80000100800 */
[----:B0-----:R-:W3:Y:S04]  /*6c40*/  LDL.LU R3, [R1+0x24] ;  /* 0x0000240001037983 */ /* 0x001ee80000300800 */
[----:B--2---:R-:W-:Y:S04]  /*6c50*/  STL [R1+0x518], R4 ;  /* 0x0005180401007387 */ /* 0x004fe80000100800 */
[----:B------:R-:W0:Y:S04]  /*6c60*/  LDS.U8 R4, [R7+UR5+0x6180] ;  /* 0x0061800507047984 */ /* 0x000e280008000000 */
[----:B-1----:R-:W-:Y:S04]  /*6c70*/  STL [R1+0x514], R0 ;  /* 0x0005140001007387 */ /* 0x002fe80000100800 */
[----:B------:R-:W1:Y:S04]  /*6c80*/  LDS.U8 R0, [R7+UR5+0x6388] ;  /* 0x0063880507007984 */ /* 0x000e680008000000 */
[----:B0-----:R-:W-:Y:S04]  /*6c90*/  STL [R1+0x520], R4 ;  /* 0x0005200401007387 */ /* 0x001fe80000100800 */
[----:B------:R-:W0:Y:S04]  /*6ca0*/  LDS.U8 R4, [R7+UR5+0x6380] ;  /* 0x0063800507047984 */ /* 0x000e280008000000 */
[----:B-1----:R1:W-:Y:S01]  /*6cb0*/  STL [R1+0x51c], R0 ;  /* 0x00051c0001007387 */ /* 0x0023e20000100800 */
[----:B------:R-:W-:Y:S06]  /*6cc0*/  BAR.SYNC.DEFER_BLOCKING 0x0 ;  /* 0x0000000000007b1d */ /* 0x000fec0000010000 */
[----:B-1----:R-:W2:Y:S04]  /*6cd0*/  LDL R0, [R1+0x390] ;  /* 0x0003900001007983 */ /* 0x002ea80000100800 */
[----:B------:R1:W-:Y:S04]  /*6ce0*/  STS.U8 [R21+UR5], R15 ;  /* 0x0000000f15007988 */ /* 0x0003e80008000005 */
[----:B----4-:R4:W-:Y:S04]  /*6cf0*/  STS.U8 [R21+UR5+0x200], R14 ;  /* 0x0002000e15007988 */ /* 0x0109e80008000005 */
[----:B------:R0:W-:Y:S04]  /*6d00*/  STS.U8 [R21+UR5+0x400], R13 ;  /* 0x0004000d15007988 */ /* 0x0001e80008000005 */
        /* <DEDUP_REMOVED lines=10> */
[----:B------:R-:W-:Y:S04]  /*6db0*/  STS.U8 [R21+UR5+0x1c00], R2 ;  /* 0x001c000215007988 */ /* 0x000fe80008000005 */
[----:B------:R1:W-:Y:S04]  /*6dc0*/  STS.U8 [R21+UR5+0x1e00], R10 ;  /* 0x001e000a15007988 */ /* 0x0003e80008000005 */
[----:B------:R-:W-:Y:S04]  /*6dd0*/  STL [R1+0x528], R5 ;  /* 0x0005280501007387 */ /* 0x000fe80000100800 */
[----:B0-----:R-:W-:Y:S04]  /*6de0*/  STL [R1+0x524], R4 ;  /* 0x0005240401007387 */ /* 0x001fe80000100800 */
[----:B-1----:R-:W2:Y:S04]  /*6df0*/  LDL.LU R15, [R1+0xc8] ;  /* 0x0000c800010f7983 */ /* 0x002ea80000300800 */
[----:B----4-:R-:W4:Y:S04]  /*6e00*/  LDL.LU R14, [R1+0xc0] ;  /* 0x0000c000010e7983 */ /* 0x010f280000300800 */
        /* <DEDUP_REMOVED lines=12> */
[----:B------:R-:W-:Y:S04]  /*6ed0*/  STL [R1+0x5b8], R21 ;  /* 0x0005b81501007387 */ /* 0x000fe80000100800 */
[----:B---3--:R-:W-:Y:S01]  /*6ee0*/  STS.U8 [R21+UR5+0x1800], R3 ;  /* 0x0018000315007988 */ /* 0x008fe20008000005 */
[----:B------:R-:W-:Y:S06]  /*6ef0*/  BAR.SYNC.DEFER_BLOCKING 0x0 ;  /* 0x0000000000007b1d */ /* 0x000fec0000010000 */
[----:B--2---:R-:W0:Y:S02]  /*6f00*/  LDSM.16.M88.4 R4, [R0] ;  /* 0x000000000004783b */ /* 0x004e240000000200 */
[----:B0-----:R-:W-:-:S02]  /*6f10*/  IMAD.MOV.U32 R21, RZ, RZ, R4 ;  /* 0x000000ffff157224 */ /* 0x001fc400078e0004 */
[----:B------:R0:W-:Y:S01]  /*6f20*/  STL.64 [R1+0x328], R6 ;  /* 0x0003280601007387 */ /* 0x0001e20000100a00 */
[----:B------:R-:W-:Y:S02]  /*6f30*/  IMAD.MOV.U32 R20, RZ, RZ, R5 ;  /* 0x000000ffff147224 */ /* 0x000fe400078e0005 */
[----:B------:R-:W-:Y:S02]  /*6f40*/  IMAD.MOV.U32 R3, RZ, RZ, R6 ;  /* 0x000000ffff037224 */ /* 0x000fe400078e0006 */
[----:B------:R-:W-:Y:S02]  /*6f50*/  IMAD.MOV.U32 R2, RZ, RZ, R7 ;  /* 0x000000ffff027224 */ /* 0x000fe400078e0007 */
[----:B0-----:R-:W2:Y:S04]  /*6f60*/  LDL.LU.64 R6, [R1+0xc28] ;  /* 0x000c280001067983 */ /* 0x001ea80000300a00 */
[----:B------:R-:W3:Y:S04]  /*6f70*/  LDL.LU.64 R4, [R1+0xc20] ;  /* 0x000c200001047983 */ /* 0x000ee80000300a00 */
[----:B------:R0:W-:Y:S04]  /*6f80*/  STL.64 [R1+0xc18], R20 ;  /* 0x000c181401007387 */ /* 0x0001e80000100a00 */
[----:B0-----:R-:W2:Y:S04]  /*6f90*/  LDL.LU R20, [R1+0x34] ;  /* 0x0000340001147983 */ /* 0x001ea80000300800 */
[----:B------:R-:W2:Y:S04]  /*6fa0*/  LDL.LU R21, [R1+0x30] ;  /* 0x0000300001157983 */ /* 0x000ea80000300800 */
[----:B------:R0:W-:Y:S04]  /*6fb0*/  STL [R1+0x910], R2 ;  /* 0x0009100201007387 */ /* 0x0001e80000100800 */
[----:B0-----:R-:W2:Y:S04]  /*6fc0*/  LDL.LU R2, [R1+0x28] ;  /* 0x0000280001027983 */ /* 0x001ea80000300800 */
[----:B------:R0:W-:Y:S04]  /*6fd0*/  STL [R1+0x90c], R3 ;  /* 0x00090c0301007387 */ /* 0x0001e80000100800 */
[----:B0-----:R-:W2:Y:S01]  /*6fe0*/  LDL.LU R3, [R1+0x2c] ;  /* 0x00002c0001037983 */ /* 0x001ea20000300800 */
[----:B----4-:R-:W-:-:S02]  /*6ff0*/  IMAD R14, R14, 0x100, R17 ;  /* 0x000001000e0e7824 */ /* 0x010fc400078e0211 */
[----:B------:R-:W-:Y:S02]  /*7000*/  IMAD R15, R15, 0x100, R18 ;  /* 0x000001000f0f7824 */ /* 0x000fe400078e0212 */
[----:B------:R-:W-:Y:S02]  /*7010*/  IMAD R13, R13, 0x100, R16 ;  /* 0x000001000d0d7824 */ /* 0x000fe400078e0210 */
[----:B------:R-:W-:Y:S02]  /*7020*/  IMAD R17, R24, 0x100, R25 ;  /* 0x0000010018117824 */ /* 0x000fe400078e0219 */
[----:B------:R-:W-:Y:S02]  /*7030*/  IMAD R16, R26, 0x100, R27 ;  /* 0x000001001a107824 */ /* 0x000fe400078e021b */
[----:B---3--:R-:W-:Y:S02]  /*7040*/  IMAD R4, R4, 0x100, R5 ;  /* 0x0000010004047824 */ /* 0x008fe400078e0205 */
[----:B--2---:R-:W-:-:S02]  /*7050*/  IMAD R5, R6, 0x100, R7 ;  /* 0x0000010006057824 */ /* 0x004fc400078e0207 */
[----:B------:R-:W-:Y:S02]  /*7060*/  IMAD R6, R8, 0x100, R9 ;  /* 0x0000010008067824 */ /* 0x000fe400078e0209 */
[----:B------:R-:W-:Y:S02]  /*7070*/  IMAD R9, R11, 0x100, R10 ;  /* 0x000001000b097824 */ /* 0x000fe400078e020a */
[----:B------:R-:W-:Y:S02]  /*7080*/  IMAD R10, R28, 0x100, R12 ;  /* 0x000001001c0a7824 */ /* 0x000fe400078e020c */
[----:B------:R-:W-:Y:S01]  /*7090*/  IMAD R12, R23, 0x100, R22 ;  /* 0x00000100170c7824 */ /* 0x000fe200078e0216 */
[----:B------:R-:W2:Y:S01]  /*70a0*/  LDL.LU R28, [R1+0xe4] ;  /* 0x0000e400011c7983 */ /* 0x000ea20000300800 */
[----:B------:R-:W-:-:S03]  /*70b0*/  IMAD R8, R21, 0x100, R20 ;  /* 0x0000010015087824 */ /* 0x000fc600078e0214 */
[----:B------:R-:W2:Y:S04]  /*70c0*/  LDL.LU R18, [R1+0xe0] ;  /* 0x0000e00001127983 */ /* 0x000ea80000300800 */
[----:B------:R-:W0:Y:S01]  /*70d0*/  LDSM.16.M88.4 R20, [R0+0x400] ;  /* 0x000400000014783b */ /* 0x000e220000000200 */
[----:B------:R-:W-:-:S03]  /*70e0*/  IMAD R11, R19, 0x100, R29 ;  /* 0x00000100130b7824 */ /* 0x000fc600078e021d */
[----:B------:R-:W3:Y:S04]  /*70f0*/  LDL.LU.64 R24, [R1+0x220] ;  /* 0x0002200001187983 */ /* 0x000ee80000300a00 */
[----:B------:R-:W3:Y:S04]  /*7100*/  LDL.LU.64 R26, [R1+0x228] ;  /* 0x00022800011a7983 */ /* 0x000ee80000300a00 */
[----:B------:R-:W4:Y:S04]  /*7110*/  LDL.LU R29, [R1+0xec] ;  /* 0x0000ec00011d7983 */ /* 0x000f280000300800 */
[----:B------:R-:W4:Y:S01]  /*7120*/  LDL.LU R19, [R1+0xe8] ;  /* 0x0000e80001137983 */ /* 0x000f220000300800 */
[----:B------:R-:W-:-:S03]  /*7130*/  IMAD R7, R2, 0x100, R3 ;  /* 0x0000010002077824 */ /* 0x000fc600078e0203 */
[----:B0-----:R0:W-:Y:S01]  /*7140*/  STL [R1+0x350], R21 ;  /* 0x0003501501007387 */ /* 0x0011e20000100800 */
[----:B------:R-:W-:Y:S02]  /*7150*/  IMAD.MOV.U32 R3, RZ, RZ, R21 ;  /* 0x000000ffff037224 */ /* 0x000fe400078e0015 */
[----:B------:R-:W-:Y:S01]  /*7160*/  IMAD.MOV.U32 R2, RZ, RZ, R20 ;  /* 0x000000ffff027224 */ /* 0x000fe200078e0014 */
[----:B------:R1:W-:Y:S04]  /*7170*/  STL.64 [R1+0x358], R22 ;  /* 0x0003581601007387 */ /* 0x0003e80000100a00 */
[----:B0-----:R-:W1:Y:S01]  /*7180*/  LDL.LU.64 R20, [R1+0xc18] ;  /* 0x000c180001147983 */ /* 0x001e620000300a00 */
[----:B------:R-:W-:Y:S01]  /*7190*/  IMAD.MOV.U32 R0, RZ, RZ, R22 ;  /* 0x000000ffff007224 */ /* 0x000fe200078e0016 */
[----:B------:R-:W-:-:S02]  /*71a0*/  F2FP.F16.E5M2.UNPACK_B R4, R4 ;  /* 0x00000004ff04723e */ /* 0x000fc400020004ff */
[----:B------:R-:W-:Y:S02]  /*71b0*/  F2FP.F16.E5M2.UNPACK_B R5, R5 ;  /* 0x00000005ff05723e */ /* 0x000fe400020004ff */
[----:B------:R-:W-:Y:S02]  /*71c0*/  F2FP.F16.E5M2.UNPACK_B R6, R6 ;  /* 0x00000006ff06723e */ /* 0x000fe400020004ff */
[----:B------:R-:W-:Y:S01]  /*71d0*/  F2FP.F16.E5M2.UNPACK_B R7, R7 ;  /* 0x00000007ff07723e */ /* 0x000fe200020004ff */
[----:B------:R-:W-:Y:S01]  /*71e0*/  STL [R1+0x948], R0 ;  /* 0x0009480001007387 */ /* 0x000fe20000100800 */
[----:B-1----:R-:W-:Y:S02]  /*71f0*/  F2FP.F16.E5M2.UNPACK_B R22, R21 ;  /* 0x00000015ff16723e */ /* 0x002fe400020004ff */
[----:B------:R-:W-:-:S07]  /*7200*/  F2FP.F16.E5M2.UNPACK_B R23, R20 ;  /* 0x00000014ff17723e */ /* 0x000fce00020004ff */
[----:B---3--:R-:W-:Y:S01]  /*7210*/  HMMA.16816.F32 R24, R4, R22, R24 ;  /* 0x000000160418723c */ /* 0x008fe20000001818 */
[----:B------:R-:W-:Y:S04]  /*7220*/  STL [R1+0xb98], R21 ;  /* 0x000b981501007387 */ /* 0x000fe80000100800 */
[----:B------:R-:W-:-:S14]  /*7230*/  STL [R1+0xbc0], R20 ;  /* 0x000bc01401007387 */ /* 0x000fdc0000100800 */
[----:B------:R-:W-:Y:S04]  /*7240*/  STL.64 [R1+0x100], R24 ;  /* 0x0001001801007387 */ /* 0x000fe80000100a00 */
[----:B------:R-:W-:Y:S04]  /*7250*/  STL [R1+0x108], R26 ;  /* 0x0001081a01007387 */ /* 0x000fe80000100800 */
[----:B------:R-:W-:Y:S04]  /*7260*/  STL.64 [R1+0xc10], R6 ;  /* 0x000c100601007387 */ /* 0x000fe80000100a00 */
[----:B------:R0:W-:Y:S04]  /*7270*/  STL.64 [R1+0xc08], R4 ;  /* 0x000c080401007387 */ /* 0x0001e80000100a00 */
[----:B0-----:R-:W3:Y:S04]  /*7280*/  LDL.LU.64 R4, [R1+0xb0] ;  /* 0x0000b00001047983 */ /* 0x001ee80000300a00 */
[----:B------:R-:W3:Y:S01]  /*7290*/  LDL.LU.64 R6, [R1+0xb8] ;  /* 0x0000b80001067983 */ /* 0x000ee20000300a00 */
[----:B------:R-:W-:-:S02]  /*72a0*/  F2FP.F16.E5M2.UNPACK_B R8, R8 ;  /* 0x00000008ff08723e */ /* 0x000fc400020004ff */
[----:B------:R-:W-:Y:S02]  /*72b0*/  F2FP.F16.E5M2.UNPACK_B R9, R9 ;  /* 0x00000009ff09723e */ /* 0x000fe400020004ff */
[----:B------:R-:W-:Y:S02]  /*72c0*/  F2FP.F16.E5M2.UNPACK_B R10, R10 ;  /* 0x0000000aff0a723e */ /* 0x000fe400020004ff */
[----:B------:R-:W-:Y:S01]  /*72d0*/  F2FP.F16.E5M2.UNPACK_B R11, R11 ;  /* 0x0000000bff0b723e */ /* 0x000fe200020004ff */
[----:B------:R-:W-:Y:S01]  /*72e0*/  IMAD.MOV.U32 R0, RZ, RZ, R27 ;  /* 0x000000ffff007224 */ /* 0x000fe200078e001b */
[----:B------:R-:W2:Y:S04]  /*72f0*/  LDL.LU.64 R24, [R1+0x10] ;  /* 0x0000100001187983 */ /* 0x000ea80000300a00 */
[----:B------:R-:W2:Y:S04]  /*7300*/  LDL.LU.64 R26, [R1+0x18] ;  /* 0x00001800011a7983 */ /* 0x000ea80000300a00 */
[----:B------:R0:W-:Y:S04]  /*7310*/  STL [R1+0xaf0], R0 ;  /* 0x000af00001007387 */ /* 0x0001e80000100800 */
[----:B0-----:R-:W2:Y:S01]  /*7320*/  LDL R0, [R1+0x390] ;  /* 0x0003900001007983 */ /* 0x001ea20000100800 */
[----:B---3--:R-:W-:-:S15]  /*7330*/  HMMA.16816.F32 R4, R8, R22, R4 ;  /* 0x000000160804723c */ /* 0x008fde0000001804 */
[----:B------:R-:W-:-:S04]  /*7340*/  NOP ;  /* 0x0000000000007918 */ /* 0x000fc80000000000 */
[----:B------:R-:W-:Y:S04]  /*7350*/  STL.64 [R1+0x200], R4 ;  /* 0x0002000401007387 */ /* 0x000fe80000100a00 */
[----:B------:R0:W-:Y:S04]  /*7360*/  STL.64 [R1+0x208], R6 ;  /* 0x0002080601007387 */ /* 0x0001e80000100a00 */
[----:B0-----:R-:W3:Y:S04]  /*7370*/  LDL.LU.64 R6, [R1+0xc10] ;  /* 0x000c100001067983 */ /* 0x001ee80000300a00 */
[----:B------:R-:W3:Y:S04]  /*7380*/  LDL.LU.64 R4, [R1+0xc08] ;  /* 0x000c080001047983 */ /* 0x000ee80000300a00 */
[----:B------:R-:W-:Y:S04]  /*7390*/  STL.64 [R1+0xc00], R10 ;  /* 0x000c000a01007387 */ /* 0x000fe80000100a00 */
[----:B------:R0:W-:Y:S04]  /*73a0*/  STL.64 [R1+0xbf8], R8 ;  /* 0x000bf80801007387 */ /* 0x0001e80000100a00 */
[----:B0-----:R-:W3:Y:S04]  /*73b0*/  LDL.LU.64 R8, [R1+0x50] ;  /* 0x0000500001087983 */ /* 0x001ee80000300a00 */
[----:B------:R-:W3:Y:S01]  /*73c0*/  LDL.LU.64 R10, [R1+0x58] ;  /* 0x00005800010a7983 */ /* 0x000ee20000300a00 */
[----:B--2---:R-:W-:Y:S01]  /*73d0*/  IMAD R18, R18, 0x100, R28 ;  /* 0x0000010012127824 */ /* 0x004fe200078e021c */
[----:B------:R-:W-:Y:S01]  /*73e0*/  F2FP.F16.E5M2.UNPACK_B R12, R12 ;  /* 0x0000000cff0c723e */ /* 0x000fe200020004ff */
[----:B----4-:R-:W-:Y:S01]  /*73f0*/  IMAD R19, R19, 0x100, R29 ;  /* 0x0000010013137824 */ /* 0x010fe200078e021d */
[----:B------:R-:W-:-:S02]  /*7400*/  F2FP.F16.E5M2.UNPACK_B R13, R13 ;  /* 0x0000000dff0d723e */ /* 0x000fc400020004ff */
[----:B------:R-:W-:Y:S02]  /*7410*/  F2FP.F16.E5M2.UNPACK_B R14, R14 ;  /* 0x0000000eff0e723e */ /* 0x000fe400020004ff */
[----:B------:R-:W-:Y:S02]  /*7420*/  F2FP.F16.E5M2.UNPACK_B R15, R15 ;  /* 0x0000000fff0f723e */ /* 0x000fe400020004ff */
[----:B------:R-:W-:Y:S02]  /*7430*/  F2FP.F16.E5M2.UNPACK_B R16, R16 ;  /* 0x00000010ff10723e */ /* 0x000fe400020004ff */
[----:B------:R-:W-:Y:S02]  /*7440*/  F2FP.F16.E5M2.UNPACK_B R17, R17 ;  /* 0x00000011ff11723e */ /* 0x000fe400020004ff */
[----:B------:R-:W-:Y:S02]  /*7450*/  F2FP.F16.E5M2.UNPACK_B R18, R18 ;  /* 0x00000012ff12723e */ /* 0x000fe400020004ff */
[----:B------:R-:W-:Y:S01]  /*7460*/  F2FP.F16.E5M2.UNPACK_B R19, R19 ;  /* 0x00000013ff13723e */ /* 0x000fe200020004ff */
[----:B------:R-:W-:Y:S04]  /*7470*/  STL.64 [R1+0xbf0], R14 ;  /* 0x000bf00e01007387 */ /* 0x000fe80000100a00 */
[----:B------:R0:W-:Y:S01]  /*7480*/  STL.64 [R1+0xbe8], R12 ;  /* 0x000be80c01007387 */ /* 0x0001e20000100a00 */
[-C--:B---3--:R-:W-:Y:S08]  /*7490*/  HMMA.16816.F32 R8, R12, R22.reuse, R8 ;  /* 0x000000160c08723c */ /* 0x088ff00000001808 */
[----:B0-----:R-:W-:Y:S11]  /*74a0*/  HMMA.16816.F32 R12, R16, R22, R24 ;  /* 0x00000016100c723c */ /* 0x001ff60000001818 */
[----:B------:R0:W-:Y:S04]  /*74b0*/  STL.64 [R1+0x1f0], R8 ;  /* 0x0001f00801007387 */ /* 0x0001e80000100a00 */
[----:B------:R1:W-:Y:S04]  /*74c0*/  STL.64 [R1+0x1f8], R10 ;  /* 0x0001f80a01007387 */ /* 0x0003e80000100a00 */
[----:B0-----:R-:W2:Y:S04]  /*74d0*/  LDL.LU.64 R8, [R1+0x250] ;  /* 0x0002500001087983 */ /* 0x001ea80000300a00 */
[----:B-1----:R-:W2:Y:S04]  /*74e0*/  LDL.LU.64 R10, [R1+0x258] ;  /* 0x00025800010a7983 */ /* 0x002ea80000300a00 */
[----:B------:R0:W-:Y:S04]  /*74f0*/  STL.64 [R1+0x1e0], R12 ;  /* 0x0001e00c01007387 */ /* 0x0001e80000100a00 */
[----:B------:R1:W-:Y:S04]  /*7500*/  STL.64 [R1+0x1e8], R14 ;  /* 0x0001e80e01007387 */ /* 0x0003e80000100a00 */
[----:B0-----:R-:W3:Y:S04]  /*7510*/  LDL.LU.64 R12, [R1+0x120] ;  /* 0x00012000010c7983 */ /* 0x001ee80000300a00 */
[----:B-1----:R-:W3:Y:S04]  /*7520*/  LDL.LU.64 R14, [R1+0x128] ;  /* 0x00012800010e7983 */ /* 0x002ee80000300a00 */
[----:B------:R-:W-:Y:S04]  /*7530*/  STL.64 [R1+0xbe0], R18 ;  /* 0x000be01201007387 */ /* 0x000fe80000100a00 */
[----:B------:R0:W-:Y:S04]  /*7540*/  STL.64 [R1+0xbd8], R16 ;  /* 0x000bd81001007387 */ /* 0x0001e80000100a00 */
[----:B0-----:R-:W4:Y:S04]  /*7550*/  LDL.LU.64 R16, [R1+0x80] ;  /* 0x0000800001107983 */ /* 0x001f280000300a00 */
[----:B------:R-:W4:Y:S04]  /*7560*/  LDL.LU.64 R18, [R1+0x88] ;  /* 0x0000880001127983 */ /* 0x000f280000300a00 */
[----:B------:R-:W2:Y:S04]  /*7570*/  LDL.LU.64 R24, [R1+0x180] ;  /* 0x0001800001187983 */ /* 0x000ea80000300a00 */
[----:B------:R-:W2:Y:S01]  /*7580*/  LDL.LU.64 R26, [R1+0x188] ;  /* 0x00018800011a7983 */ /* 0x000ea20000300a00 */
[----:B------:R-:W-:-:S02]  /*7590*/  F2FP.F16.E5M2.UNPACK_B R22, R2 ;  /* 0x00000002ff16723e */ /* 0x000fc400020004ff */
[----:B------:R-:W-:Y:S01]  /*75a0*/  F2FP.F16.E5M2.UNPACK_B R23, R3 ;  /* 0x00000003ff17723e */ /* 0x000fe200020004ff */
[----:B--2---:R-:W-:Y:S04]  /*75b0*/  STL.64 [R1+0xbb8], R26 ;  /* 0x000bb81a01007387 */ /* 0x004fe80000100a00 */
[----:B------:R0:W-:Y:S04]  /*75c0*/  STL.64 [R1+0xbb0], R24 ;  /* 0x000bb01801007387 */ /* 0x0001e80000100a00 */
[----:B0-----:R-:W2:Y:S04]  /*75d0*/  LDL.LU.64 R24, [R1+0x270] ;  /* 0x0002700001187983 */ /* 0x001ea80000300a00 */
[----:B------:R-:W2:Y:S01]  /*75e0*/  LDL.LU.64 R26, [R1+0x278] ;  /* 0x00027800011a7983 */ /* 0x000ea20000300a00 */
[----:B------:R-:W-:Y:S03]  /*75f0*/  HMMA.16816.F32 R8, R4, R22, R8 ;  /* 0x000000160408723c */ /* 0x000fe60000001808 */
[----:B--2---:R-:W-:Y:S04]  /*7600*/  STL.64 [R1+0xbd0], R26 ;  /* 0x000bd01a01007387 */ /* 0x004fe80000100a00 */
[----:B------:R0:W-:Y:S04]  /*7610*/  STL.64 [R1+0xbc8], R24 ;  /* 0x000bc81801007387 */ /* 0x0001e80000100a00 */
[----:B0-----:R-:W2:Y:S04]  /*7620*/  LDL.LU.64 R24, [R1] ;  /* 0x0000000001187983 */ /* 0x001ea80000300a00 */
[----:B------:R-:W2:Y:S04]  /*7630*/  LDL.LU.64 R26, [R1+0x8] ;  /* 0x00000800011a7983 */ /* 0x000ea80000300a00 */
[----:B------:R-:W-:Y:S04]  /*7640*/  STL [R1+0xbc4], R2 ;  /* 0x000bc40201007387 */ /* 0x000fe80000100800 */
[----:B------:R-:W-:Y:S04]  /*7650*/  STL.64 [R1+0xd0], R8 ;  /* 0x0000d00801007387 */ /* 0x000fe80000100a00 */
[----:B------:R-:W-:Y:S04]  /*7660*/  STL.64 [R1+0xd8], R10 ;  /* 0x0000d80a01007387 */ /* 0x000fe80000100a00 */
[----:B------:R-:W0:Y:S04]  /*7670*/  LDSM.16.M88.4 R8, [R0+0x800] ;  /* 0x000800000008783b */ /* 0x000e280000000200 */
[----:B0-----:R-:W-:Y:S01]  /*7680*/  STL.64 [R1+0x318], R8 ;  /* 0x0003180801007387 */ /* 0x001fe20000100a00 */
[----:B------:R-:W-:-:S02]  /*7690*/  IMAD.MOV.U32 R2, RZ, RZ, R8 ;  /* 0x000000ffff027224 */ /* 0x000fc400078e0008 */
[----:B------:R-:W-:Y:S01]  /*76a0*/  IMAD.MOV.U32 R20, RZ, RZ, R9 ;  /* 0x000000ffff147224 */ /* 0x000fe200078e0009 */
[----:B------:R0:W-:Y:S04]  /*76b0*/  STL.64 [R1+0x320], R10 ;  /* 0x0003200a01007387 */ /* 0x0001e80000100a00 */
[----:B0-----:R-:W3:Y:S04]  /*76c0*/  LDL.LU.64 R10, [R1+0xc00] ;  /* 0x000c0000010a7983 */ /* 0x001ee80000300a00 */
[----:B------:R-:W3:Y:S02]  /*76d0*/  LDL.LU.64 R8, [R1+0xbf8] ;  /* 0x000bf80001087983 */ /* 0x000ee40000300a00 */
[----:B---3--:R-:W-:-:S15]  /*76e0*/  HMMA.16816.F32 R12, R8, R22, R12 ;  /* 0x00000016080c723c */ /* 0x008fde000000180c */
[----:B------:R-:W-:-:S04]  /*76f0*/  NOP ;  /* 0x0000000000007918 */ /* 0x000fc80000000000 */
[----:B------:R-:W-:Y:S04]  /*7700*/  STL.64 [R1+0x1c0], R12 ;  /* 0x0001c00c01007387 */ /* 0x000fe80000100a00 */
[----:B------:R-:W-:Y:S04]  /*7710*/  STL.64 [R1+0x1c8], R14 ;  /* 0x0001c80e01007387 */ /* 0x000fe80000100a00 */
[----:B------:R-:W0:Y:S04]  /*7720*/  LDSM.16.M88.4 R12, [R0+0xc00] ;  /* 0x000c0000000c783b */ /* 0x000e280000000200 */
[----:B0-----:R-:W-:Y:S01]  /*7730*/  STL.64 [R1+0x330], R12 ;  /* 0x0003300c01007387 */ /* 0x001fe20000100a00 */
[----:B------:R-:W-:-:S02]  /*7740*/  IMAD.MOV.U32 R21, RZ, RZ, R12 ;  /* 0x000000ffff157224 */ /* 0x000fc400078e000c */
[----:B------:R-:W-:Y:S01]  /*7750*/  IMAD.MOV.U32 R29, RZ, RZ, R13 ;  /* 0x000000ffff1d7224 */ /* 0x000fe200078e000d */
[----:B------:R0:W-:Y:S04]  /*7760*/  STL.64 [R1+0x338], R14 ;  /* 0x0003380e01007387 */ /* 0x0001e80000100a00 */
[----:B0-----:R-:W4:Y:S04]  /*7770*/  LDL.LU.64 R14, [R1+0xbf0] ;  /* 0x000bf000010e7983 */ /* 0x001f280000300a00 */
[----:B------:R-:W4:Y:S02]  /*7780*/  LDL.LU.64 R12, [R1+0xbe8] ;  /* 0x000be800010c7983 */ /* 0x000f240000300a00 */
[----:B----4-:R-:W-:-:S15]  /*7790*/  HMMA.16816.F32 R16, R12, R22, R16 ;  /* 0x000000160c10723c */ /* 0x010fde0000001810 */
        /* <DEDUP_REMOVED lines=8> */
[----:B0-----:R-:W2:Y:S04]  /*7820*/  LDL.LU.64 R18, [R1+0xbe0] ;  /* 0x000be00001127983 */ /* 0x001ea80000300a00 */
[----:B------:R-:W2:Y:S02]  /*7830*/  LDL.LU.64 R16, [R1+0xbd8] ;  /* 0x000bd80001107983 */ /* 0x000ea40000300a00 */
[----:B--2---:R-:W-:-:S15]  /*7840*/  HMMA.16816.F32 R24, R16, R22, R24 ;  /* 0x000000161018723c */ /* 0x004fde0000001818 */
[----:B------:R-:W-:-:S04]  /*7850*/  NOP ;  /* 0x0000000000007918 */ /* 0x000fc80000000000 */
[----:B------:R-:W-:Y:S04]  /*7860*/  STL.64 [R1+0x1b0], R24 ;  /* 0x0001b01801007387 */ /* 0x000fe80000100a00 */
[----:B------:R0:W-:Y:S04]  /*7870*/  STL.64 [R1+0x1b8], R26 ;  /* 0x0001b81a01007387 */ /* 0x0001e80000100a00 */
[----:B0-----:R-:W2:Y:S04]  /*7880*/  LDL.LU.64 R26, [R1+0xbd0] ;  /* 0x000bd000011a7983 */ /* 0x001ea80000300a00 */
[----:B------:R-:W2:Y:S01]  /*7890*/  LDL.LU.64 R24, [R1+0xbc8] ;  /* 0x000bc80001187983 */ /* 0x000ea20000300a00 */
[----:B------:R-:W-:-:S02]  /*78a0*/  F2FP.F16.E5M2.UNPACK_B R22, R2 ;  /* 0x00000002ff16723e */ /* 0x000fc400020004ff */
[----:B------:R-:W-:Y:S01]  /*78b0*/  F2FP.F16.E5M2.UNPACK_B R23, R20 ;  /* 0x00000014ff17723e */ /* 0x000fe200020004ff */
[----:B------:R-:W3:Y:S04]  /*78c0*/  LDL.LU R2, [R1+0xbc4] ;  /* 0x000bc40001027983 */ /* 0x000ee80000300800 */
[----:B------:R-:W4:Y:S02]  /*78d0*/  LDL.LU R20, [R1+0xbc0] ;  /* 0x000bc00001147983 */ /* 0x000f240000300800 */
[----:B--2---:R-:W-:-:S15]  /*78e0*/  HMMA.16816.F32 R24, R4, R22, R24 ;  /* 0x000000160418723c */ /* 0x004fde0000001818 */
[----:B------:R-:W-:-:S04]  /*78f0*/  NOP ;  /* 0x0000000000007918 */ /* 0x000fc80000000000 */
[----:B------:R-:W-:Y:S04]  /*7900*/  STL.64 [R1+0xa0], R24 ;  /* 0x0000a01801007387 */ /* 0x000fe80000100a00 */
        /* <DEDUP_REMOVED lines=8> */
[----:B------:R-:W2:Y:S04]  /*7990*/  LDL.LU.64 R24, [R1+0xba0] ;  /* 0x000ba00001187983 */ /* 0x000ea80000300a00 */
[----:B------:R-:W-:Y:S04]  /*79a0*/  STL.64 [R1+0xb90], R10 ;  /* 0x000b900a01007387 */ /* 0x000fe80000100a00 */
[----:B------:R0:W-:Y:S04]  /*79b0*/  STL.64 [R1+0xb88], R8 ;  /* 0x000b880801007387 */ /* 0x0001e80000100a00 */
[----:B0-----:R-:W2:Y:S04]  /*79c0*/  LDL.LU.64 R8, [R1+0x110] ;  /* 0x0001100001087983 */ /* 0x001ea80000300a00 */
[----:B------:R-:W2:Y:S04]  /*79d0*/  LDL.LU.64 R10, [R1+0x118] ;  /* 0x00011800010a7983 */ /* 0x000ea80000300a00 */
[----:B------:R-:W-:Y:S04]  /*79e0*/  STL.64 [R1+0xb80], R14 ;  /* 0x000b800e01007387 */ /* 0x000fe80000100a00 */
[----:B------:R0:W-:Y:S01]  /*79f0*/  STL.64 [R1+0xb78], R12 ;  /* 0x000b780c01007387 */ /* 0x0001e20000100a00 */
[-C--:B--2---:R-:W-:Y:S08]  /*7a00*/  HMMA.16816.F32 R8, R12, R22.reuse, R8 ;  /* 0x000000160c08723c */ /* 0x084ff00000001808 */
[----:B0-----:R-:W-:Y:S11]  /*7a10*/  HMMA.16816.F32 R12, R16, R22, R24 ;  /* 0x00000016100c723c */ /* 0x001ff60000001818 */
[----:B------:R0:W-:Y:S04]  /*7a20*/  STL.64 [R1+0x1a0], R8 ;  /* 0x0001a00801007387 */ /* 0x0001e80000100a00 */
[----:B------:R1:W-:Y:S04]  /*7a30*/  STL.64 [R1+0x1a8], R10 ;  /* 0x0001a80a01007387 */ /* 0x0003e80000100a00 */
[----:B0-----:R-:W2:Y:S04]  /*7a40*/  LDL.LU.64 R8, [R1+0x2b0] ;  /* 0x0002b00001087983 */ /* 0x001ea80000300a00 */
[----:B-1----:R-:W2:Y:S04]  /*7a50*/  LDL.LU.64 R10, [R1+0x2b8] ;  /* 0x0002b800010a7983 */ /* 0x002ea80000300a00 */
[----:B------:R0:W-:Y:S04]  /*7a60*/  STL.64 [R1+0x170], R12 ;  /* 0x0001700c01007387 */ /* 0x0001e80000100a00 */
[----:B------:R1:W-:Y:S04]  /*7a70*/  STL.64 [R1+0x178], R14 ;  /* 0x0001780e01007387 */ /* 0x0003e80000100a00 */
[----:B0-----:R-:W2:Y:S04]  /*7a80*/  LDL.LU.64 R12, [R1+0x230] ;  /* 0x00023000010c7983 */ /* 0x001ea80000300a00 */
[----:B-1----:R-:W2:Y:S04]  /*7a90*/  LDL.LU.64 R14, [R1+0x238] ;  /* 0x00023800010e7983 */ /* 0x002ea80000300a00 */
[----:B------:R-:W-:Y:S04]  /*7aa0*/  STL.64 [R1+0xb70], R18 ;  /* 0x000b701201007387 */ /* 0x000fe80000100a00 */
[----:B------:R0:W-:Y:S04]  /*7ab0*/  STL.64 [R1+0xb68], R16 ;  /* 0x000b681001007387 */ /* 0x0001e80000100a00 */
[----:B0-----:R-:W2:Y:S04]  /*7ac0*/  LDL.LU.64 R16, [R1+0x130] ;  /* 0x0001300001107983 */ /* 0x001ea80000300a00 */
[----:B------:R-:W2:Y:S04]  /*7ad0*/  LDL.LU.64 R18, [R1+0x138] ;  /* 0x0001380001127983 */ /* 0x000ea80000300a00 */
        /* <DEDUP_REMOVED lines=8> */
[-C--:B------:R-:W-:Y:S03]  /*7b60*/  HMMA.16816.F32 R8, R4, R22.reuse, R8 ;  /* 0x000000160408723c */ /* 0x080fe60000001808 */
[----:B--2---:R-:W-:Y:S04]  /*7b70*/  STL.64 [R1+0xb60], R26 ;  /* 0x000b601a01007387 */ /* 0x004fe80000100a00 */
[----:B------:R0:W-:Y:S04]  /*7b80*/  STL.64 [R1+0xb58], R24 ;  /* 0x000b581801007387 */ /* 0x0001e80000100a00 */
[----:B0-----:R-:W2:Y:S04]  /*7b90*/  LDL.LU.64 R24, [R1+0x60] ;  /* 0x0000600001187983 */ /* 0x001ea80000300a00 */
[----:B------:R-:W2:Y:S04]  /*7ba0*/  LDL.LU.64 R26, [R1+0x68] ;  /* 0x00006800011a7983 */ /* 0x000ea80000300a00 */
[----:B------:R-:W4:Y:S04]  /*7bb0*/  LDL.LU R21, [R1+0xb98] ;  /* 0x000b980001157983 */ /* 0x000f280000300800 */
        /* <DEDUP_REMOVED lines=24> */
[----:B------:R-:W-:Y:S04]  /*7d40*/  STL.64 [R1+0xb40], R18 ;  /* 0x000b401201007387 */ /* 0x000fe80000100a00 */
[----:B------:R0:W-:Y:S04]  /*7d50*/  STL.64 [R1+0xb38], R16 ;  /* 0x000b381001007387 */ /* 0x0001e80000100a00 */
[----:B0-----:R-:W3:Y:S04]  /*7d60*/  LDL.LU.64 R16, [R1+0x140] ;  /* 0x0001400001107983 */ /* 0x001ee80000300a00 */
[----:B------:R-:W3:Y:S01]  /*7d70*/  LDL.LU.64 R18, [R1+0x148] ;  /* 0x0001480001127983 */ /* 0x000ee20000300a00 */
[----:B--2---:R-:W-:-:S15]  /*7d80*/  HMMA.16816.F32 R24, R4, R22, R24 ;  /* 0x000000160418723c */ /* 0x004fde0000001818 */
[----:B------:R-:W-:-:S04]  /*7d90*/  NOP ;  /* 0x0000000000007918 */ /* 0x000fc80000000000 */
[----:B------:R-:W-:Y:S04]  /*7da0*/  STL.64 [R1+0x70], R24 ;  /* 0x0000701801007387 */ /* 0x000fe80000100a00 */
[----:B------:R0:W-:Y:S04]  /*7db0*/  STL.64 [R1+0x78], R26 ;  /* 0x0000781a01007387 */ /* 0x0001e80000100a00 */
[----:B0-----:R-:W2:Y:S04]  /*7dc0*/  LDL.LU.64 R26, [R1+0xb50] ;  /* 0x000b5000011a7983 */ /* 0x001ea80000300a00 */
[----:B------:R-:W2:Y:S01]  /*7dd0*/  LDL.LU.64 R24, [R1+0xb48] ;  /* 0x000b480001187983 */ /* 0x000ea20000300a00 */
[-C--:B---3--:R-:W-:Y:S03]  /*7de0*/  HMMA.16816.F32 R16, R12, R22.reuse, R16 ;  /* 0x000000160c10723c */ /* 0x088fe60000001810 */
[----:B------:R-:W-:Y:S04]  /*7df0*/  STL.64 [R1+0xb30], R6 ;  /* 0x000b300601007387 */ /* 0x000fe80000100a00 */
[----:B------:R0:W-:Y:S04]  /*7e00*/  STL.64 [R1+0xb28], R4 ;  /* 0x000b280401007387 */ /* 0x0001e80000100a00 */
[----:B0-----:R-:W3:Y:S04]  /*7e10*/  LDL.LU.64 R4, [R1+0x90] ;  /* 0x0000900001047983 */ /* 0x001ee80000300a00 */
[----:B------:R-:W3:Y:S01]  /*7e20*/  LDL.LU.64 R6, [R1+0x98] ;  /* 0x0000980001067983 */ /* 0x000ee20000300a00 */
[----:B--2---:R-:W-:-:S15]  /*7e30*/  HMMA.16816.F32 R24, R8, R22, R24 ;  /* 0x000000160818723c */ /* 0x004fde0000001818 */
[----:B------:R-:W-:-:S04]  /*7e40*/  NOP ;  /* 0x0000000000007918 */ /* 0x000fc80000000000 */
[----:B------:R-:W-:Y:S01]  /*7e50*/  IMAD.MOV.U32 R28, RZ, RZ, R27 ;  /* 0x000000ffff1c7224 */ /* 0x000fe200078e001b */
[----:B------:R0:W-:Y:S01]  /*7e60*/  STL.64 [R1+0xf0], R24 ;  /* 0x0000f01801007387 */ /* 0x0001e20000100a00 */
[----:B------:R-:W-:-:S03]  /*7e70*/  IMAD.MOV.U32 R29, RZ, RZ, R26 ;  /* 0x000000ffff1d7224 */ /* 0x000fc600078e001a */
[----:B0-----:R-:W2:Y:S04]  /*7e80*/  LDL.LU.64 R24, [R1+0x360] ;  /* 0x0003600001187983 */ /* 0x001ea80000300a00 */
[----:B------:R-:W2:Y:S04]  /*7e90*/  LDL.LU.64 R26, [R1+0x368] ;  /* 0x00036800011a7983 */ /* 0x000ea80000300a00 */
[----:B------:R-:W-:Y:S04]  /*7ea0*/  STL [R1+0xa44], R28 ;  /* 0x000a441c01007387 */ /* 0x000fe80000100800 */
[----:B------:R-:W-:Y:S04]  /*7eb0*/  STL [R1+0xa40], R29 ;  /* 0x000a401d01007387 */ /* 0x000fe80000100800 */
[----:B------:R-:W-:Y:S04]  /*7ec0*/  STL.64 [R1+0x110], R16 ;  /* 0x0001101001007387 */ /* 0x000fe80000100a00 */
[----:B------:R0:W-:Y:S04]  /*7ed0*/  STL.64 [R1+0x118], R18 ;  /* 0x0001181201007387 */ /* 0x0001e80000100a00 */
[----:B0-----:R-:W3:Y:S04]  /*7ee0*/  LDL.LU.64 R18, [R1+0xb40] ;  /* 0x000b400001127983 */ /* 0x001ee80000300a00 */
[----:B------:R-:W3:Y:S04]  /*7ef0*/  LDL.LU.64 R16, [R1+0xb38] ;  /* 0x000b380001107983 */ /* 0x000ee80000300a00 */
[----:B------:R-:W-:Y:S04]  /*7f00*/  STL.64 [R1+0xb20], R14 ;  /* 0x000b200e01007387 */ /* 0x000fe80000100a00 */
[----:B------:R0:W-:Y:S04]  /*7f10*/  STL.64 [R1+0xb18], R12 ;  /* 0x000b180c01007387 */ /* 0x0001e80000100a00 */
[----:B0-----:R-:W2:Y:S04]  /*7f20*/  LDL.LU.64 R12, [R1+0x290] ;  /* 0x00029000010c7983 */ /* 0x001ea80000300a00 */
[----:B------:R-:W2:Y:S01]  /*7f30*/  LDL.LU.64 R14, [R1+0x298] ;  /* 0x00029800010e7983 */ /* 0x000ea20000300a00 */
[----:B---3--:R-:W-:Y:S03]  /*7f40*/  HMMA.16816.F32 R4, R16, R22, R4 ;  /* 0x000000161004723c */ /* 0x008fe60000001804 */
[----:B------:R-:W-:Y:S04]  /*7f50*/  STL.64 [R1+0xb10], R18 ;  /* 0x000b101201007387 */ /* 0x000fe80000100a00 */
[----:B------:R0:W-:-:S12]  /*7f60*/  STL.64 [R1+0xb08], R16 ;  /* 0x000b081001007387 */ /* 0x0001d80000100a00 */
[----:B------:R-:W-:Y:S04]  /*7f70*/  STL.64 [R1+0x140], R4 ;  /* 0x0001400401007387 */ /* 0x000fe80000100a00 */
[----:B------:R-:W-:Y:S04]  /*7f80*/  STL.64 [R1+0x148], R6 ;  /* 0x0001480601007387 */ /* 0x000fe80000100a00 */
[----:B------:R-:W1:Y:S04]  /*7f90*/  LDSM.16.M88.4 R4, [R0+0x1400] ;  /* 0x001400000004783b */ /* 0x000e680000000200 */
[----:B0-----:R-:W3:Y:S04]  /*7fa0*/  LDL.LU.64 R16, [R1+0x240] ;  /* 0x0002400001107983 */ /* 0x001ee80000300a00 */
[----:B------:R-:W3:Y:S04]  /*7fb0*/  LDL.LU.64 R18, [R1+0x248] ;  /* 0x0002480001127983 */ /* 0x000ee80000300a00 */
[----:B-1----:R-:W-:Y:S01]  /*7fc0*/  STL.64 [R1+0x300], R4 ;  /* 0x0003000401007387 */ /* 0x002fe20000100a00 */
[----:B------:R-:W-:-:S02]  /*7fd0*/  IMAD.MOV.U32 R22, RZ, RZ, R4 ;  /* 0x000000ffff167224 */ /* 0x000fc400078e0004 */
[----:B------:R-:W-:Y:S01]  /*7fe0*/  IMAD.MOV.U32 R3, RZ, RZ, R5 ;  /* 0x000000ffff037224 */ /* 0x000fe200078e0005 */
[----:B------:R0:W-:Y:S04]  /*7ff0*/  STL.64 [R1+0x308], R6 ;  /* 0x0003080601007387 */ /* 0x0001e80000100a00 */
[----:B0-----:R-:W3:Y:S04]  /*8000*/  LDL.LU.64 R6, [R1+0xb30] ;  /* 0x000b300001067983 */ /* 0x001ee80000300a00 */
[----:B------:R-:W3:Y:S01]  /*8010*/  LDL.LU.64 R4, [R1+0xb28] ;  /* 0x000b280001047983 */ /* 0x000ee20000300a00 */
[----:B------:R-:W-:-:S02]  /*8020*/  F2FP.F16.E5M2.UNPACK_B R22, R22 ;  /* 0x00000016ff16723e */ /* 0x000fc400020004ff */
[----:B------:R-:W-:-:S07]  /*8030*/  F2FP.F16.E5M2.UNPACK_B R23, R3 ;  /* 0x00000003ff17723e */ /* 0x000fce00020004ff */
[----:B--2---:R-:W-:-:S15]  /*8040*/  HMMA.16816.F32 R12, R8, R22, R12 ;  /* 0x00000016080c723c */ /* 0x004fde000000180c */
[----:B------:R-:W-:-:S04]  /*8050*/  NOP ;  /* 0x0000000000007918 */ /* 0x000fc80000000000 */
[----:B------:R-:W-:Y:S02]  /*8060*/  IMAD.MOV.U32 R28, RZ, RZ, R12 ;  /* 0x000000ffff1c7224 */ /* 0x000fe400078e000c */
[----:B------:R-:W-:Y:S01]  /*8070*/  IMAD.MOV.U32 R29, RZ, RZ, R13 ;  /* 0x000000ffff1d7224 */ /* 0x000fe200078e000d */
[----:B---3--:R-:W-:-:S15]  /*8080*/  HMMA.16816.F32 R24, R4, R22, R24 ;  /* 0x000000160418723c */ /* 0x008fde0000001818 */
[----:B------:R-:W-:-:S04]  /*8090*/  NOP ;  /* 0x0000000000007918 */ /* 0x000fc80000000000 */
[----:B------:R-:W-:Y:S04]  /*80a0*/  STL.64 [R1+0x60], R24 ;  /* 0x0000601801007387 */ /* 0x000fe80000100a00 */
[----:B------:R-:W-:Y:S04]  /*80b0*/  STL [R1+0x68], R26 ;  /* 0x0000681a01007387 */ /* 0x000fe80000100800 */
[----:B------:R-:W-:Y:S04]  /*80c0*/  STL.64 [R1+0xb00], R6 ;  /* 0x000b000601007387 */ /* 0x000fe80000100a00 */
[----:B------:R0:W-:Y:S04]  /*80d0*/  STL.64 [R1+0xaf8], R4 ;  /* 0x000af80401007387 */ /* 0x0001e80000100a00 */
[----:B0-----:R-:W2:Y:S04]  /*80e0*/  LDL.LU.64 R4, [R1+0x40] ;  /* 0x0000400001047983 */ /* 0x001ea80000300a00 */
[----:B------:R-:W2:Y:S04]  /*80f0*/  LDL.LU.64 R6, [R1+0x48] ;  /* 0x0000480001067983 */ /* 0x000ea80000300a00 */
[----:B------:R0:W-:Y:S04]  /*8100*/  STL.64 [R1+0xc8], R14 ;  /* 0x0000c80e01007387 */ /* 0x0001e80000100a00 */
[----:B0-----:R-:W3:Y:S04]  /*8110*/  LDL.LU.64 R14, [R1+0xb20] ;  /* 0x000b2000010e7983 */ /* 0x001ee80000300a00 */
[----:B------:R-:W3:Y:S04]  /*8120*/  LDL.LU.64 R12, [R1+0xb18] ;  /* 0x000b1800010c7983 */ /* 0x000ee80000300a00 */
[----:B------:R-:W2:Y:S04]  /*8130*/  LDL.LU R3, [R1+0x3b0] ;  /* 0x0003b00001037983 */ /* 0x000ea80000300800 */
[----:B------:R-:W-:Y:S04]  /*8140*/  STL [R1+0xa4c], R29 ;  /* 0x000a4c1d01007387 */ /* 0x000fe80000100800 */
[----:B------:R-:W-:Y:S01]  /*8150*/  STL [R1+0xa48], R28 ;  /* 0x000a481c01007387 */ /* 0x000fe20000100800 */
[----:B---3--:R-:W-:-:S15]  /*8160*/  HMMA.16816.F32 R16, R12, R22, R16 ;  /* 0x000000160c10723c */ /* 0x008fde0000001810 */
[----:B------:R-:W-:-:S04]  /*8170*/  NOP ;  /* 0x0000000000007918 */ /* 0x000fc80000000000 */
[----:B------:R-:W-:Y:S04]  /*8180*/  STL.64 [R1+0xe0], R16 ;  /* 0x0000e01001007387 */ /* 0x000fe80000100a00 */
[----:B------:R0:W-:Y:S04]  /*8190*/  STL.64 [R1+0xe8], R18 ;  /* 0x0000e81201007387 */ /* 0x0001e80000100a00 */
[----:B0-----:R-:W2:Y:S04]  /*81a0*/  LDL.LU.64 R18, [R1+0xb10] ;  /* 0x000b100001127983 */ /* 0x001ea80000300a00 */
[----:B------:R-:W2:Y:S04]  /*81b0*/  LDL.LU.64 R16, [R1+0xb08] ;  /* 0x000b080001107983 */ /* 0x000ea80000300a00 */
[----:B------:R-:W-:Y:S04]  /*81c0*/  STL.64 [R1+0xad8], R14 ;  /* 0x000ad80e01007387 */ /* 0x000fe80000100a00 */
[----:B------:R0:W-:Y:S04]  /*81d0*/  STL.64 [R1+0xad0], R12 ;  /* 0x000ad00c01007387 */ /* 0x0001e80000100a00 */
[----:B0-----:R-:W3:Y:S04]  /*81e0*/  LDL.LU.64 R12, [R1+0x370] ;  /* 0x00037000010c7983 */ /* 0x001ee80000300a00 */
[----:B------:R-:W3:Y:S01]  /*81f0*/  LDL.LU.64 R14, [R1+0x378] ;  /* 0x00037800010e7983 */ /* 0x000ee20000300a00 */
[----:B--2---:R-:W-:Y:S03]  /*8200*/  HMMA.16816.F32 R4, R16, R22, R4 ;  /* 0x000000161004723c */ /* 0x004fe60000001804 */
[----:B------:R-:W-:Y:S04]  /*8210*/  STL.64 [R1+0xab8], R18 ;  /* 0x000ab81201007387 */ /* 0x000fe80000100a00 */
[----:B------:R0:W-:-:S12]  /*8220*/  STL.64 [R1+0xab0], R16 ;  /* 0x000ab01001007387 */ /* 0x0001d80000100a00 */
[----:B------:R-:W-:Y:S04]  /*8230*/  STL.64 [R1+0x130], R4 ;  /* 0x0001300401007387 */ /* 0x000fe80000100a00 */
[----:B------:R-:W-:Y:S04]  /*8240*/  STL.64 [R1+0x138], R6 ;  /* 0x0001380601007387 */ /* 0x000fe80000100a00 */
[----:B------:R-:W1:Y:S04]  /*8250*/  LDSM.16.M88.4 R4, [R0+0x1800] ;  /* 0x001800000004783b */ /* 0x000e680000000200 */
[----:B0-----:R-:W2:Y:S04]  /*8260*/  LDL.LU.64 R16, [R1+0x380] ;  /* 0x0003800001107983 */ /* 0x001ea80000300a00 */
[----:B------:R-:W2:Y:S04]  /*8270*/  LDL.LU.64 R18, [R1+0x388] ;  /* 0x0003880001127983 */ /* 0x000ea80000300a00 */
[----:B-1----:R-:W-:Y:S01]  /*8280*/  STL [R1+0x2f0], R4 ;  /* 0x0002f00401007387 */ /* 0x002fe20000100800 */
[----:B------:R-:W-:-:S02]  /*8290*/  IMAD.MOV.U32 R22, RZ, RZ, R4 ;  /* 0x000000ffff167224 */ /* 0x000fc400078e0004 */
[----:B------:R-:W-:Y:S01]  /*82a0*/  IMAD.MOV.U32 R26, RZ, RZ, R5 ;  /* 0x000000ffff1a7224 */ /* 0x000fe200078e0005 */
[----:B------:R0:W-:Y:S04]  /*82b0*/  STL.64 [R1+0x2f8], R6 ;  /* 0x0002f80601007387 */ /* 0x0001e80000100a00 */
[----:B0-----:R-:W2:Y:S04]  /*82c0*/  LDL.LU.64 R6, [R1+0xb00] ;  /* 0x000b000001067983 */ /* 0x001ea80000300a00 */
[----:B------:R-:W2:Y:S01]  /*82d0*/  LDL.LU.64 R4, [R1+0xaf8] ;  /* 0x000af80001047983 */ /* 0x000ea20000300a00 */
[----:B------:R-:W-:-:S02]  /*82e0*/  F2FP.F16.E5M2.UNPACK_B R24, R22 ;  /* 0x00000016ff18723e */ /* 0x000fc400020004ff */
[----:B------:R-:W-:-:S07]  /*82f0*/  F2FP.F16.E5M2.UNPACK_B R25, R26 ;  /* 0x0000001aff19723e */ /* 0x000fce00020004ff */
[----:B--2---:R-:W-:-:S15]  /*8300*/  HMMA.16816.F32 R16, R4, R24, R16 ;  /* 0x000000180410723c */ /* 0x004fde0000001810 */
[----:B------:R-:W-:-:S04]  /*8310*/  NOP ;  /* 0x0000000000007918 */ /* 0x000fc80000000000 */
[----:B------:R-:W-:Y:S04]  /*8320*/  STL.64 [R1+0x50], R16 ;  /* 0x0000501001007387 */ /* 0x000fe80000100a00 */
[----:B------:R-:W-:Y:S04]  /*8330*/  STL.64 [R1+0x58], R18 ;  /* 0x0000581201007387 */ /* 0x000fe80000100a00 */
[----:B------:R0:W1:Y:S04]  /*8340*/  LDSM.16.M88.4 R16, [R0+0x1c00] ;  /* 0x001c00000010783b */ /* 0x0000680000000200 */
[----:B0-----:R-:W2:Y:S01]  /*8350*/  LDL.LU R0, [R1+0xaf0] ;  /* 0x000af00001007983 */ /* 0x001ea20000300800 */
[----:B-1----:R-:W-:-:S02]  /*8360*/  IMAD.MOV.U32 R29, RZ, RZ, R16 ;  /* 0x000000ffff1d7224 */ /* 0x002fc400078e0010 */
[----:B------:R-:W-:-:S03]  /*8370*/  IMAD.MOV.U32 R28, RZ, RZ, R17 ;  /* 0x000000ffff1c7224 */ /* 0x000fc600078e0011 */
[----:B------:R-:W-:Y:S02]  /*8380*/  F2FP.F16.E5M2.UNPACK_B R22, R29 ;  /* 0x0000001dff16723e */ /* 0x000fe400020004ff */
[----:B------:R-:W-:-:S07]  /*8390*/  F2FP.F16.E5M2.UNPACK_B R23, R28 ;  /* 0x0000001cff17723e */ /* 0x000fce00020004ff */
[----:B---3--:R-:W-:Y:S01]  /*83a0*/  HMMA.16816.F32 R4, R4, R22, R12 ;  /* 0x000000160404723c */ /* 0x008fe2000000180c */
[----:B------:R-:W-:Y:S04]  /*83b0*/  STL.64 [R1+0x310], R18 ;  /* 0x0003101201007387 */ /* 0x000fe80000100a00 */
[----:B------:R-:W-:Y:S04]  /*83c0*/  STL.64 [R1+0xae8], R22 ;  /* 0x000ae81601007387 */ /* 0x000fe80000100a00 */
[----:B----4-:R0:W-:Y:S10]  /*83d0*/  STL.64 [R1+0xae0], R20 ;  /* 0x000ae01401007387 */ /* 0x0101f40000100a00 */
[----:B------:R-:W-:Y:S04]  /*83e0*/  STL.64 [R1+0x20], R4 ;  /* 0x0000200401007387 */ /* 0x000fe80000100a00 */
[----:B------:R-:W-:Y:S04]  /*83f0*/  STL.64 [R1+0x28], R6 ;  /* 0x0000280601007387 */ /* 0x000fe80000100a00 */
[----:B0-----:R-:W3:Y:S04]  /*8400*/  LDL.LU.64 R20, [R1+0x2e0] ;  /* 0x0002e00001147983 */ /* 0x001ee80000300a00 */
[----:B------:R-:W3:Y:S04]  /*8410*/  LDL.LU.64 R22, [R1+0x2e8] ;  /* 0x0002e80001167983 */ /* 0x000ee80000300a00 */
[----:B------:R-:W4:Y:S04]  /*8420*/  LDL.LU.64 R12, [R1+0x2d0] ;  /* 0x0002d000010c7983 */ /* 0x000f280000300a00 */
[----:B------:R-:W4:Y:S04]  /*8430*/  LDL.LU.64 R14, [R1+0x2d8] ;  /* 0x0002d800010e7983 */ /* 0x000f280000300a00 */
[----:B------:R-:W2:Y:S04]  /*8440*/  LDL.LU.64 R16, [R1+0x280] ;  /* 0x0002800001107983 */ /* 0x000ea80000300a00 */
[----:B------:R-:W2:Y:S04]  /*8450*/  LDL.LU.64 R18, [R1+0x288] ;  /* 0x0002880001127983 */ /* 0x000ea80000300a00 */
[----:B--2---:R-:W-:Y:S04]  /*8460*/  STL.64 [R1+0xac8], R18 ;  /* 0x000ac81201007387 */ /* 0x004fe80000100a00 */
[----:B------:R0:W-:Y:S04]  /*8470*/  STL.64 [R1+0xac0], R16 ;  /* 0x000ac01001007387 */ /* 0x0001e80000100a00 */
[----:B0-----:R-:W2:Y:S04]  /*8480*/  LDL.LU.64 R16, [R1+0x2a0] ;  /* 0x0002a00001107983 */ /* 0x001ea80000300a00 */
[----:B------:R-:W2:Y:S04]  /*8490*/  LDL.LU.64 R18, [R1+0x2a8] ;  /* 0x0002a80001127983 */ /* 0x000ea80000300a00 */
[----:B------:R-:W2:Y:S04]  /*84a0*/  LDL.LU R4, [R1+0x100] ;  /* 0x0001000001047983 */ /* 0x000ea80000300800 */
[----:B------:R-:W2:Y:S04]  /*84b0*/  LDL.LU R5, [R1+0x104] ;  /* 0x0001040001057983 */ /* 0x000ea80000300800 */
[----:B------:R-:W2:Y:S01]  /*84c0*/  LDL.LU R6, [R1+0x108] ;  /* 0x0001080001067983 */ /* 0x000ea20000300800 */
[----:B------:R-:W-:Y:S01]  /*84d0*/  IMAD.MOV.U32 R7, RZ, RZ, R0 ;  /* 0x000000ffff077224 */ /* 0x000fe200078e0000 */
[C---:B---3--:R-:W-:Y:S04]  /*84e0*/  HMMA.16816.F32 R20, R8.reuse, R24, R20 ;  /* 0x000000180814723c */ /* 0x048fe80000001814 */
[----:B--2---:R-:W-:Y:S04]  /*84f0*/  STL.64 [R1+0xa98], R6 ;  /* 0x000a980601007387 */ /* 0x004fe80000100a00 */
[----:B------:R0:W-:Y:S04]  /*8500*/  STL.64 [R1+0xa90], R4 ;  /* 0x000a900401007387 */ /* 0x0001e80000100a00 */
[----:B0-----:R-:W2:Y:S04]  /*8510*/  LDL.LU.64 R4, [R1+0x190] ;  /* 0x0001900001047983 */ /* 0x001ea80000300a00 */
[----:B------:R-:W3:Y:S04]  /*8520*/  LDL.LU.64 R6, [R1+0x198] ;  /* 0x0001980001067983 */ /* 0x000ee80000300a00 */
[----:B---3--:R-:W-:Y:S04]  /*8530*/  STL.64 [R1+0xaa8], R6 ;  /* 0x000aa80601007387 */ /* 0x008fe80000100a00 */
[----:B--2---:R0:W-:Y:S04]  /*8540*/  STL.64 [R1+0xaa0], R4 ;  /* 0x000aa00401007387 */ /* 0x0041e80000100a00 */
[----:B0-----:R-:W2:Y:S04]  /*8550*/  LDL.LU.64 R4, [R1+0x210] ;  /* 0x0002100001047983 */ /* 0x001ea80000300a00 */
[----:B------:R-:W2:Y:S04]  /*8560*/  LDL.LU.64 R6, [R1+0x218] ;  /* 0x0002180001067983 */ /* 0x000ea80000300a00 */
[----:B------:R-:W-:Y:S04]  /*8570*/  STL.64 [R1+0x40], R20 ;  /* 0x0000401401007387 */ /* 0x000fe80000100a00 */
[----:B------:R0:W-:Y:S04]  /*8580*/  STL.64 [R1+0x48], R22 ;  /* 0x0000481601007387 */ /* 0x0001e80000100a00 */
[----:B0-----:R-:W4:Y:S04]  /*8590*/  LDL.LU.64 R22, [R1+0xae8] ;  /* 0x000ae80001167983 */ /* 0x001f280000300a00 */
[----:B------:R-:W3:Y:S01]  /*85a0*/  LDL.LU.64 R20, [R1+0xae0] ;  /* 0x000ae00001147983 */ /* 0x000ee20000300a00 */
[----:B----4-:R-:W-:Y:S03]  /*85b0*/  HMMA.16816.F32 R8, R8, R22, R12 ;  /* 0x000000160808723c */ /* 0x010fe6000000180c */
[----:B------:R-:W4:Y:S04]  /*85c0*/  LDL.LU.64 R14, [R1+0xad8] ;  /* 0x000ad800010e7983 */ /* 0x000f280000300a00 */
[----:B------:R-:W4:-:S12]  /*85d0*/  LDL.LU.64 R12, [R1+0xad0] ;  /* 0x000ad000010c7983 */ /* 0x000f180000300a00 */
[----:B------:R0:W-:Y:S04]  /*85e0*/  STL.64 [R1+0x10], R8 ;  /* 0x0000100801007387 */ /* 0x0001e80000100a00 */
[----:B------:R1:W-:Y:S04]  /*85f0*/  STL.64 [R1+0x18], R10 ;  /* 0x0000180a01007387 */ /* 0x0003e80000100a00 */
[----:B0-----:R-:W2:Y:S04]  /*8600*/  LDL.LU R8, [R1+0x398] ;  /* 0x0003980001087983 */ /* 0x001ea80000300800 */
[----:B------:R-:W2:Y:S04]  /*8610*/  LDL.LU R9, [R1+0x3a0] ;  /* 0x0003a00001097983 */ /* 0x000ea80000300800 */
[----:B-1----:R-:W2:Y:S04]  /*8620*/  LDL.LU R10, [R1+0x3a8] ;  /* 0x0003a800010a7983 */ /* 0x002ea80000300800 */
[----:B------:R-:W2:Y:S01]  /*8630*/  LDL.LU R11, [R1+0x3b4] ;  /* 0x0003b400010b7983 */ /* 0x000ea20000300800 */
[----:B----4-:R-:W-:-:S15]  /*8640*/  HMMA.16816.F32 R16, R12, R24, R16 ;  /* 0x000000180c10723c */ /* 0x010fde0000001810 */
[----:B------:R-:W-:-:S04]  /*8650*/  NOP ;  /* 0x0000000000007918 */ /* 0x000fc80000000000 */
[----:B------:R-:W-:Y:S04]  /*8660*/  STL.64 [R1+0x30], R16 ;  /* 0x0000301001007387 */ /* 0x000fe80000100a00 */
[----:B------:R0:W-:Y:S04]  /*8670*/  STL.64 [R1+0x38], R18 ;  /* 0x0000381201007387 */ /* 0x0001e80000100a00 */
[----:B0-----:R-:W4:Y:S04]  /*8680*/  LDL.LU.64 R18, [R1+0xac8] ;  /* 0x000ac80001127983 */ /* 0x001f280000300a00 */
[----:B------:R-:W4:Y:S02]  /*8690*/  LDL.LU.64 R16, [R1+0xac0] ;  /* 0x000ac00001107983 */ /* 0x000f240000300a00 */
[----:B----4-:R-:W-:Y:S02]  /*86a0*/  HMMA.16816.F32 R12, R12, R22, R16 ;  /* 0x000000160c0c723c */ /* 0x010fe40000001810 */
[----:B------:R-:W2:Y:S04]  /*86b0*/  LDL.LU.64 R18, [R1+0xab8] ;  /* 0x000ab80001127983 */ /* 0x000ea80000300a00 */
[----:B------:R-:W2:-:S13]  /*86c0*/  LDL.LU.64 R16, [R1+0xab0] ;  /* 0x000ab00001107983 */ /* 0x000e9a0000300a00 */
[----:B------:R0:W-:Y:S04]  /*86d0*/  STL.64 [R1], R12 ;  /* 0x0000000c01007387 */ /* 0x0001e80000100a00 */
[----:B------:R1:W-:Y:S04]  /*86e0*/  STL.64 [R1+0x8], R14 ;  /* 0x0000080e01007387 */ /* 0x0003e80000100a00 */
[----:B0-----:R-:W4:Y:S04]  /*86f0*/  LDL.LU R13, [R1+0x39c] ;  /* 0x00039c00010d7983 */ /* 0x001f280000300800 */
[----:B-1----:R-:W3:Y:S04]  /*8700*/  LDL.LU R14, [R1+0x3a4] ;  /* 0x0003a400010e7983 */ /* 0x002ee80000300800 */
[----:B------:R-:W3:Y:S01]  /*8710*/  LDL.LU R15, [R1+0x3ac] ;  /* 0x0003ac00010f7983 */ /* 0x000ee20000300800 */
[----:B--2---:R-:W-:-:S15]  /*8720*/  HMMA.16816.F32 R4, R16, R24, R4 ;  /* 0x000000181004723c */ /* 0x004fde0000001804 */
[----:B------:R-:W-:-:S04]  /*8730*/  NOP ;  /* 0x0000000000007918 */ /* 0x000fc80000000000 */
[----:B------:R-:W-:Y:S01]  /*8740*/  STL.64 [R1+0xb0], R4 ;  /* 0x0000b00401007387 */ /* 0x000fe20000100a00 */
[----:B------:R-:W-:-:S03]  /*8750*/  IMAD.MOV.U32 R0, RZ, RZ, R7 ;  /* 0x000000ffff007224 */ /* 0x000fc600078e0007 */
[----:B------:R0:W-:Y:S04]  /*8760*/  STL [R1+0xb8], R6 ;  /* 0x0000b80601007387 */ /* 0x0001e80000100800 */
[----:B0-----:R-:W2:Y:S04]  /*8770*/  LDL.LU.64 R6, [R1+0xaa8] ;  /* 0x000aa80001067983 */ /* 0x001ea80000300a00 */
[----:B------:R-:W2:Y:S04]  /*8780*/  LDL.LU.64 R4, [R1+0xaa0] ;  /* 0x000aa00001047983 */ /* 0x000ea80000300a00 */
[----:B------:R-:W-:Y:S01]  /*8790*/  STL [R1+0xa30], R0 ;  /* 0x000a300001007387 */ /* 0x000fe20000100800 */
[----:B----4-:R-:W-:-:S02]  /*87a0*/  IMAD R8, R8, 0x100, R13 ;  /* 0x0000010008087824 */ /* 0x010fc400078e020d */
[----:B---3--:R-:W-:Y:S02]  /*87b0*/  IMAD R9, R9, 0x100, R14 ;  /* 0x0000010009097824 */ /* 0x008fe400078e020e */
[----:B------:R-:W-:Y:S01]  /*87c0*/  IMAD R10, R10, 0x100, R15 ;  /* 0x000001000a0a7824 */ /* 0x000fe200078e020f */
[----:B--2---:R-:W-:Y:S01]  /*87d0*/  HMMA.16816.F32 R16, R16, R22, R4 ;  /* 0x000000161010723c */ /* 0x004fe20000001804 */
[----:B------:R-:W2:Y:S04]  /*87e0*/  LDL.LU.64 R6, [R1+0xa98] ;  /* 0x000a980001067983 */ /* 0x000ea80000300a00 */
[----:B------:R-:W2:Y:S01]  /*87f0*/  LDL.LU.64 R4, [R1+0xa90] ;  /* 0x000a900001047983 */ /* 0x000ea20000300a00 */
[----:B------:R-:W-:Y:S01]  /*8800*/  IMAD R11, R3, 0x100, R11 ;  /* 0x00000100030b7824 */ /* 0x000fe200078e020b */
[----:B------:R-:W-:-:S02]  /*8810*/  F2FP.F16.E5M2.UNPACK_B R8, R8 ;  /* 0x00000008ff08723e */ /* 0x000fc400020004ff */
[----:B------:R-:W-:Y:S02]  /*8820*/  F2FP.F16.E5M2.UNPACK_B R9, R9 ;  /* 0x00000009ff09723e */ /* 0x000fe400020004ff */
[----:B------:R-:W-:Y:S02]  /*8830*/  F2FP.F16.E5M2.UNPACK_B R10, R10 ;  /* 0x0000000aff0a723e */ /* 0x000fe400020004ff */
[----:B------:R-:W-:Y:S02]  /*8840*/  F2FP.F16.E5M2.UNPACK_B R11, R11 ;  /* 0x0000000bff0b723e */ /* 0x000fe400020004ff */
[----:B------:R-:W-:Y:S02]  /*8850*/  F2FP.F16.E5M2.UNPACK_B R24, R21.H1 ;  /* 0x00000015ff18723e */ /* 0x000fe400030004ff */
[----:B------:R-:W-:Y:S02]  /*8860*/  F2FP.F16.E5M2.UNPACK_B R25, R20.H1 ;  /* 0x00000014ff19723e */ /* 0x000fe400030004ff */
[----:B------:R-:W-:Y:S04]  /*8870*/  STL.64 [R1+0x90], R16 ;  /* 0x0000901001007387 */ /* 0x000fe80000100a00 */
[----:B------:R-:W-:Y:S04]  /*8880*/  STL.64 [R1+0x98], R18 ;  /* 0x0000981201007387 */ /* 0x000fe80000100a00 */
[----:B------:R-:W3:Y:S04]  /*8890*/  LDL.LU R12, [R1+0x334] ;  /* 0x00033400010c7983 */ /* 0x000ee80000300800 */
[----:B------:R-:W4:Y:S01]  /*88a0*/  LDL.LU R14, [R1+0x340] ;  /* 0x00034000010e7983 */ /* 0x000f220000300800 */
[----:B--2---:R-:W-:-:S15]  /*88b0*/  HMMA.16816.F32 R4, R8, R24, R4 ;  /* 0x000000180804723c */ /* 0x004fde0000001804 */
[----:B------:R-:W-:-:S04]  /*88c0*/  NOP ;  /* 0x0000000000007918 */ /* 0x000fc80000000000 */
[----:B------:R-:W-:Y:S02]  /*88d0*/  IMAD.MOV.U32 R20, RZ, RZ, R6 ;  /* 0x000000ffff147224 */ /* 0x000fe400078e0006 */
[----:B------:R-:W-:Y:S01]  /*88e0*/  IMAD.MOV.U32 R21, RZ, RZ, R7 ;  /* 0x000000ffff157224 */ /* 0x000fe200078e0007 */
[----:B------:R-:W2:Y:S04]  /*88f0*/  LDL.LU R6, [R1+0x304] ;  /* 0x0003040001067983 */ /* 0x000ea80000300800 */
[----:B------:R-:W2:Y:S01]  /*8900*/  LDL.LU R7, [R1+0x2f0] ;  /* 0x0002f00001077983 */ /* 0x000ea20000300800 */
[----:B------:R-:W-:Y:S01]  /*8910*/  F2FP.F16.E5M2.UNPACK_B R22, R2.H1 ;  /* 0x00000002ff16723e */ /* 0x000fe200030004ff */
[----:B------:R-:W-:Y:S02]  /*8920*/  IMAD.MOV.U32 R2, RZ, RZ, R4 ;  /* 0x000000ffff027224 */ /* 0x000fe400078e0004 */
[----:B------:R-:W-:Y:S01]  /*8930*/  IMAD.MOV.U32 R3, RZ, RZ, R5 ;  /* 0x000000ffff037224 */ /* 0x000fe200078e0005 */
[----:B--2---:R0:W-:Y:S04]  /*8940*/  STL.64 [R1+0xa58], R6 ;  /* 0x000a580601007387 */ /* 0x0041e80000100a00 */
[----:B------:R-:W2:Y:S04]  /*8950*/  LDL.LU R4, [R1+0x70] ;  /* 0x0000700001047983 */ /* 0x000ea80000300800 */
[----:B------:R-:W2:Y:S04]  /*8960*/  LDL.LU R5, [R1+0x74] ;  /* 0x0000740001057983 */ /* 0x000ea80000300800 */
[----:B0-----:R-:W2:Y:S04]  /*8970*/  LDL.LU R6, [R1+0x78] ;  /* 0x0000780001067983 */ /* 0x001ea80000300800 */
[----:B------:R-:W2:Y:S04]  /*8980*/  LDL.LU R7, [R1+0x7c] ;  /* 0x00007c0001077983 */ /* 0x000ea80000300800 */
[----:B------:R-:W3:Y:S04]  /*8990*/  LDL.LU R23, [R1+0x350] ;  /* 0x0003500001177983 */ /* 0x000ee80000300800 */
[----:B------:R-:W3:Y:S04]  /*89a0*/  LDL.LU R18, [R1+0x318] ;  /* 0x0003180001127983 */ /* 0x000ee80000300800 */
[----:B------:R-:W3:Y:S04]  /*89b0*/  LDL.LU R19, [R1+0x31c] ;  /* 0x00031c0001137983 */ /* 0x000ee80000300800 */
[----:B------:R-:W3:Y:S04]  /*89c0*/  LDL.LU R0, [R1+0x330] ;  /* 0x0003300001007983 */ /* 0x000ee80000300800 */
[----:B--2---:R-:W-:Y:S04]  /*89d0*/  STL.64 [R1+0xa68], R6 ;  /* 0x000a680601007387 */ /* 0x004fe80000100a00 */
[----:B------:R0:W-:Y:S04]  /*89e0*/  STL.64 [R1+0xa60], R4 ;  /* 0x000a600401007387 */ /* 0x0001e80000100a00 */
[----:B0-----:R-:W2:Y:S04]  /*89f0*/  LDL.LU R4, [R1+0x80] ;  /* 0x0000800001047983 */ /* 0x001ea80000300800 */
[----:B------:R-:W2:Y:S04]  /*8a00*/  LDL.LU R5, [R1+0x84] ;  /* 0x0000840001057983 */ /* 0x000ea80000300800 */
[----:B------:R-:W2:Y:S04]  /*8a10*/  LDL.LU R6, [R1+0x88] ;  /* 0x0000880001067983 */ /* 0x000ea80000300800 */
[----:B------:R-:W2:Y:S04]  /*8a20*/  LDL.LU R7, [R1+0x8c] ;  /* 0x00008c0001077983 */ /* 0x000ea80000300800 */
[----:B--2---:R-:W-:Y:S04]  /*8a30*/  STL.64 [R1+0xa78], R6 ;  /* 0x000a780601007387 */ /* 0x004fe80000100a00 */
[----:B------:R0:W-:Y:S04]  /*8a40*/  STL.64 [R1+0xa70], R4 ;  /* 0x000a700401007387 */ /* 0x0001e80000100a00 */
[----:B0-----:R-:W2:Y:S04]  /*8a50*/  LDL.LU R4, [R1+0xa0] ;  /* 0x0000a00001047983 */ /* 0x001ea80000300800 */
[----:B------:R-:W2:Y:S04]  /*8a60*/  LDL.LU R5, [R1+0xa4] ;  /* 0x0000a40001057983 */ /* 0x000ea80000300800 */
[----:B------:R-:W2:Y:S04]  /*8a70*/  LDL.LU R6, [R1+0xa8] ;  /* 0x0000a80001067983 */ /* 0x000ea80000300800 */
[----:B------:R-:W2:Y:S01]  /*8a80*/  LDL.LU R7, [R1+0xac] ;  /* 0x0000ac0001077983 */ /* 0x000ea20000300800 */
[----:B---3--:R-:W-:-:S03]  /*8a90*/  F2FP.F16.E5M2.UNPACK_B R23, R23.H1 ;  /* 0x00000017ff17723e */ /* 0x008fc600030004ff */
[----:B--2---:R-:W-:Y:S04]  /*8aa0*/  STL.64 [R1+0xa88], R6 ;  /* 0x000a880601007387 */ /* 0x004fe80000100a00 */
[----:B------:R0:W-:Y:S04]  /*8ab0*/  STL.64 [R1+0xa80], R4 ;  /* 0x000a800401007387 */ /* 0x0001e80000100a00 */
[----:B0-----:R-:W2:Y:S04]  /*8ac0*/  LDL.LU R4, [R1+0xd0] ;  /* 0x0000d00001047983 */ /* 0x001ea80000300800 */
[----:B------:R-:W2:Y:S04]  /*8ad0*/  LDL.LU R5, [R1+0xd4] ;  /* 0x0000d40001057983 */ /* 0x000ea80000300800 */
[----:B------:R-:W2:Y:S04]  /*8ae0*/  LDL.LU R6, [R1+0xd8] ;  /* 0x0000d80001067983 */ /* 0x000ea80000300800 */
[----:B------:R-:W2:Y:S04]  /*8af0*/  LDL.LU R7, [R1+0xdc] ;  /* 0x0000dc0001077983 */ /* 0x000ea80000300800 */
[----:B------:R-:W3:Y:S04]  /*8b00*/  LDL.LU R15, [R1+0x344] ;  /* 0x00034400010f7983 */ /* 0x000ee80000300800 */
[----:B------:R-:W3:Y:S04]  /*8b10*/  LDL.LU R13, [R1+0x300] ;  /* 0x00030000010d7983 */ /* 0x000ee80000300800 */
[----:B------:R-:W-:Y:S04]  /*8b20*/  STL [R1+0xa3c], R2 ;  /* 0x000a3c0201007387 */ /* 0x000fe80000100800 */
[----:B------:R0:W-:Y:S04]  /*8b30*/  STL [R1+0xa38], R24 ;  /* 0x000a381801007387 */ /* 0x0001e80000100800 */
[----:B------:R1:W-:Y:S04]  /*8b40*/  STL [R1+0xa34], R25 ;  /* 0x000a341901007387 */ /* 0x0003e80000100800 */
[----:B------:R4:W-:Y:S04]  /*8b50*/  STL [R1+0xa50], R26 ;  /* 0x000a501a01007387 */ /* 0x0009e80000100800 */
[----:B0-----:R-:W3:Y:S04]  /*8b60*/  LDL.LU R24, [R1+0x60] ;  /* 0x0000600001187983 */ /* 0x001ee80000300800 */
[----:B-1----:R-:W3:Y:S04]  /*8b70*/  LDL.LU R25, [R1+0x64] ;  /* 0x0000640001197983 */ /* 0x002ee80000300800 */
[----:B----4-:R-:W4:Y:S01]  /*8b80*/  LDL.LU R26, [R1+0x68] ;  /* 0x00006800011a7983 */ /* 0x010f220000300800 */
[----:B--2---:R-:W-:-:S15]  /*8b90*/  HMMA.16816.F32 R4, R8, R22, R4 ;  /* 0x000000160804723c */ /* 0x004fde0000001804 */
[----:B------:R-:W-:-:S04]  /*8ba0*/  NOP ;  /* 0x0000000000007918 */ /* 0x000fc80000000000 */
[----:B------:R-:W-:Y:S04]  /*8bb0*/  STL.64 [R1+0xd0], R4 ;  /* 0x0000d00401007387 */ /* 0x000fe80000100a00 */
[----:B------:R0:W-:Y:S04]  /*8bc0*/  STL.64 [R1+0xd8], R6 ;  /* 0x0000d80601007387 */ /* 0x0001e80000100a00 */
[----:B0-----:R-:W2:Y:S04]  /*8bd0*/  LDL.LU.64 R6, [R1+0xa88] ;  /* 0x000a880001067983 */ /* 0x001ea80000300a00 */
[----:B------:R-:W2:Y:S01]  /*8be0*/  LDL.LU.64 R4, [R1+0xa80] ;  /* 0x000a800001047983 */ /* 0x000ea20000300a00 */
[----:B------:R-:W-:-:S02]  /*8bf0*/  F2FP.F16.E5M2.UNPACK_B R18, R18.H1 ;  /* 0x00000012ff12723e */ /* 0x000fc400030004ff */
[----:B------:R-:W-:Y:S01]  /*8c00*/  F2FP.F16.E5M2.UNPACK_B R19, R19.H1 ;  /* 0x00000013ff13723e */ /* 0x000fe200030004ff */
[----:B------:R-:W-:Y:S04]  /*8c10*/  STL.64 [R1+0xa28], R22 ;  /* 0x000a281601007387 */ /* 0x000fe80000100a00 */
[----:B------:R0:W-:Y:S04]  /*8c20*/  STL.64 [R1+0xa20], R20 ;  /* 0x000a201401007387 */ /* 0x0001e80000100a00 */
[----:B0-----:R-:W3:Y:S04]  /*8c30*/  LDL.LU R20, [R1+0x20] ;  /* 0x0000200001147983 */ /* 0x001ee80000300800 */
[----:B------:R-:W3:Y:S04]  /*8c40*/  LDL.LU R21, [R1+0x24] ;  /* 0x0000240001157983 */ /* 0x000ee80000300800 */
[----:B------:R-:W3:Y:S04]  /*8c50*/  LDL.LU R22, [R1+0x28] ;  /* 0x0000280001167983 */ /* 0x000ee80000300800 */
[----:B------:R-:W3:Y:S01]  /*8c60*/  LDL.LU R23, [R1+0x2c] ;  /* 0x00002c0001177983 */ /* 0x000ee20000300800 */
[----:B--2---:R-:W-:-:S15]  /*8c70*/  HMMA.16816.F32 R4, R8, R18, R4 ;  /* 0x000000120804723c */ /* 0x004fde0000001804 */
[----:B------:R-:W-:-:S04]  /*8c80*/  NOP ;  /* 0x0000000000007918 */ /* 0x000fc80000000000 */
[----:B------:R-:W-:Y:S04]  /*8c90*/  STL.64 [R1+0xa0], R4 ;  /* 0x0000a00401007387 */ /* 0x000fe80000100a00 */
[----:B------:R0:W-:Y:S04]  /*8ca0*/  STL.64 [R1+0xa8], R6 ;  /* 0x0000a80601007387 */ /* 0x0001e80000100a00 */
[----:B0-----:R-:W2:Y:S04]  /*8cb0*/  LDL.LU.64 R6, [R1+0xa78] ;  /* 0x000a780001067983 */ /* 0x001ea80000300a00 */
[----:B------:R-:W2:Y:S01]  /*8cc0*/  LDL.LU.64 R4, [R1+0xa70] ;  /* 0x000a700001047983 */ /* 0x000ea20000300a00 */
[----:B------:R-:W-:-:S02]  /*8cd0*/  F2FP.F16.E5M2.UNPACK_B R16, R0.H1 ;  /* 0x00000000ff10723e */ /* 0x000fc400030004ff */
[----:B------:R-:W-:-:S07]  /*8ce0*/  F2FP.F16.E5M2.UNPACK_B R17, R12.H1 ;  /* 0x0000000cff11723e */ /* 0x000fce00030004ff */
[----:B--2---:R-:W-:-:S15]  /*8cf0*/  HMMA.16816.F32 R4, R8, R16, R4 ;  /* 0x000000100804723c */ /* 0x004fde0000001804 */
[----:B------:R-:W-:-:S04]  /*8d00*/  NOP ;  /* 0x0000000000007918 */ /* 0x000fc80000000000 */
[----:B------:R-:W-:Y:S04]  /*8d10*/  STL.64 [R1+0x190], R4 ;  /* 0x0001900401007387 */ /* 0x000fe80000100a00 */
[----:B------:R0:W-:Y:S04]  /*8d20*/  STL.64 [R1+0x198], R6 ;  /* 0x0001980601007387 */ /* 0x0001e80000100a00 */
[----:B0-----:R-:W2:Y:S04]  /*8d30*/  LDL.LU.64 R6, [R1+0xa68] ;  /* 0x000a680001067983 */ /* 0x001ea80000300a00 */
[----:B------:R-:W2:Y:S01]  /*8d40*/  LDL.LU.64 R4, [R1+0xa60] ;  /* 0x000a600001047983 */ /* 0x000ea20000300a00 */
[----:B------:R-:W-:-:S02]  /*8d50*/  F2FP.F16.E5M2.UNPACK_B R14, R14.H1 ;  /* 0x0000000eff0e723e */ /* 0x000fc400030004ff */
[----:B---3--:R-:W-:Y:S01]  /*8d60*/  F2FP.F16.E5M2.UNPACK_B R15, R15.H1 ;  /* 0x0000000fff0f723e */ /* 0x008fe200030004ff */
        /* <DEDUP_REMOVED lines=10> */
[----:B0-----:R-:W2:Y:S01]  /*8e10*/  LDL.LU.64 R6, [R1+0xa58] ;  /* 0x000a580001067983 */ /* 0x001ea20000300a00 */
[----:B------:R-:W-:Y:S02]  /*8e20*/  F2FP.F16.E5M2.UNPACK_B R12, R13.H1 ;  /* 0x0000000dff0c723e */ /* 0x000fe400030004ff */
[----:B--2---:R-:W-:-:S07]  /*8e30*/  F2FP.F16.E5M2.UNPACK_B R13, R6.H1 ;  /* 0x00000006ff0d723e */ /* 0x004fce00030004ff */
[----:B----4-:R-:W-:-:S15]  /*8e40*/  HMMA.16816.F32 R24, R8, R12, R24 ;  /* 0x0000000c0818723c */ /* 0x010fde0000001818 */
[----:B------:R-:W-:-:S04]  /*8e50*/  NOP ;  /* 0x0000000000007918 */ /* 0x000fc80000000000 */
[----:B------:R-:W-:Y:S04]  /*8e60*/  STL.64 [R1+0x230], R24 ;  /* 0x0002301801007387 */ /* 0x000fe80000100a00 */
[----:B------:R0:W-:Y:S04]  /*8e70*/  STL.64 [R1+0x238], R26 ;  /* 0x0002381a01007387 */ /* 0x0001e80000100a00 */
[----:B0-----:R-:W2:Y:S01]  /*8e80*/  LDL.LU R26, [R1+0xa50] ;  /* 0x000a5000011a7983 */ /* 0x001ea20000300800 */
[----:B------:R-:W-:Y:S02]  /*8e90*/  F2FP.F16.E5M2.UNPACK_B R4, R7.H1 ;  /* 0x00000007ff04723e */ /* 0x000fe400030004ff */
[----:B------:R-:W-:-:S02]  /*8ea0*/  F2FP.F16.E5M2.UNPACK_B R6, R29.H1 ;  /* 0x0000001dff06723e */ /* 0x000fc400030004ff */
[----:B------:R-:W-:Y:S01]  /*8eb0*/  F2FP.F16.E5M2.UNPACK_B R7, R28.H1 ;  /* 0x0000001cff07723e */ /* 0x000fe200030004ff */
[----:B------:R-:W-:Y:S04]  /*8ec0*/  STL.64 [R1+0x9f8], R14 ;  /* 0x0009f80e01007387 */ /* 0x000fe80000100a00 */
[----:B------:R3:W-:Y:S01]  /*8ed0*/  STL.64 [R1+0x9f0], R12 ;  /* 0x0009f00c01007387 */ /* 0x0007e20000100a00 */
[----:B--2---:R-:W-:-:S03]  /*8ee0*/  F2FP.F16.E5M2.UNPACK_B R5, R26.H1 ;  /* 0x0000001aff05723e */ /* 0x004fc600030004ff */
[----:B------:R-:W2:Y:S04]  /*8ef0*/  LDL.LU R26, [R1+0x3d8] ;  /* 0x0003d800011a7983 */ /* 0x000ea80000300800 */
[----:B------:R-:W4:Y:S01]  /*8f00*/  LDL.LU R27, [R1+0x3e0] ;  /* 0x0003e000011b7983 */ /* 0x000f220000300800 */
[C---:B---3--:R-:W-:Y:S03]  /*8f10*/  HMMA.16816.F32 R12, R8.reuse, R4, R16 ;  /* 0x00000004080c723c */ /* 0x048fe60000001810 */
[----:B------:R-:W3:Y:S04]  /*8f20*/  LDL.LU R29, [R1+0xa4c] ;  /* 0x000a4c00011d7983 */ /* 0x000ee80000300800 */
[----:B------:R-:W2:Y:S01]  /*8f30*/  LDL.LU R28, [R1+0xa48] ;  /* 0x000a4800011c7983 */ /* 0x000ea20000300800 */
[----:B------:R-:W-:Y:S11]  /*8f40*/  HMMA.16816.F32 R8, R8, R6, R20 ;  /* 0x000000060808723c */ /* 0x000ff60000001814 */
[----:B------:R-:W-:Y:S04]  /*8f50*/  STL.64 [R1+0x2e0], R12 ;  /* 0x0002e00c01007387 */ /* 0x000fe80000100a00 */
[----:B------:R-:W-:Y:S04]  /*8f60*/  STL.64 [R1+0x2e8], R14 ;  /* 0x0002e80e01007387 */ /* 0x000fe80000100a00 */
[----:B------:R-:W2:Y:S04]  /*8f70*/  LDL.LU R16, [R1+0x1c0] ;  /* 0x0001c00001107983 */ /* 0x000ea80000300800 */
[----:B------:R0:W-:Y:S04]  /*8f80*/  STL.64 [R1+0x210], R8 ;  /* 0x0002100801007387 */ /* 0x0001e80000100a00 */
[----:B------:R1:W-:Y:S04]  /*8f90*/  STL.64 [R1+0x218], R10 ;  /* 0x0002180a01007387 */ /* 0x0003e80000100a00 */
[----:B------:R-:W2:Y:S04]  /*8fa0*/  LDL.LU R17, [R1+0x1c4] ;  /* 0x0001c40001117983 */ /* 0x000ea80000300800 */
[----:B------:R-:W2:Y:S04]  /*8fb0*/  LDL.LU R18, [R1+0x1c8] ;  /* 0x0001c80001127983 */ /* 0x000ea80000300800 */
[----:B------:R-:W2:Y:S04]  /*8fc0*/  LDL.LU R19, [R1+0x1cc] ;  /* 0x0001cc0001137983 */ /* 0x000ea80000300800 */
[----:B------:R-:W2:Y:S04]  /*8fd0*/  LDL.LU R2, [R1+0x3bc] ;  /* 0x0003bc0001027983 */ /* 0x000ea80000300800 */
[----:B0-----:R-:W2:Y:S04]  /*8fe0*/  LDL.LU R8, [R1+0x3b8] ;  /* 0x0003b80001087983 */ /* 0x001ea80000300800 */
[----:B------:R-:W2:Y:S04]  /*8ff0*/  LDL.LU R24, [R1+0x3c4] ;  /* 0x0003c40001187983 */ /* 0x000ea80000300800 */
[----:B------:R-:W2:Y:S04]  /*9000*/  LDL.LU R9, [R1+0x3c0] ;  /* 0x0003c00001097983 */ /* 0x000ea80000300800 */
[----:B------:R-:W2:Y:S04]  /*9010*/  LDL.LU R25, [R1+0x3cc] ;  /* 0x0003cc0001197983 */ /* 0x000ea80000300800 */
[----:B-1----:R-:W2:Y:S04]  /*9020*/  LDL.LU R10, [R1+0x3c8] ;  /* 0x0003c800010a7983 */ /* 0x002ea80000300800 */
[----:B------:R-:W2:Y:S04]  /*9030*/  LDL.LU R0, [R1+0x3d4] ;  /* 0x0003d40001007983 */ /* 0x000ea80000300800 */
        /* <DEDUP_REMOVED lines=14> */
[----:B------:R-:W2:Y:S04]  /*9120*/  LDL.LU R15, [R1+0x18c] ;  /* 0x00018c00010f7983 */ /* 0x000ea80000300800 */
[----:B------:R-:W-:Y:S04]  /*9130*/  STL.64 [R1+0x9d8], R6 ;  /* 0x0009d80601007387 */ /* 0x000fe80000100a00 */
[----:B------:R0:W-:Y:S02]  /*9140*/  STL.64 [R1+0x9d0], R4 ;  /* 0x0009d00401007387 */ /* 0x0001e40000100a00 */
[----:B0-----:R-:W-:-:S02]  /*9150*/  IMAD.MOV.U32 R4, RZ, RZ, R28 ;  /* 0x000000ffff047224 */ /* 0x001fc400078e001c */
[----:B------:R-:W2:Y:S01]  /*9160*/  LDL.LU R28, [R1+0xa44] ;  /* 0x000a4400011c7983 */ /* 0x000ea20000300800 */
[----:B---3--:R-:W-:-:S03]  /*9170*/  IMAD.MOV.U32 R5, RZ, RZ, R29 ;  /* 0x000000ffff057224 */ /* 0x008fc600078e001d */
[----:B------:R-:W3:Y:S04]  /*9180*/  LDL.LU R29, [R1+0xa40] ;  /* 0x000a4000011d7983 */ /* 0x000ee80000300800 */
[----:B------:R-:W2:Y:S04]  /*9190*/  LDL.LU R6, [R1+0xc8] ;  /* 0x0000c80001067983 */ /* 0x000ea80000300800 */
[----:B------:R-:W2:Y:S01]  /*91a0*/  LDL.LU R7, [R1+0xcc] ;  /* 0x0000cc0001077983 */ /* 0x000ea20000300800 */
[----:B------:R-:W-:Y:S02]  /*91b0*/  IMAD R8, R8, 0x100, R2 ;  /* 0x0000010008087824 */ /* 0x000fe400078e0202 */
[----:B------:R-:W-:-:S02]  /*91c0*/  IMAD R9, R9, 0x100, R24 ;  /* 0x0000010009097824 */ /* 0x000fc400078e0218 */
[----:B------:R-:W-:Y:S01]  /*91d0*/  IMAD R10, R10, 0x100, R25 ;  /* 0x000001000a0a7824 */ /* 0x000fe200078e0219 */
[----:B--2---:R0:W-:Y:S04]  /*91e0*/  STL.64 [R1+0x9e8], R6 ;  /* 0x0009e80601007387 */ /* 0x0041e80000100a00 */
[----:B------:R1:W-:Y:S01]  /*91f0*/  STL.64 [R1+0x9e0], R4 ;  /* 0x0009e00401007387 */ /* 0x0003e20000100a00 */
[----:B0-----:R-:W-:Y:S02]  /*9200*/  IMAD.MOV.U32 R7, RZ, RZ, R28 ;  /* 0x000000ffff077224 */ /* 0x001fe400078e001c */
[----:B---3--:R-:W-:Y:S01]  /*9210*/  IMAD.MOV.U32 R6, RZ, RZ, R29 ;  /* 0x000000ffff067224 */ /* 0x008fe200078e001d */
[----:B-1----:R-:W2:Y:S04]  /*9220*/  LDL.LU R4, [R1+0xf0] ;  /* 0x0000f00001047983 */ /* 0x002ea80000300800 */
[----:B------:R-:W2:Y:S04]  /*9230*/  LDL.LU R5, [R1+0xf4] ;  /* 0x0000f40001057983 */ /* 0x000ea80000300800 */
[----:B------:R-:W3:Y:S04]  /*9240*/  LDL.LU R28, [R1+0x3e8] ;  /* 0x0003e800011c7983 */ /* 0x000ee80000300800 */
[----:B------:R-:W2:Y:S04]  /*9250*/  LDL.LU R29, [R1+0x3f0] ;  /* 0x0003f000011d7983 */ /* 0x000ea80000300800 */
[----:B------:R-:W2:Y:S04]  /*9260*/  LDL.LU R2, [R1+0xa3c] ;  /* 0x000a3c0001027983 */ /* 0x000ea80000300800 */
[----:B------:R-:W2:Y:S04]  /*9270*/  LDL.LU R24, [R1+0xa38] ;  /* 0x000a380001187983 */ /* 0x000ea80000300800 */
[----:B------:R-:W2:Y:S01]  /*9280*/  LDL.LU R25, [R1+0xa34] ;  /* 0x000a340001197983 */ /* 0x000ea20000300800 */
[----:B------:R-:W-:Y:S01]  /*9290*/  IMAD R11, R11, 0x100, R0 ;  /* 0x000001000b0b7824 */ /* 0x000fe200078e0200 */
[----:B------:R-:W-:-:S02]  /*92a0*/  F2FP.F16.E5M2.UNPACK_B R8, R8 ;  /* 0x00000008ff08723e */ /* 0x000fc400020004ff */
[----:B------:R-:W-:Y:S01]  /*92b0*/  F2FP.F16.E5M2.UNPACK_B R9, R9 ;  /* 0x00000009ff09723e */ /* 0x000fe200020004ff */
[----:B------:R-:W3:Y:S01]  /*92c0*/  LDL.LU R0, [R1+0xa30] ;  /* 0x000a300001007983 */ /* 0x000ee20000300800 */
[----:B------:R-:W-:Y:S02]  /*92d0*/  F2FP.F16.E5M2.UNPACK_B R10, R10 ;  /* 0x0000000aff0a723e */ /* 0x000fe400020004ff */
[----:B------:R-:W-:-:S07]  /*92e0*/  F2FP.F16.E5M2.UNPACK_B R11, R11 ;  /* 0x0000000bff0b723e */ /* 0x000fce00020004ff */
[----:B--2---:R-:W-:-:S15]  /*92f0*/  HMMA.16816.F32 R20, R8, R24, R20 ;  /* 0x000000180814723c */ /* 0x004fde0000001814 */
[----:B------:R-:W-:-:S04]  /*9300*/  NOP ;  /* 0x0000000000007918 */ /* 0x000fc80000000000 */
[----:B------:R-:W-:Y:S04]  /*9310*/  STL.64 [R1+0x2d0], R20 ;  /* 0x0002d01401007387 */ /* 0x000fe80000100a00 */
[----:B------:R0:W-:Y:S04]  /*9320*/  STL.64 [R1+0x2d8], R22 ;  /* 0x0002d81601007387 */ /* 0x0001e80000100a00 */
[----:B0-----:R-:W2:Y:S04]  /*9330*/  LDL.LU.64 R22, [R1+0xa28] ;  /* 0x000a280001167983 */ /* 0x001ea80000300a00 */
[----:B------:R-:W3:Y:S01]  /*9340*/  LDL.LU.64 R20, [R1+0xa20] ;  /* 0x000a200001147983 */ /* 0x000ee20000300a00 */
[----:B--2---:R-:W-:-:S15]  /*9350*/  HMMA.16816.F32 R16, R8, R22, R16 ;  /* 0x000000160810723c */ /* 0x004fde0000001810 */
[----:B------:R-:W-:-:S04]  /*9360*/  NOP ;  /* 0x0000000000007918 */ /* 0x000fc80000000000 */
[----:B------:R-:W-:Y:S04]  /*9370*/  STL.64 [R1+0x2c0], R16 ;  /* 0x0002c01001007387 */ /* 0x000fe80000100a00 */
[----:B------:R0:W-:Y:S04]  /*9380*/  STL.64 [R1+0x2c8], R18 ;  /* 0x0002c81201007387 */ /* 0x0001e80000100a00 */
[----:B0-----:R-:W2:Y:S04]  /*9390*/  LDL.LU.64 R18, [R1+0xa18] ;  /* 0x000a180001127983 */ /* 0x001ea80000300a00 */
[----:B------:R-:W4:Y:S04]  /*93a0*/  LDL.LU.64 R16, [R1+0xa10] ;  /* 0x000a100001107983 */ /* 0x000f280000300a00 */
[----:B------:R0:W-:Y:S04]  /*93b0*/  STL.64 [R1+0x9b8], R22 ;  /* 0x0009b81601007387 */ /* 0x0001e80000100a00 */
[----:B0-----:R-:W4:Y:S04]  /*93c0*/  LDL.LU R22, [R1+0x3ec] ;  /* 0x0003ec0001167983 */ /* 0x001f280000300800 */
[----:B------:R-:W4:Y:S04]  /*93d0*/  LDL.LU R23, [R1+0x3f4] ;  /* 0x0003f40001177983 */ /* 0x000f280000300800 */
[----:B---3--:R0:W-:Y:S04]  /*93e0*/  STL.64 [R1+0x9b0], R20 ;  /* 0x0009b01401007387 */ /* 0x0081e80000100a00 */
[----:B0-----:R-:W3:Y:S04]  /*93f0*/  LDL.LU R20, [R1+0x3dc] ;  /* 0x0003dc0001147983 */ /* 0x001ee80000300800 */
[----:B------:R-:W3:Y:S01]  /*9400*/  LDL.LU R21, [R1+0x3e4] ;  /* 0x0003e40001157983 */ /* 0x000ee20000300800 */
[----:B--2---:R-:W-:-:S15]  /*9410*/  HMMA.16816.F32 R12, R8, R18, R12 ;  /* 0x00000012080c723c */ /* 0x004fde000000180c */
[----:B------:R-:W-:-:S04]  /*9420*/  NOP ;  /* 0x0000000000007918 */ /* 0x000fc80000000000 */
[----:B------:R-:W-:Y:S04]  /*9430*/  STL.64 [R1+0x180], R12 ;  /* 0x0001800c01007387 */ /* 0x000fe80000100a00 */
[----:B------:R0:W-:Y:S04]  /*9440*/  STL.64 [R1+0x188], R14 ;  /* 0x0001880e01007387 */ /* 0x0001e80000100a00 */
[----:B0-----:R-:W4:Y:S04]  /*9450*/  LDL.LU.64 R14, [R1+0xa08] ;  /* 0x000a0800010e7983 */ /* 0x001f280000300a00 */
[----:B------:R-:W4:Y:S02]  /*9460*/  LDL.LU.64 R12, [R1+0xa00] ;  /* 0x000a0000010c7983 */ /* 0x000f240000300a00 */
[----:B----4-:R-:W-:-:S15]  /*9470*/  HMMA.16816.F32 R12, R8, R16, R12 ;  /* 0x00000010080c723c */ /* 0x010fde000000180c */
[----:B------:R-:W-:-:S04]  /*9480*/  NOP ;  /* 0x0000000000007918 */ /* 0x000fc80000000000 */
[----:B------:R-:W-:Y:S04]  /*9490*/  STL.64 [R1+0x2b0], R12 ;  /* 0x0002b00c01007387 */ /* 0x000fe80000100a00 */
[----:B------:R0:W-:Y:S04]  /*94a0*/  STL.64 [R1+0x2b8], R14 ;  /* 0x0002b80e01007387 */ /* 0x0001e80000100a00 */
[----:B0-----:R-:W2:Y:S04]  /*94b0*/  LDL.LU.64 R14, [R1+0x9f8] ;  /* 0x0009f800010e7983 */ /* 0x001ea80000300a00 */
[----:B------:R-:W4:Y:S04]  /*94c0*/  LDL.LU.64 R12, [R1+0x9f0] ;  /* 0x0009f000010c7983 */ /* 0x000f280000300a00 */
        /* <DEDUP_REMOVED lines=19> */
[----:B------:R4:W-:Y:S01]  /*9600*/  STL.64 [R1+0x980], R12 ;  /* 0x0009800c01007387 */ /* 0x0009e20000100a00 */
[----:B---3--:R-:W-:-:S02]  /*9610*/  IMAD R26, R26, 0x100, R20 ;  /* 0x000001001a1a7824 */ /* 0x008fc400078e0214 */
[----:B------:R-:W-:Y:S02]  /*9620*/  IMAD R27, R27, 0x100, R21 ;  /* 0x000001001b1b7824 */ /* 0x000fe400078e0215 */
[----:B------:R-:W-:Y:S02]  /*9630*/  IMAD R28, R28, 0x100, R22 ;  /* 0x000001001c1c7824 */ /* 0x000fe400078e0216 */
[----:B------:R-:W-:Y:S01]  /*9640*/  IMAD R29, R29, 0x100, R23 ;  /* 0x000001001d1d7824 */ /* 0x000fe200078e0217 */
[----:B----4-:R-:W-:-:S15]  /*9650*/  HMMA.16816.F32 R12, R8, R4, R16 ;  /* 0x00000004080c723c */ /* 0x010fde0000001810 */
[----:B------:R-:W-:-:S04]  /*9660*/  NOP ;  /* 0x0000000000007918 */ /* 0x000fc80000000000 */
[----:B------:R-:W-:Y:S04]  /*9670*/  STL.64 [R1+0x280], R12 ;  /* 0x0002800c01007387 */ /* 0x000fe80000100a00 */
[----:B------:R-:W-:Y:S04]  /*9680*/  STL.64 [R1+0x288], R14 ;  /* 0x0002880e01007387 */ /* 0x000fe80000100a00 */
[----:B------:R-:W-:Y:S04]  /*9690*/  STL.64 [R1+0x9c8], R26 ;  /* 0x0009c81a01007387 */ /* 0x000fe80000100a00 */
[----:B------:R0:W-:Y:S04]  /*96a0*/  STL.64 [R1+0x9c0], R24 ;  /* 0x0009c01801007387 */ /* 0x0001e80000100a00 */
[----:B0-----:R-:W2:Y:S04]  /*96b0*/  LDL.LU R24, [R1+0x10] ;  /* 0x0000100001187983 */ /* 0x001ea80000300800 */
[----:B------:R-:W2:Y:S04]  /*96c0*/  LDL.LU R25, [R1+0x14] ;  /* 0x0000140001197983 */ /* 0x000ea80000300800 */
[----:B------:R-:W2:Y:S04]  /*96d0*/  LDL.LU R26, [R1+0x18] ;  /* 0x00001800011a7983 */ /* 0x000ea80000300800 */
[----:B------:R-:W2:Y:S04]  /*96e0*/  LDL.LU R27, [R1+0x1c] ;  /* 0x00001c00011b7983 */ /* 0x000ea80000300800 */
[----:B------:R-:W3:Y:S04]  /*96f0*/  LDL.LU R16, [R1+0x1d0] ;  /* 0x0001d00001107983 */ /* 0x000ee80000300800 */
[----:B------:R-:W3:Y:S04]  /*9700*/  LDL.LU R17, [R1+0x1d4] ;  /* 0x0001d40001117983 */ /* 0x000ee80000300800 */
[----:B------:R-:W3:Y:S04]  /*9710*/  LDL.LU R18, [R1+0x1d8] ;  /* 0x0001d80001127983 */ /* 0x000ee80000300800 */
[----:B------:R-:W3:Y:S04]  /*9720*/  LDL.LU R19, [R1+0x1dc] ;  /* 0x0001dc0001137983 */ /* 0x000ee80000300800 */
[----:B------:R-:W4:Y:S04]  /*9730*/  LDL.LU R20, [R1+0x1f0] ;  /* 0x0001f00001147983 */ /* 0x000f280000300800 */
[----:B------:R-:W4:Y:S04]  /*9740*/  LDL.LU R21, [R1+0x1f4] ;  /* 0x0001f40001157983 */ /* 0x000f280000300800 */
[----:B------:R-:W4:Y:S04]  /*9750*/  LDL.LU R22, [R1+0x1f8] ;  /* 0x0001f80001167983 */ /* 0x000f280000300800 */
[----:B------:R-:W4:Y:S04]  /*9760*/  LDL.LU R23, [R1+0x1fc] ;  /* 0x0001fc0001177983 */ /* 0x000f280000300800 */
[----:B------:R-:W3:Y:S04]  /*9770*/  LDL.LU R12, [R1+0x160] ;  /* 0x00016000010c7983 */ /* 0x000ee80000300800 */
[----:B------:R-:W3:Y:S04]  /*9780*/  LDL.LU R13, [R1+0x164] ;  /* 0x00016400010d7983 */ /* 0x000ee80000300800 */
[----:B------:R-:W3:Y:S04]  /*9790*/  LDL.LU R14, [R1+0x168] ;  /* 0x00016800010e7983 */ /* 0x000ee80000300800 */
[----:B------:R-:W3:Y:S01]  /*97a0*/  LDL.LU R15, [R1+0x16c] ;  /* 0x00016c00010f7983 */ /* 0x000ee20000300800 */
[----:B--2---:R-:W-:Y:S03]  /*97b0*/  HMMA.16816.F32 R8, R8, R6, R24 ;  /* 0x000000060808723c */ /* 0x004fe60000001818 */
[----:B---3--:R-:W-:Y:S04]  /*97c0*/  STL.64 [R1+0x998], R14 ;  /* 0x0009980e01007387 */ /* 0x008fe80000100a00 */
[----:B------:R0:W-:Y:S04]  /*97d0*/  STL.64 [R1+0x990], R12 ;  /* 0x0009900c01007387 */ /* 0x0001e80000100a00 */
[----:B0-----:R-:W2:Y:S04]  /*97e0*/  LDL.LU R12, [R1+0x1a0] ;  /* 0x0001a000010c7983 */ /* 0x001ea80000300800 */
[----:B------:R-:W2:Y:S04]  /*97f0*/  LDL.LU R13, [R1+0x1a4] ;  /* 0x0001a400010d7983 */ /* 0x000ea80000300800 */
[----:B------:R-:W2:Y:S04]  /*9800*/  LDL.LU R14, [R1+0x1a8] ;  /* 0x0001a800010e7983 */ /* 0x000ea80000300800 */
[----:B------:R-:W2:Y:S04]  /*9810*/  LDL.LU R15, [R1+0x1ac] ;  /* 0x0001ac00010f7983 */ /* 0x000ea80000300800 */
[----:B------:R-:W3:Y:S04]  /*9820*/  LDL.LU.64 R26, [R1+0x9c8] ;  /* 0x0009c800011a7983 */ /* 0x000ee80000300a00 */
[----:B------:R-:W4:Y:S04]  /*9830*/  LDL.LU.64 R24, [R1+0x9c0] ;  /* 0x0009c00001187983 */ /* 0x000f280000300a00 */
[----:B------:R-:W-:Y:S04]  /*9840*/  STL.64 [R1+0x968], R6 ;  /* 0x0009680601007387 */ /* 0x000fe80000100a00 */
[----:B------:R0:W-:Y:S04]  /*9850*/  STL.64 [R1+0x960], R4 ;  /* 0x0009600401007387 */ /* 0x0001e80000100a00 */
[----:B------:R-:W-:Y:S04]  /*9860*/  STL.64 [R1+0x1c0], R8 ;  /* 0x0001c00801007387 */ /* 0x000fe80000100a00 */
[----:B------:R1:W-:Y:S04]  /*9870*/  STL.64 [R1+0x1c8], R10 ;  /* 0x0001c80a01007387 */ /* 0x0003e80000100a00 */
[----:B0-----:R-:W2:Y:S04]  /*9880*/  LDL.LU R4, [R1+0xe0] ;  /* 0x0000e00001047983 */ /* 0x001ea80000300800 */
[----:B------:R-:W2:Y:S04]  /*9890*/  LDL.LU R5, [R1+0xe4] ;  /* 0x0000e40001057983 */ /* 0x000ea80000300800 */
[----:B------:R-:W2:Y:S04]  /*98a0*/  LDL.LU R6, [R1+0xe8] ;  /* 0x0000e80001067983 */ /* 0x000ea80000300800 */
[----:B------:R-:W2:Y:S01]  /*98b0*/  LDL.LU R7, [R1+0xec] ;  /* 0x0000ec0001077983 */ /* 0x000ea20000300800 */
[----:B-1----:R-:W-:-:S02]  /*98c0*/  F2FP.F16.E5M2.UNPACK_B R10, R28 ;  /* 0x0000001cff0a723e */ /* 0x002fc400020004ff */
[----:B------:R-:W-:Y:S02]  /*98d0*/  F2FP.F16.E5M2.UNPACK_B R11, R29 ;  /* 0x0000001dff0b723e */ /* 0x000fe400020004ff */
[----:B---3--:R-:W-:Y:S02]  /*98e0*/  F2FP.F16.E5M2.UNPACK_B R8, R26 ;  /* 0x0000001aff08723e */ /* 0x008fe400020004ff */
[----:B------:R-:W-:-:S07]  /*98f0*/  F2FP.F16.E5M2.UNPACK_B R9, R27 ;  /* 0x0000001bff09723e */ /* 0x000fce00020004ff */
[C---:B----4-:R-:W-:Y:S01]  /*9900*/  HMMA.16816.F32 R20, R8.reuse, R24, R20 ;  /* 0x000000180814723c */ /* 0x050fe20000001814 */
[----:B--2---:R-:W-:Y:S04]  /*9910*/  STL.64 [R1+0x978], R6 ;  /* 0x0009780601007387 */ /* 0x004fe80000100a00 */
[----:B------:R0:W-:Y:S04]  /*9920*/  STL.64 [R1+0x970], R4 ;  /* 0x0009700401007387 */ /* 0x0001e80000100a00 */
[----:B0-----:R-:W2:Y:S04]  /*9930*/  LDL.LU R4, [R1+0x110] ;  /* 0x0001100001047983 */ /* 0x001ea80000300800 */
[----:B------:R-:W2:Y:S04]  /*9940*/  LDL.LU R5, [R1+0x114] ;  /* 0x0001140001057983 */ /* 0x000ea80000300800 */
[----:B------:R-:W2:Y:S04]  /*9950*/  LDL.LU R6, [R1+0x118] ;  /* 0x0001180001067983 */ /* 0x000ea80000300800 */
[----:B------:R-:W2:Y:S04]  /*9960*/  LDL.LU R7, [R1+0x11c] ;  /* 0x00011c0001077983 */ /* 0x000ea80000300800 */
[----:B------:R-:W3:Y:S04]  /*9970*/  LDL.LU R26, [R1+0x3fc] ;  /* 0x0003fc00011a7983 */ /* 0x000ee80000300800 */
[----:B------:R-:W4:Y:S04]  /*9980*/  LDL.LU R27, [R1+0x404] ;  /* 0x00040400011b7983 */ /* 0x000f280000300800 */
[----:B------:R-:W2:Y:S04]  /*9990*/  LDL.LU R28, [R1+0x40c] ;  /* 0x00040c00011c7983 */ /* 0x000ea80000300800 */
[----:B------:R-:W2:Y:S04]  /*99a0*/  LDL.LU R29, [R1+0x414] ;  /* 0x00041400011d7983 */ /* 0x000ea80000300800 */
        /* <DEDUP_REMOVED lines=10> */
[----:B------:R-:W-:Y:S04]  /*9a50*/  STL.64 [R1+0x958], R22 ;  /* 0x0009581601007387 */ /* 0x000fe80000100a00 */
[----:B---3--:R0:W-:Y:S04]  /*9a60*/  STL.64 [R1+0x950], R20 ;  /* 0x0009501401007387 */ /* 0x0081e80000100a00 */
[----:B0-----:R-:W3:Y:S04]  /*9a70*/  LDL.LU R20, [R1] ;  /* 0x0000000001147983 */ /* 0x001ee80000300800 */
        /* <DEDUP_REMOVED lines=15> */
[----:B------:R0:W-:Y:S04]  /*9b70*/  STL.64 [R1+0x940], R18 ;  /* 0x0009401201007387 */ /* 0x0001e80000100a00 */
[----:B0-----:R-:W3:Y:S04]  /*9b80*/  LDL.LU R18, [R1+0x410] ;  /* 0x0004100001127983 */ /* 0x001ee80000300800 */
[----:B------:R-:W3:Y:S04]  /*9b90*/  LDL.LU R19, [R1+0x418] ;  /* 0x0004180001137983 */ /* 0x000ee80000300800 */
[----:B------:R0:W-:Y:S04]  /*9ba0*/  STL.64 [R1+0x938], R16 ;  /* 0x0009381001007387 */ /* 0x0001e80000100a00 */
        /* <DEDUP_REMOVED lines=12> */
[----:B0-----:R-:W3:Y:S04]  /*9c70*/  LDL.LU.64 R6, [R1+0x968] ;  /* 0x0009680001067983 */ /* 0x001ee80000300a00 */
[----:B------:R-:W2:Y:S04]  /*9c80*/  LDL.LU.64 R4, [R1+0x960] ;  /* 0x0009600001047983 */ /* 0x000ea80000300a00 */
[----:B------:R-:W-:Y:S04]  /*9c90*/  STL.64 [R1+0x920], R14 ;  /* 0x0009200e01007387 */ /* 0x000fe80000100a00 */
[----:B------:R0:W-:Y:S04]  /*9ca0*/  STL.64 [R1+0x918], R12 ;  /* 0x0009180c01007387 */ /* 0x0001e80000100a00 */
[----:B0-----:R-:W2:Y:S04]  /*9cb0*/  LDL.LU R12, [R1+0x30] ;  /* 0x00003000010c7983 */ /* 0x001ea80000300800 */
[----:B------:R-:W2:Y:S04]  /*9cc0*/  LDL.LU R13, [R1+0x34] ;  /* 0x00003400010d7983 */ /* 0x000ea80000300800 */
[----:B------:R-:W2:Y:S04]  /*9cd0*/  LDL.LU R14, [R1+0x38] ;  /* 0x00003800010e7983 */ /* 0x000ea80000300800 */
[----:B------:R-:W2:Y:S02]  /*9ce0*/  LDL.LU R15, [R1+0x3c] ;  /* 0x00003c00010f7983 */ /* 0x000ea40000300800 */
[C---:B--2---:R-:W-:Y:S08]  /*9cf0*/  HMMA.16816.F32 R12, R8.reuse, R4, R12 ;  /* 0x00000004080c723c */ /* 0x044ff0000000180c */
[----:B---3--:R-:W-:Y:S11]  /*9d00*/  HMMA.16816.F32 R8, R8, R6, R20 ;  /* 0x000000060808723c */ /* 0x008ff60000001814 */
[----:B------:R0:W-:Y:S04]  /*9d10*/  STL.64 [R1+0x240], R12 ;  /* 0x0002400c01007387 */ /* 0x0001e80000100a00 */
[----:B------:R1:W-:Y:S04]  /*9d20*/  STL.64 [R1+0x248], R14 ;  /* 0x0002480e01007387 */ /* 0x0003e80000100a00 */
[----:B------:R-:W2:Y:S04]  /*9d30*/  LDL.LU R20, [R1+0x1e0] ;  /* 0x0001e00001147983 */ /* 0x000ea80000300800 */
[----:B------:R-:W-:Y:S04]  /*9d40*/  STL.64 [R1+0xf0], R8 ;  /* 0x0000f00801007387 */ /* 0x000fe80000100a00 */
[----:B------:R-:W-:Y:S04]  /*9d50*/  STL.64 [R1+0xf8], R10 ;  /* 0x0000f80a01007387 */ /* 0x000fe80000100a00 */
[----:B------:R-:W2:Y:S04]  /*9d60*/  LDL.LU R21, [R1+0x1e4] ;  /* 0x0001e40001157983 */ /* 0x000ea80000300800 */
[----:B------:R-:W2:Y:S04]  /*9d70*/  LDL.LU R22, [R1+0x1e8] ;  /* 0x0001e80001167983 */ /* 0x000ea80000300800 */
[----:B------:R-:W2:Y:S04]  /*9d80*/  LDL.LU R23, [R1+0x1ec] ;  /* 0x0001ec0001177983 */ /* 0x000ea80000300800 */
[----:B0-----:R-:W3:Y:S04]  /*9d90*/  LDL.LU R12, [R1+0x150] ;  /* 0x00015000010c7983 */ /* 0x001ee80000300800 */
[----:B------:R-:W3:Y:S04]  /*9da0*/  LDL.LU R13, [R1+0x154] ;  /* 0x00015400010d7983 */ /* 0x000ee80000300800 */
[----:B-1----:R-:W4:Y:S04]  /*9db0*/  LDL.LU R14, [R1+0x158] ;  /* 0x00015800010e7983 */ /* 0x002f280000300800 */
[----:B------:R-:W4:Y:S01]  /*9dc0*/  LDL.LU R15, [R1+0x15c] ;  /* 0x00015c00010f7983 */ /* 0x000f220000300800 */
[----:B------:R-:W-:-:S02]  /*9dd0*/  IMAD R26, R26, 0x100, R16 ;  /* 0x000001001a1a7824 */ /* 0x000fc400078e0210 */
[----:B------:R-:W-:Y:S01]  /*9de0*/  IMAD R27, R27, 0x100, R17 ;  /* 0x000001001b1b7824 */ /* 0x000fe200078e0211 */
[----:B------:R-:W2:Y:S01]  /*9df0*/  LDL.LU R16, [R1+0x1b0] ;  /* 0x0001b00001107983 */ /* 0x000ea20000300800 */
[----:B------:R-:W-:Y:S02]  /*9e00*/  IMAD R28, R28, 0x100, R18 ;  /* 0x000001001c1c7824 */ /* 0x000fe400078e0212 */
[----:B------:R-:W-:Y:S01]  /*9e10*/  IMAD R29, R29, 0x100, R19 ;  /* 0x000001001d1d7824 */ /* 0x000fe200078e0213 */
[----:B------:R-:W2:Y:S04]  /*9e20*/  LDL.LU R17, [R1+0x1b4] ;  /* 0x0001b40001117983 */ /* 0x000ea80000300800 */
[----:B------:R-:W2:Y:S04]  /*9e30*/  LDL.LU R18, [R1+0x1b8] ;  /* 0x0001b80001127983 */ /* 0x000ea80000300800 */
[----:B------:R-:W2:Y:S04]  /*9e40*/  LDL.LU R19, [R1+0x1bc] ;  /* 0x0001bc0001137983 */ /* 0x000ea80000300800 */
[----:B----4-:R-:W-:Y:S04]  /*9e50*/  STL.64 [R1+0x930], R14 ;  /* 0x0009300e01007387 */ /* 0x010fe80000100a00 */
[----:B---3--:R0:W-:Y:S04]  /*9e60*/  STL.64 [R1+0x928], R12 ;  /* 0x0009280c01007387 */ /* 0x0081e80000100a00 */
[----:B0-----:R-:W3:Y:S04]  /*9e70*/  LDL.LU R12, [R1+0x170] ;  /* 0x00017000010c7983 */ /* 0x001ee80000300800 */
[----:B------:R-:W3:Y:S04]  /*9e80*/  LDL.LU R13, [R1+0x174] ;  /* 0x00017400010d7983 */ /* 0x000ee80000300800 */
[----:B------:R-:W3:Y:S04]  /*9e90*/  LDL.LU R14, [R1+0x178] ;  /* 0x00017800010e7983 */ /* 0x000ee80000300800 */
[----:B------:R-:W3:Y:S04]  /*9ea0*/  LDL.LU R15, [R1+0x17c] ;  /* 0x00017c00010f7983 */ /* 0x000ee80000300800 */
[----:B------:R-:W-:Y:S04]  /*9eb0*/  STL.64 [R1+0x8f0], R6 ;  /* 0x0008f00601007387 */ /* 0x000fe80000100a00 */
[----:B------:R0:W-:Y:S04]  /*9ec0*/  STL.64 [R1+0x8e8], R4 ;  /* 0x0008e80401007387 */ /* 0x0001e80000100a00 */
[----:B0-----:R-:W4:Y:S04]  /*9ed0*/  LDL.LU R4, [R1+0x130] ;  /* 0x0001300001047983 */ /* 0x001f280000300800 */
[----:B------:R-:W4:Y:S04]  /*9ee0*/  LDL.LU R5, [R1+0x134] ;  /* 0x0001340001057983 */ /* 0x000f280000300800 */
[----:B------:R-:W3:Y:S04]  /*9ef0*/  LDL.LU R6, [R1+0x138] ;  /* 0x0001380001067983 */ /* 0x000ee80000300800 */
[----:B------:R-:W3:Y:S01]  /*9f00*/  LDL.LU R7, [R1+0x13c] ;  /* 0x00013c0001077983 */ /* 0x000ee20000300800 */
[----:B------:R-:W-:-:S02]  /*9f10*/  F2FP.F16.E5M2.UNPACK_B R8, R26 ;  /* 0x0000001aff08723e */ /* 0x000fc400020004ff */
[----:B------:R-:W-:Y:S02]  /*9f20*/  F2FP.F16.E5M2.UNPACK_B R9, R27 ;  /* 0x0000001bff09723e */ /* 0x000fe400020004ff */
[----:B------:R-:W-:Y:S02]  /*9f30*/  F2FP.F16.E5M2.UNPACK_B R10, R28 ;  /* 0x0000001cff0a723e */ /* 0x000fe400020004ff */
[----:B------:R-:W-:-:S07]  /*9f40*/  F2FP.F16.E5M2.UNPACK_B R11, R29 ;  /* 0x0000001dff0b723e */ /* 0x000fce00020004ff */
[C---:B--2---:R-:W-:Y:S01]  /*9f50*/  HMMA.16816.F32 R24, R8.reuse, R24, R20 ;  /* 0x000000180818723c */ /* 0x044fe20000001814 */
[----:B---3--:R-:W-:Y:S04]  /*9f60*/  STL.64 [R1+0x900], R6 ;  /* 0x0009000601007387 */ /* 0x008fe80000100a00 */
[----:B----4-:R0:W-:Y:S04]  /*9f70*/  STL.64 [R1+0x8f8], R4 ;  /* 0x0008f80401007387 */ /* 0x0101e80000100a00 */
[----:B0-----:R-:W2:Y:S04]  /*9f80*/  LDL.LU R4, [R1+0x140] ;  /* 0x0001400001047983 */ /* 0x001ea80000300800 */
[----:B------:R-:W2:Y:S04]  /*9f90*/  LDL.LU R5, [R1+0x144] ;  /* 0x0001440001057983 */ /* 0x000ea80000300800 */
[----:B------:R-:W2:Y:S04]  /*9fa0*/  LDL.LU R6, [R1+0x148] ;  /* 0x0001480001067983 */ /* 0x000ea80000300800 */
[----:B------:R-:W2:Y:S04]  /*9fb0*/  LDL.LU R7, [R1+0x14c] ;  /* 0x00014c0001077983 */ /* 0x000ea80000300800 */
[----:B------:R-:W3:Y:S04]  /*9fc0*/  LDL.LU R28, [R1+0x438] ;  /* 0x00043800011c7983 */ /* 0x000ee80000300800 */
[----:B------:R-:W4:Y:S04]  /*9fd0*/  LDL.LU R29, [R1+0x42c] ;  /* 0x00042c00011d7983 */ /* 0x000f280000300800 */
[----:B------:R-:W2:Y:S04]  /*9fe0*/  LDL.LU.64 R22, [R1+0x958] ;  /* 0x0009580001167983 */ /* 0x000ea80000300a00 */
[----:B------:R-:W3:Y:S04]  /*9ff0*/  LDL.LU.64 R20, [R1+0x950] ;  /* 0x0009500001147983 */ /* 0x000ee80000300a00 */
[----:B------:R0:W-:Y:S04]  /*a000*/  STL.64 [R1+0xe0], R24 ;  /* 0x0000e01801007387 */ /* 0x0001e80000100a00 */
[----:B------:R1:W-:Y:S04]  /*a010*/  STL.64 [R1+0xe8], R26 ;  /* 0x0000e81a01007387 */ /* 0x0003e80000100a00 */
[----:B0-----:R-:W3:Y:S04]  /*a020*/  LDL.LU R24, [R1+0x90] ;  /* 0x0000900001187983 */ /* 0x001ee80000300800 */
[----:B------:R-:W3:Y:S04]  /*a030*/  LDL.LU R25, [R1+0x94] ;  /* 0x0000940001197983 */ /* 0x000ee80000300800 */
[----:B-1----:R-:W3:Y:S04]  /*a040*/  LDL.LU R26, [R1+0x98] ;  /* 0x00009800011a7983 */ /* 0x002ee80000300800 */
[----:B------:R-:W3:Y:S01]  /*a050*/  LDL.LU R27, [R1+0x9c] ;  /* 0x00009c00011b7983 */ /* 0x000ee20000300800 */
[----:B--2---:R-:W-:Y:S03]  /*a060*/  HMMA.16816.F32 R16, R8, R22, R16 ;  /* 0x000000160810723c */ /* 0x004fe60000001810 */
[----:B---3--:R0:W-:Y:S04]  /*a070*/  STL.64 [R1+0x8e0], R26 ;  /* 0x0008e01a01007387 */ /* 0x0081e80000100a00 */
[----:B------:R1:W-:Y:S01]  /*a080*/  STL.64 [R1+0x8d8], R24 ;  /* 0x0008d81801007387 */ /* 0x0003e20000100a00 */
[----:B0-----:R-:W-:-:S03]  /*a090*/  IMAD.MOV.U32 R27, RZ, RZ, R0 ;  /* 0x000000ffff1b7224 */ /* 0x001fc600078e0000 */
[----:B-1----:R-:W2:Y:S04]  /*a0a0*/  LDL.LU R24, [R1+0xb0] ;  /* 0x0000b00001187983 */ /* 0x002ea80000300800 */
[----:B------:R-:W2:Y:S04]  /*a0b0*/  LDL.LU R25, [R1+0xb4] ;  /* 0x0000b40001197983 */ /* 0x000ea80000300800 */
[----:B------:R-:W2:Y:S04]  /*a0c0*/  LDL.LU R26, [R1+0xb8] ;  /* 0x0000b800011a7983 */ /* 0x000ea80000300800 */
[----:B------:R-:W3:Y:S04]  /*a0d0*/  LDL.LU R0, [R1+0x948] ;  /* 0x0009480001007983 */ /* 0x000ee80000300800 */
[----:B------:R-:W-:Y:S04]  /*a0e0*/  STL.64 [R1+0x220], R16 ;  /* 0x0002201001007387 */ /* 0x000fe80000100a00 */
[----:B------:R0:W-:Y:S04]  /*a0f0*/  STL.64 [R1+0x228], R18 ;  /* 0x0002281201007387 */ /* 0x0001e80000100a00 */
[----:B0-----:R-:W2:Y:S04]  /*a100*/  LDL.LU.64 R18, [R1+0x940] ;  /* 0x0009400001127983 */ /* 0x001ea80000300a00 */
[----:B------:R-:W3:Y:S04]  /*a110*/  LDL.LU.64 R16, [R1+0x938] ;  /* 0x0009380001107983 */ /* 0x000ee80000300a00 */
[----:B------:R-:W3:Y:S04]  /*a120*/  LDL.LU R22, [R1+0x424] ;  /* 0x0004240001167983 */ /* 0x000ee80000300800 */
[----:B------:R-:W4:Y:S01]  /*a130*/  LDL.LU R23, [R1+0x430] ;  /* 0x0004300001177983 */ /* 0x000f220000300800 */
[----:B--2---:R-:W-:-:S15]  /*a140*/  HMMA.16816.F32 R12, R8, R18, R12 ;  /* 0x00000012080c723c */ /* 0x004fde000000180c */
[----:B------:R-:W-:-:S04]  /*a150*/  NOP ;  /* 0x0000000000007918 */ /* 0x000fc80000000000 */
[----:B------:R-:W-:Y:S04]  /*a160*/  STL.64 [R1+0xc0], R12 ;  /* 0x0000c00c01007387 */ /* 0x000fe80000100a00 */
[----:B------:R0:W-:Y:S04]  /*a170*/  STL.64 [R1+0xc8], R14 ;  /* 0x0000c80e01007387 */ /* 0x0001e80000100a00 */
[----:B0-----:R-:W3:Y:S04]  /*a180*/  LDL.LU.64 R14, [R1+0x930] ;  /* 0x00093000010e7983 */ /* 0x001ee80000300a00 */
[----:B------:R-:W3:Y:S02]  /*a190*/  LDL.LU.64 R12, [R1+0x928] ;  /* 0x00092800010c7983 */ /* 0x000ee40000300a00 */
[----:B---3--:R-:W-:Y:S02]  /*a1a0*/  HMMA.16816.F32 R16, R8, R16, R12 ;  /* 0x000000100810723c */ /* 0x008fe4000000180c */
[----:B------:R-:W2:Y:S04]  /*a1b0*/  LDL.LU.64 R14, [R1+0x920] ;  /* 0x00092000010e7983 */ /* 0x000ea80000300a00 */
[----:B------:R-:W3:-:S13]  /*a1c0*/  LDL.LU.64 R12, [R1+0x918] ;  /* 0x00091800010c7983 */ /* 0x000eda0000300a00 */
[----:B------:R0:W-:Y:S04]  /*a1d0*/  STL.64 [R1+0x40], R16 ;  /* 0x0000401001007387 */ /* 0x0001e80000100a00 */
[----:B------:R1:W-:Y:S01]  /*a1e0*/  STL.64 [R1+0x48], R18 ;  /* 0x0000481201007387 */ /* 0x0003e20000100a00 */
[----:B0-----:R-:W-:-:S03]  /*a1f0*/  IMAD.MOV.U32 R16, RZ, RZ, R2 ;  /* 0x000000ffff107224 */ /* 0x001fc600078e0002 */
[----:B------:R-:W3:Y:S01]  /*a200*/  LDL.LU R2, [R1+0x910] ;  /* 0x0009100001027983 */ /* 0x000ee20000300800 */
[----:B------:R-:W-:Y:S02]  /*a210*/  IMAD.MOV.U32 R17, RZ, RZ, R3 ;  /* 0x000000ffff117224 */ /* 0x000fe400078e0003 */
[----:B-1----:R-:W-:Y:S01]  /*a220*/  IMAD.MOV.U32 R18, RZ, RZ, R20 ;  /* 0x000000ffff127224 */ /* 0x002fe200078e0014 */
[----:B------:R-:W3:Y:S01]  /*a230*/  LDL.LU R3, [R1+0x90c] ;  /* 0x00090c0001037983 */ /* 0x000ee20000300800 */
[----:B------:R-:W-:-:S03]  /*a240*/  IMAD.MOV.U32 R19, RZ, RZ, R21 ;  /* 0x000000ffff137224 */ /* 0x000fc600078e0015 */
[----:B------:R-:W3:Y:S01]  /*a250*/  LDL.LU R20, [R1+0x908] ;  /* 0x0009080001147983 */ /* 0x000ee20000300800 */
[----:B--2---:R-:W-:-:S15]  /*a260*/  HMMA.16816.F32 R4, R8, R14, R4 ;  /* 0x0000000e0804723c */ /* 0x004fde0000001804 */
[----:B------:R-:W-:-:S04]  /*a270*/  NOP ;  /* 0x0000000000007918 */ /* 0x000fc80000000000 */
[----:B------:R-:W-:Y:S01]  /*a280*/  STL.64 [R1+0x30], R4 ;  /* 0x0000300401007387 */ /* 0x000fe20000100a00 */
[----:B------:R-:W-:-:S03]  /*a290*/  IMAD.MOV.U32 R21, RZ, RZ, R7 ;  /* 0x000000ffff157224 */ /* 0x000fc600078e0007 */
[----:B------:R0:W-:Y:S04]  /*a2a0*/  STL [R1+0x38], R6 ;  /* 0x0000380601007387 */ /* 0x0001e80000100800 */
[----:B0-----:R-:W3:Y:S04]  /*a2b0*/  LDL.LU.64 R6, [R1+0x900] ;  /* 0x0009000001067983 */ /* 0x001ee80000300a00 */
[----:B------:R-:W3:Y:S04]  /*a2c0*/  LDL.LU.64 R4, [R1+0x8f8] ;  /* 0x0008f80001047983 */ /* 0x000ee80000300a00 */
[----:B------:R-:W2:Y:S04]  /*a2d0*/  LDL.LU R14, [R1+0x41c] ;  /* 0x00041c00010e7983 */ /* 0x000ea80000300800 */
[----:B------:R-:W2:Y:S01]  /*a2e0*/  LDL.LU R15, [R1+0x428] ;  /* 0x00042800010f7983 */ /* 0x000ea20000300800 */
[----:B---3--:R-:W-:-:S15]  /*a2f0*/  HMMA.16816.F32 R4, R8, R12, R4 ;  /* 0x0000000c0804723c */ /* 0x008fde0000001804 */
[----:B------:R-:W-:-:S04]  /*a300*/  NOP ;  /* 0x0000000000007918 */ /* 0x000fc80000000000 */
[----:B------:R-:W-:Y:S04]  /*a310*/  STL.64 [R1+0x20], R4 ;  /* 0x0000200401007387 */ /* 0x000fe80000100a00 */
[----:B------:R0:W-:Y:S04]  /*a320*/  STL.64 [R1+0x28], R6 ;  /* 0x0000280601007387 */ /* 0x0001e80000100a00 */
[----:B0-----:R-:W3:Y:S04]  /*a330*/  LDL.LU.64 R6, [R1+0x8f0] ;  /* 0x0008f00001067983 */ /* 0x001ee80000300a00 */
[----:B------:R-:W2:Y:S04]  /*a340*/  LDL.LU.64 R4, [R1+0x8e8] ;  /* 0x0008e80001047983 */ /* 0x000ea80000300a00 */
[----:B------:R-:W3:Y:S01]  /*a350*/  LDL.LU R13, [R1+0x420] ;  /* 0x00042000010d7983 */ /* 0x000ee20000300800 */
[----:B--2---:R-:W-:-:S15]  /*a360*/  HMMA.16816.F32 R24, R8, R4, R24 ;  /* 0x000000040818723c */ /* 0x004fde0000001818 */
[----:B------:R-:W-:-:S04]  /*a370*/  NOP ;  /* 0x0000000000007918 */ /* 0x000fc80000000000 */
[----:B------:R-:W-:Y:S04]  /*a380*/  STL.64 [R1+0x10], R24 ;  /* 0x0000101801007387 */ /* 0x000fe80000100a00 */
[----:B------:R0:W-:Y:S04]  /*a390*/  STL.64 [R1+0x18], R26 ;  /* 0x0000181a01007387 */ /* 0x0001e80000100a00 */
[----:B0-----:R-:W2:Y:S04]  /*a3a0*/  LDL.LU.64 R26, [R1+0x8e0] ;  /* 0x0008e000011a7983 */ /* 0x001ea80000300a00 */
[----:B------:R-:W2:Y:S01]  /*a3b0*/  LDL.LU.64 R24, [R1+0x8d8] ;  /* 0x0008d80001187983 */ /* 0x000ea20000300a00 */
[----:B---3--:R-:W-:-:S02]  /*a3c0*/  IMAD R4, R14, 0x100, R13 ;  /* 0x000001000e047824 */ /* 0x008fc400078e020d */
[----:B------:R-:W-:Y:S02]  /*a3d0*/  IMAD R5, R22, 0x100, R15 ;  /* 0x0000010016057824 */ /* 0x000fe400078e020f */
[----:B----4-:R-:W-:Y:S02]  /*a3e0*/  IMAD R12, R29, 0x100, R23 ;  /* 0x000001001d0c7824 */ /* 0x010fe400078e0217 */
[----:B------:R-:W-:Y:S01]  /*a3f0*/  IMAD R13, R20, 0x100, R28 ;  /* 0x00000100140d7824 */ /* 0x000fe200078e021c */
[----:B------:R-:W-:Y:S01]  /*a400*/  F2FP.F16.E5M2.UNPACK_B R22, R0 ;  /* 0x00000000ff16723e */ /* 0x000fe200020004ff */
[----:B--2---:R-:W-:Y:S01]  /*a410*/  HMMA.16816.F32 R24, R8, R6, R24 ;  /* 0x000000060818723c */ /* 0x004fe20000001818 */
[----:B------:R-:W-:Y:S02]  /*a420*/  F2FP.F16.E5M2.UNPACK_B R8, R4 ;  /* 0x00000004ff08723e */ /* 0x000fe400020004ff */
[----:B------:R-:W-:Y:S02]  /*a430*/  F2FP.F16.E5M2.UNPACK_B R9, R5 ;  /* 0x00000005ff09723e */ /* 0x000fe400020004ff */
[----:B------:R-:W-:-:S02]  /*a440*/  F2FP.F16.E5M2.UNPACK_B R10, R12 ;  /* 0x0000000cff0a723e */ /* 0x000fc400020004ff */
[----:B------:R-:W-:-:S12]  /*a450*/  F2FP.F16.E5M2.UNPACK_B R11, R13 ;  /* 0x0000000dff0b723e */ /* 0x000fd800020004ff */
[----:B------:R0:W-:Y:S02]  /*a460*/  STL.64 [R1], R24 ;  /* 0x0000001801007387 */ /* 0x0001e40000100a00 */
[----:B0-----:R-:W-:Y:S02]  /*a470*/  F2FP.F16.E5M2.UNPACK_B R24, R3 ;  /* 0x00000003ff18723e */ /* 0x001fe400020004ff */
[----:B------:R-:W-:-:S07]  /*a480*/  F2FP.F16.E5M2.UNPACK_B R25, R2 ;  /* 0x00000002ff19723e */ /* 0x000fce00020004ff */
[----:B------:R-:W-:Y:S01]  /*a490*/  HMMA.16816.F32 R4, R8, R24, R16 ;  /* 0x000000180804723c */ /* 0x000fe20000001810 */
[----:B------:R0:W-:Y:S04]  /*a4a0*/  STL.64 [R1+0x8], R26 ;  /* 0x0000081a01007387 */ /* 0x0001e80000100a00 */
[----:B------:R-:W2:-:S14]  /*a4b0*/  LDL R13, [R1+0x30c] ;  /* 0x00030c00010d7983 */ /* 0x000e9c0000100800 */
[----:B------:R-:W-:Y:S02]  /*a4c0*/  IMAD.MOV.U32 R20, RZ, RZ, R4 ;  /* 0x000000ffff147224 */ /* 0x000fe400078e0004 */
[----:B------:R-:W-:Y:S01]  /*a4d0*/  IMAD.MOV.U32 R0, RZ, RZ, R7 ;  /* 0x000000ffff007224 */ /* 0x000fe200078e0007 */
[----:B------:R-:W3:Y:S04]  /*a4e0*/  LDL R4, [R1+0x2f8] ;  /* 0x0002f80001047983 */ /* 0x000ee80000100800 */
[----:B------:R-:W4:Y:S04]  /*a4f0*/  LDL R7, [R1+0x314] ;  /* 0x0003140001077983 */ /* 0x000f280000100800 */
[----:B0-----:R-:W2:Y:S04]  /*a500*/  LDL.LU R26, [R1+0x43c] ;  /* 0x00043c00011a7983 */ /* 0x001ea80000300800 */
[----:B------:R-:W2:Y:S04]  /*a510*/  LDL.LU R27, [R1+0x444] ;  /* 0x00044400011b7983 */ /* 0x000ea80000300800 */
[----:B--2---:R-:W-:Y:S04]  /*a520*/  STL.64 [R1+0x890], R26 ;  /* 0x0008901a01007387 */ /* 0x004fe80000100a00 */
[----:B------:R0:W-:Y:S04]  /*a530*/  STL.64 [R1+0x888], R24 ;  /* 0x0008881801007387 */ /* 0x0001e80000100a00 */
[----:B0-----:R-:W2:Y:S04]  /*a540*/  LDL.LU R24, [R1+0x230] ;  /* 0x0002300001187983 */ /* 0x001ea80000300800 */
[----:B------:R-:W2:Y:S04]  /*a550*/  LDL.LU R25, [R1+0x234] ;  /* 0x0002340001197983 */ /* 0x000ea80000300800 */
[----:B------:R-:W2:Y:S04]  /*a560*/  LDL.LU R26, [R1+0x238] ;  /* 0x00023800011a7983 */ /* 0x000ea80000300800 */
[----:B------:R-:W2:Y:S04]  /*a570*/  LDL.LU R27, [R1+0x23c] ;  /* 0x00023c00011b7983 */ /* 0x000ea80000300800 */
[----:B------:R-:W2:Y:S04]  /*a580*/  LDL R14, [R1+0x348] ;  /* 0x00034800010e7983 */ /* 0x000ea80000100800 */
[----:B------:R-:W2:Y:S04]  /*a590*/  LDL R15, [R1+0x34c] ;  /* 0x00034c00010f7983 */ /* 0x000ea80000100800 */
[----:B------:R-:W3:Y:S04]  /*a5a0*/  LDL R12, [R1+0x308] ;  /* 0x00030800010c7983 */ /* 0x000ee80000100800 */
[----:B------:R-:W4:Y:S04]  /*a5b0*/  LDL R29, [R1+0x35c] ;  /* 0x00035c00011d7983 */ /* 0x000f280000100800 */
[----:B------:R-:W4:Y:S04]  /*a5c0*/  LDL R28, [R1+0x320] ;  /* 0x00032000011c7983 */ /* 0x000f280000100800 */
[----:B------:R-:W4:Y:S04]  /*a5d0*/  LDL R19, [R1+0x324] ;  /* 0x0003240001137983 */ /* 0x000f280000100800 */
[----:B------:R-:W4:Y:S04]  /*a5e0*/  LDL R16, [R1+0x338] ;  /* 0x0003380001107983 */ /* 0x000f280000100800 */
[----:B------:R-:W4:Y:S04]  /*a5f0*/  LDL R17, [R1+0x33c] ;  /* 0x00033c0001117983 */ /* 0x000f280000100800 */
[----:B--2---:R-:W-:Y:S04]  /*a600*/  STL.64 [R1+0x8c0], R14 ;  /* 0x0008c00e01007387 */ /* 0x004fe80000100a00 */
[----:B---3--:R0:W-:Y:S04]  /*a610*/  STL.64 [R1+0x8b8], R12 ;  /* 0x0008b80c01007387 */ /* 0x0081e80000100a00 */
[----:B0-----:R-:W2:Y:S04]  /*a620*/  LDL.LU R12, [R1+0xa0] ;  /* 0x0000a000010c7983 */ /* 0x001ea80000300800 */
[----:B------:R-:W2:Y:S04]  /*a630*/  LDL.LU R13, [R1+0xa4] ;  /* 0x0000a400010d7983 */ /* 0x000ea80000300800 */
[----:B------:R-:W3:Y:S04]  /*a640*/  LDL.LU R14, [R1+0xa8] ;  /* 0x0000a800010e7983 */ /* 0x000ee80000300800 */
[----:B------:R-:W3:Y:S01]  /*a650*/  LDL.LU R15, [R1+0xac] ;  /* 0x0000ac00010f7983 */ /* 0x000ee20000300800 */
[----:B----4-:R-:W-:-:S03]  /*a660*/  F2FP.F16.E5M2.UNPACK_B R23, R29 ;  /* 0x0000001dff17723e */ /* 0x010fc600020004ff */
[----:B---3--:R-:W-:Y:S04]  /*a670*/  STL.64 [R1+0x8d0], R14 ;  /* 0x0008d00e01007387 */ /* 0x008fe80000100a00 */
[----:B--2---:R0:W-:Y:S04]  /*a680*/  STL.64 [R1+0x8c8], R12 ;  /* 0x0008c80c01007387 */ /* 0x0041e80000100a00 */
[----:B0-----:R-:W2:Y:S04]  /*a690*/  LDL.LU R12, [R1+0xd0] ;  /* 0x0000d000010c7983 */ /* 0x001ea80000300800 */
[----:B------:R-:W2:Y:S04]  /*a6a0*/  LDL.LU R13, [R1+0xd4] ;  /* 0x0000d400010d7983 */ /* 0x000ea80000300800 */
[----:B------:R-:W2:Y:S04]  /*a6b0*/  LDL.LU R14, [R1+0xd8] ;  /* 0x0000d800010e7983 */ /* 0x000ea80000300800 */
[----:B------:R-:W2:Y:S04]  /*a6c0*/  LDL.LU R15, [R1+0xdc] ;  /* 0x0000dc00010f7983 */ /* 0x000ea80000300800 */
[----:B------:R-:W-:Y:S04]  /*a6d0*/  STL.64 [R1+0x8a0], R26 ;  /* 0x0008a01a01007387 */ /* 0x000fe80000100a00 */
[----:B------:R0:W-:Y:S04]  /*a6e0*/  STL.64 [R1+0x898], R24 ;  /* 0x0008981801007387 */ /* 0x0001e80000100a00 */
[----:B0-----:R-:W3:Y:S04]  /*a6f0*/  LDL.LU R24, [R1+0x70] ;  /* 0x0000700001187983 */ /* 0x001ee80000300800 */
[----:B------:R-:W3:Y:S04]  /*a700*/  LDL.LU R25, [R1+0x74] ;  /* 0x0000740001197983 */ /* 0x000ee80000300800 */
[----:B------:R-:W4:Y:S04]  /*a710*/  LDL.LU R26, [R1+0x78] ;  /* 0x00007800011a7983 */ /* 0x000f280000300800 */
[----:B------:R-:W4:Y:S01]  /*a720*/  LDL.LU R27, [R1+0x7c] ;  /* 0x00007c00011b7983 */ /* 0x000f220000300800 */
[----:B------:R-:W-:-:S02]  /*a730*/  IMAD.MOV.U32 R3, RZ, RZ, R5 ;  /* 0x000000ffff037224 */ /* 0x000fc400078e0005 */
[----:B------:R-:W-:Y:S01]  /*a740*/  IMAD.MOV.U32 R2, RZ, RZ, R6 ;  /* 0x000000ffff027224 */ /* 0x000fe200078e0006 */
[----:B--2---:R-:W-:Y:S01]  /*a750*/  HMMA.16816.F32 R12, R8, R22, R12 ;  /* 0x00000016080c723c */ /* 0x004fe2000000180c */
[----:B----4-:R-:W-:Y:S04]  /*a760*/  STL.64 [R1+0x8b0], R26 ;  /* 0x0008b01a01007387 */ /* 0x010fe80000100a00 */
[----:B---3--:R0:W-:Y:S04]  /*a770*/  STL.64 [R1+0x8a8], R24 ;  /* 0x0008a81801007387 */ /* 0x0081e80000100a00 */
[----:B0-----:R-:W2:Y:S04]  /*a780*/  LDL.LU R24, [R1+0x190] ;  /* 0x0001900001187983 */ /* 0x001ea80000300800 */
[----:B------:R-:W2:Y:S04]  /*a790*/  LDL.LU R25, [R1+0x194] ;  /* 0x0001940001197983 */ /* 0x000ea80000300800 */
[----:B------:R-:W2:Y:S04]  /*a7a0*/  LDL.LU R26, [R1+0x198] ;  /* 0x00019800011a7983 */ /* 0x000ea80000300800 */
[----:B------:R-:W2:Y:S04]  /*a7b0*/  LDL.LU R27, [R1+0x19c] ;  /* 0x00019c00011b7983 */ /* 0x000ea80000300800 */
[----:B------:R-:W3:Y:S04]  /*a7c0*/  LDL R5, [R1+0x2fc] ;  /* 0x0002fc0001057983 */ /* 0x000ee80000100800 */
[----:B------:R-:W4:Y:S04]  /*a7d0*/  LDL R6, [R1+0x310] ;  /* 0x0003100001067983 */ /* 0x000f280000100800 */
[----:B------:R-:W-:Y:S04]  /*a7e0*/  STL.64 [R1+0x60], R12 ;  /* 0x0000600c01007387 */ /* 0x000fe80000100a00 */
[----:B------:R0:W-:Y:S04]  /*a7f0*/  STL.64 [R1+0x68], R14 ;  /* 0x0000680e01007387 */ /* 0x0001e80000100a00 */
[----:B0-----:R-:W3:Y:S04]  /*a800*/  LDL.LU.64 R14, [R1+0x8d0] ;  /* 0x0008d000010e7983 */ /* 0x001ee80000300a00 */
[----:B------:R-:W3:Y:S01]  /*a810*/  LDL.LU.64 R12, [R1+0x8c8] ;  /* 0x0008c800010c7983 */ /* 0x000ee20000300a00 */
[----:B------:R-:W-:-:S02]  /*a820*/  F2FP.F16.E5M2.UNPACK_B R18, R28 ;  /* 0x0000001cff12723e */ /* 0x000fc400020004ff */
[----:B------:R-:W-:Y:S01]  /*a830*/  F2FP.F16.E5M2.UNPACK_B R19, R19 ;  /* 0x00000013ff13723e */ /* 0x000fe200020004ff */
[----:B------:R-:W4:Y:S01]  /*a840*/  LDL.LU R28, [R1+0x44c] ;  /* 0x00044c00011c7983 */ /* 0x000f220000300800 */
[----:B------:R-:W-:Y:S02]  /*a850*/  F2FP.F16.E5M2.UNPACK_B R16, R16 ;  /* 0x00000010ff10723e */ /* 0x000fe400020004ff */
[----:B------:R-:W-:Y:S01]  /*a860*/  F2FP.F16.E5M2.UNPACK_B R17, R17 ;  /* 0x00000011ff11723e */ /* 0x000fe200020004ff */
[----:B------:R-:W4:Y:S04]  /*a870*/  LDL.LU R29, [R1+0x454] ;  /* 0x00045400011d7983 */ /* 0x000f280000300800 */
[----:B------:R0:W-:Y:S04]  /*a880*/  STL.64 [R1+0x870], R22 ;  /* 0x0008701601007387 */ /* 0x0001e80000100a00 */
[----:B0-----:R-:W4:Y:S04]  /*a890*/  LDL.LU R22, [R1+0x450] ;  /* 0x0004500001167983 */ /* 0x001f280000300800 */
[----:B------:R-:W4:Y:S04]  /*a8a0*/  LDL.LU R23, [R1+0x458] ;  /* 0x0004580001177983 */ /* 0x000f280000300800 */
[----:B------:R0:W-:Y:S04]  /*a8b0*/  STL.64 [R1+0x868], R20 ;  /* 0x0008681401007387 */ /* 0x0001e80000100a00 */
[----:B0-----:R-:W4:Y:S04]  /*a8c0*/  LDL.LU R20, [R1+0x440] ;  /* 0x0004400001147983 */ /* 0x001f280000300800 */
[----:B------:R-:W4:Y:S01]  /*a8d0*/  LDL.LU R21, [R1+0x448] ;  /* 0x0004480001157983 */ /* 0x000f220000300800 */
[C---:B--2---:R-:W-:Y:S08]  /*a8e0*/  HMMA.16816.F32 R24, R8.reuse, R16, R24 ;  /* 0x000000100818723c */ /* 0x044ff00000001818 */
[----:B---3--:R-:W-:-:S15]  /*a8f0*/  HMMA.16816.F32 R12, R8, R18, R12 ;  /* 0x00000012080c723c */ /* 0x008fde000000180c */
[----:B------:R-:W-:-:S04]  /*a900*/  NOP ;  /* 0x0000000000007918 */ /* 0x000fc80000000000 */
[----:B------:R-:W-:Y:S04]  /*a910*/  STL.64 [R1+0x80], R12 ;  /* 0x0000800c01007387 */ /* 0x000fe80000100a00 */
[----:B------:R0:W-:Y:S04]  /*a920*/  STL.64 [R1+0x88], R14 ;  /* 0x0000880e01007387 */ /* 0x0001e80000100a00 */
[----:B0-----:R-:W2:Y:S04]  /*a930*/  LDL.LU.64 R14, [R1+0x8c0] ;  /* 0x0008c000010e7983 */ /* 0x001ea80000300a00 */
[----:B------:R-:W3:Y:S04]  /*a940*/  LDL.LU.64 R12, [R1+0x8b8] ;  /* 0x0008b800010c7983 */ /* 0x000ee80000300a00 */
[----:B------:R-:W-:Y:S04]  /*a950*/  STL.64 [R1+0x90], R24 ;  /* 0x0000901801007387 */ /* 0x000fe80000100a00 */
[----:B------:R0:W-:Y:S04]  /*a960*/  STL.64 [R1+0x98], R26 ;  /* 0x0000981a01007387 */ /* 0x0001e80000100a00 */
[----:B0-----:R-:W3:Y:S04]  /*a970*/  LDL.LU.64 R26, [R1+0x8b0] ;  /* 0x0008b000011a7983 */ /* 0x001ee80000300a00 */
[----:B------:R-:W3:Y:S04]  /*a980*/  LDL.LU.64 R24, [R1+0x8a8] ;  /* 0x0008a80001187983 */ /* 0x000ee80000300a00 */
[----:B------:R-:W-:Y:S04]  /*a990*/  STL.64 [R1+0x860], R18 ;  /* 0x0008601201007387 */ /* 0x000fe80000100a00 */
[----:B------:R0:W-:Y:S04]  /*a9a0*/  STL.64 [R1+0x858], R16 ;  /* 0x0008581001007387 */ /* 0x0001e80000100a00 */
[----:B0-----:R-:W4:Y:S04]  /*a9b0*/  LDL.LU R16, [R1+0x2e0] ;  /* 0x0002e00001107983 */ /* 0x001f280000300800 */
[----:B------:R-:W4:Y:S04]  /*a9c0*/  LDL.LU R17, [R1+0x2e4] ;  /* 0x0002e40001117983 */ /* 0x000f280000300800 */
[----:B------:R-:W4:Y:S04]  /*a9d0*/  LDL.LU R18, [R1+0x2e8] ;  /* 0x0002e80001127983 */ /* 0x000f280000300800 */
[----:B------:R-:W4:Y:S01]  /*a9e0*/  LDL.LU R19, [R1+0x2ec] ;  /* 0x0002ec0001137983 */ /* 0x000f220000300800 */
[----:B--2---:R-:W-:-:S02]  /*a9f0*/  F2FP.F16.E5M2.UNPACK_B R14, R14 ;  /* 0x0000000eff0e723e */ /* 0x004fc400020004ff */
[----:B------:R-:W-:-:S07]  /*aa00*/  F2FP.F16.E5M2.UNPACK_B R15, R15 ;  /* 0x0000000fff0f723e */ /* 0x000fce00020004ff */
[----:B---3--:R-:W-:-:S15]  /*aa10*/  HMMA.16816.F32 R24, R8, R14, R24 ;  /* 0x0000000e0818723c */ /* 0x008fde0000001818 */
[----:B------:R-:W-:-:S04]  /*aa20*/  NOP ;  /* 0x0000000000007918 */ /* 0x000fc80000000000 */
[----:B------:R-:W-:Y:S04]  /*aa30*/  STL.64 [R1+0xb0], R24 ;  /* 0x0000b01801007387 */ /* 0x000fe80000100a00 */
        /* <DEDUP_REMOVED lines=8> */
[----:B------:R0:W-:Y:S04]  /*aac0*/  STL.64 [R1+0x128], R26 ;  /* 0x0001281a01007387 */ /* 0x0001e80000100a00 */
[----:B0-----:R-:W2:Y:S04]  /*aad0*/  LDL.LU.64 R26, [R1+0x890] ;  /* 0x00089000011a7983 */ /* 0x001ea80000300a00 */
[----:B------:R-:W3:Y:S01]  /*aae0*/  LDL.LU.64 R24, [R1+0x888] ;  /* 0x0008880001187983 */ /* 0x000ee20000300a00 */
[----:B------:R-:W-:-:S02]  /*aaf0*/  F2FP.F16.E5M2.UNPACK_B R4, R4 ;  /* 0x00000004ff04723e */ /* 0x000fc400020004ff */
[----:B------:R-:W-:Y:S01]  /*ab00*/  F2FP.F16.E5M2.UNPACK_B R5, R5 ;  /* 0x00000005ff05723e */ /* 0x000fe200020004ff */
[----:B------:R-:W-:Y:S04]  /*ab10*/  STL.64 [R1+0x840], R14 ;  /* 0x0008400e01007387 */ /* 0x000fe80000100a00 */
[----:B------:R4:W-:Y:S02]  /*ab20*/  STL.64 [R1+0x838], R12 ;  /* 0x0008380c01007387 */ /* 0x0009e40000100a00 */
[----:B----4-:R-:W-:Y:S01]  /*ab30*/  HMMA.16816.F32 R12, R8, R4, R16 ;  /* 0x00000004080c723c */ /* 0x010fe20000001810 */
[----:B------:R-:W-:Y:S02]  /*ab40*/  IMAD R28, R28, 0x100, R22 ;  /* 0x000001001c1c7824 */ /* 0x000fe400078e0216 */
[----:B------:R-:W-:-:S15]  /*ab50*/  IMAD R29, R29, 0x100, R23 ;  /* 0x000001001d1d7824 */ /* 0x000fde00078e0217 */
[----:B------:R-:W-:Y:S01]  /*ab60*/  NOP ;  /* 0x0000000000007918 */ /* 0x000fe20000000000 */
[----:B------:R-:W-:Y:S04]  /*ab70*/  STL.64 [R1+0x1b0], R12 ;  /* 0x0001b00c01007387 */ /* 0x000fe80000100a00 */
[----:B------:R-:W-:Y:S01]  /*ab80*/  STL.64 [R1+0x1b8], R14 ;  /* 0x0001b80e01007387 */ /* 0x000fe20000100a00 */
[----:B--2---:R-:W-:Y:S02]  /*ab90*/  IMAD R26, R26, 0x100, R20 ;  /* 0x000001001a1a7824 */ /* 0x004fe400078e0214 */
[----:B------:R-:W-:-:S05]  /*aba0*/  IMAD R27, R27, 0x100, R21 ;  /* 0x000001001b1b7824 */ /* 0x000fca00078e0215 */
[----:B------:R-:W-:Y:S04]  /*abb0*/  STL.64 [R1+0x880], R26 ;  /* 0x0008801a01007387 */ /* 0x000fe80000100a00 */
[----:B---3--:R0:W-:Y:S04]  /*abc0*/  STL.64 [R1+0x878], R24 ;  /* 0x0008781801007387 */ /* 0x0081e80000100a00 */
        /* <DEDUP_REMOVED lines=16> */
[----:B------:R-:W-:-:S02]  /*acd0*/  F2FP.F16.E5M2.UNPACK_B R6, R6 ;  /* 0x00000006ff06723e */ /* 0x000fc400020004ff */
[----:B------:R-:W-:-:S07]  /*ace0*/  F2FP.F16.E5M2.UNPACK_B R7, R7 ;  /* 0x00000007ff07723e */ /* 0x000fce00020004ff */
[----:B--2---:R-:W-:Y:S01]  /*acf0*/  HMMA.16816.F32 R8, R8, R6, R24 ;  /* 0x000000060808723c */ /* 0x004fe20000001818 */
        /* <DEDUP_REMOVED lines=93> */
[----:B------:R-:W4:Y:S04]  /*b2d0*/  LDL.LU R14, [R1+0x1f8] ;  /* 0x0001f800010e7983 */ /* 0x000f280000300800 */
[----:B------:R-:W4:Y:S01]  /*b2e0*/  LDL.LU R15, [R1+0x1fc] ;  /* 0x0001fc00010f7983 */ /* 0x000f220000300800 */
[----:B------:R-:W-:-:S03]  /*b2f0*/  IMAD R28, R28, 0x100, R22 ;  /* 0x000001001c1c7824 */ /* 0x000fc600078e0216 */
[----:B------:R-:W3:Y:S01]  /*b300*/  LDL.LU R20, [R1+0x270] ;  /* 0x0002700001147983 */ /* 0x000ee20000300800 */
[----:B------:R-:W-:-:S03]  /*b310*/  IMAD R29, R29, 0x100, R23 ;  /* 0x000001001d1d7824 */ /* 0x000fc600078e0217 */
[----:B------:R-:W3:Y:S04]  /*b320*/  LDL.LU R21, [R1+0x274] ;  /* 0x0002740001157983 */ /* 0x000ee80000300800 */
[----:B------:R-:W3:Y:S04]  /*b330*/  LDL.LU R22, [R1+0x278] ;  /* 0x0002780001167983 */ /* 0x000ee80000300800 */
[----:B------:R-:W3:Y:S04]  /*b340*/  LDL.LU R23, [R1+0x27c] ;  /* 0x00027c0001177983 */ /* 0x000ee80000300800 */
[----:B------:R-:W3:Y:S04]  /*b350*/  LDL.LU R16, [R1+0x260] ;  /* 0x0002600001107983 */ /* 0x000ee80000300800 */
[----:B------:R-:W3:Y:S04]  /*b360*/  LDL.LU R17, [R1+0x264] ;  /* 0x0002640001117983 */ /* 0x000ee80000300800 */
[----:B------:R-:W3:Y:S04]  /*b370*/  LDL.LU R18, [R1+0x268] ;  /* 0x0002680001127983 */ /* 0x000ee80000300800 */
[----:B------:R-:W3:Y:S01]  /*b380*/  LDL.LU R19, [R1+0x26c] ;  /* 0x00026c0001137983 */ /* 0x000ee20000300800 */
[----:B--2---:R-:W-:Y:S03]  /*b390*/  HMMA.16816.F32 R8, R8, R6, R24 ;  /* 0x000000060808723c */ /* 0x004fe60000001818 */
[----:B----4-:R-:W-:Y:S04]  /*b3a0*/  STL.64 [R1+0x7e0], R14 ;  /* 0x0007e00e01007387 */ /* 0x010fe80000100a00 */
[----:B---3--:R0:W-:Y:S04]  /*b3b0*/  STL.64 [R1+0x7d8], R12 ;  /* 0x0007d80c01007387 */ /* 0x0081e80000100a00 */
        /* <DEDUP_REMOVED lines=28> */
[----:B------:R-:W2:Y:S04]  /*b580*/  LDL.LU R29, [R1+0x4a4] ;  /* 0x0004a400011d7983 */ /* 0x000ea80000300800 */
[----:B------:R-:W-:Y:S04]  /*b590*/  STL.64 [R1+0x130], R20 ;  /* 0x0001301401007387 */ /* 0x000fe80000100a00 */
[----:B------:R0:W-:Y:S04]  /*b5a0*/  STL.64 [R1+0x138], R22 ;  /* 0x0001381601007387 */ /* 0x0001e80000100a00 */
[----:B0-----:R-:W2:Y:S04]  /*b5b0*/  LDL.LU.64 R22, [R1+0x800] ;  /* 0x0008000001167983 */ /* 0x001ea80000300a00 */
[----:B------:R-:W4:Y:S04]  /*b5c0*/  LDL.LU.64 R20, [R1+0x7f8] ;  /* 0x0007f80001147983 */ /* 0x000f280000300a00 */
[----:B---3--:R-:W-:Y:S04]  /*b5d0*/  STL.64 [R1+0x7a0], R26 ;  /* 0x0007a01a01007387 */ /* 0x008fe80000100a00 */
[----:B------:R0:W-:Y:S04]  /*b5e0*/  STL.64 [R1+0x798], R24 ;  /* 0x0007981801007387 */ /* 0x0001e80000100a00 */
[----:B0-----:R-:W3:Y:S04]  /*b5f0*/  LDL.LU R24, [R1+0x240] ;  /* 0x0002400001187983 */ /* 0x001ee80000300800 */
[----:B------:R-:W3:Y:S04]  /*b600*/  LDL.LU R25, [R1+0x244] ;  /* 0x0002440001197983 */ /* 0x000ee80000300800 */
[----:B------:R-:W3:Y:S01]  /*b610*/  LDL.LU R26, [R1+0x248] ;  /* 0x00024800011a7983 */ /* 0x000ee20000300800 */
[----:B--2---:R-:W-:Y:S03]  /*b620*/  HMMA.16816.F32 R16, R8, R22, R16 ;  /* 0x000000160810723c */ /* 0x004fe60000001810 */
[----:B------:R-:W3:-:S15]  /*b630*/  LDL.LU R27, [R1+0x24c] ;  /* 0x00024c00011b7983 */ /* 0x000ede0000300800 */
[----:B------:R-:W-:Y:S01]  /*b640*/  NOP ;  /* 0x0000000000007918 */ /* 0x000fe20000000000 */
        /* <DEDUP_REMOVED lines=8> */
[----:B0-----:R-:W3:Y:S04]  /*b6d0*/  LDL.LU.64 R14, [R1+0x7e0] ;  /* 0x0007e000010e7983 */ /* 0x001ee80000300a00 */
[----:B------:R-:W3:Y:S02]  /*b6e0*/  LDL.LU.64 R12, [R1+0x7d8] ;  /* 0x0007d800010c7983 */ /* 0x000ee40000300a00 */
        /* <DEDUP_REMOVED lines=24> */
[----:B------:R0:W-:Y:S04]  /*b870*/  STL.64 [R1+0x760], R14 ;  /* 0x0007600e01007387 */ /* 0x0001e80000100a00 */
[----:B0-----:R-:W4:Y:S04]  /*b880*/  LDL.LU R14, [R1+0x4a0] ;  /* 0x0004a000010e7983 */ /* 0x001f280000300800 */
[----:B------:R-:W2:Y:S04]  /*b890*/  LDL.LU R15, [R1+0x4a8] ;  /* 0x0004a800010f7983 */ /* 0x000ea80000300800 */
[----:B------:R0:W-:Y:S04]  /*b8a0*/  STL.64 [R1+0x758], R12 ;  /* 0x0007580c01007387 */ /* 0x0001e80000100a00 */
[----:B0-----:R-:W2:Y:S04]  /*b8b0*/  LDL.LU R12, [R1+0x490] ;  /* 0x00049000010c7983 */ /* 0x001ea80000300800 */
[----:B------:R-:W4:Y:S01]  /*b8c0*/  LDL.LU R13, [R1+0x498] ;  /* 0x00049800010d7983 */ /* 0x000f220000300800 */
[----:B---3--:R-:W-:-:S15]  /*b8d0*/  HMMA.16816.F32 R24, R8, R4, R24 ;  /* 0x000000040818723c */ /* 0x008fde0000001818 */
[----:B------:R-:W-:-:S04]  /*b8e0*/  NOP ;  /* 0x0000000000007918 */ /* 0x000fc80000000000 */
[----:B------:R-:W-:Y:S04]  /*b8f0*/  STL.64 [R1+0x1c0], R24 ;  /* 0x0001c01801007387 */ /* 0x000fe80000100a00 */
[----:B------:R0:W-:Y:S04]  /*b900*/  STL.64 [R1+0x1c8], R26 ;  /* 0x0001c81a01007387 */ /* 0x0001e80000100a00 */
[----:B0-----:R-:W3:Y:S01]  /*b910*/  LDL.LU.64 R26, [R1+0x7a0] ;  /* 0x0007a000011a7983 */ /* 0x001ee20000300a00 */
[----:B--2---:R-:W-:Y:S03]  /*b920*/  HMMA.16816.F32 R8, R8, R6, R16 ;  /* 0x000000060808723c */ /* 0x004fe60000001810 */
[----:B------:R-:W2:Y:S04]  /*b930*/  LDL.LU.64 R24, [R1+0x798] ;  /* 0x0007980001187983 */ /* 0x000ea80000300a00 */
[----:B------:R-:W-:Y:S04]  /*b940*/  STL.64 [R1+0x740], R6 ;  /* 0x0007400601007387 */ /* 0x000fe80000100a00 */
[----:B------:R0:W-:Y:S01]  /*b950*/  STL.64 [R1+0x738], R4 ;  /* 0x0007380401007387 */ /* 0x0001e20000100a00 */
[----:B----4-:R-:W-:-:S07]  /*b960*/  IMAD R28, R28, 0x100, R14 ;  /* 0x000001001c1c7824 */ /* 0x010fce00078e020e */
[----:B------:R1:W-:Y:S04]  /*b970*/  STL.64 [R1+0xf0], R8 ;  /* 0x0000f00801007387 */ /* 0x0003e80000100a00 */
[----:B------:R-:W-:Y:S04]  /*b980*/  STL.64 [R1+0xf8], R10 ;  /* 0x0000f80a01007387 */ /* 0x000fe80000100a00 */
[----:B0-----:R-:W4:Y:S04]  /*b990*/  LDL.LU R4, [R1+0x20] ;  /* 0x0000200001047983 */ /* 0x001f280000300800 */
[----:B------:R-:W4:Y:S04]  /*b9a0*/  LDL.LU R5, [R1+0x24] ;  /* 0x0000240001057983 */ /* 0x000f280000300800 */
[----:B------:R-:W2:Y:S01]  /*b9b0*/  LDL.LU R6, [R1+0x28] ;  /* 0x0000280001067983 */ /* 0x000ea20000300800 */
[----:B------:R-:W-:-:S03]  /*b9c0*/  IMAD R29, R29, 0x100, R15 ;  /* 0x000001001d1d7824 */ /* 0x000fc600078e020f */
[----:B------:R-:W2:Y:S01]  /*b9d0*/  LDL.LU R7, [R1+0x2c] ;  /* 0x00002c0001077983 */ /* 0x000ea20000300800 */
[----:B---3--:R-:W-:Y:S02]  /*b9e0*/  IMAD R26, R26, 0x100, R12 ;  /* 0x000001001a1a7824 */ /* 0x008fe400078e020c */
[----:B------:R-:W-:Y:S01]  /*b9f0*/  IMAD R27, R27, 0x100, R13 ;  /* 0x000001001b1b7824 */ /* 0x000fe200078e020d */
[----:B------:R-:W3:Y:S04]  /*ba00*/  LDL.LU R12, [R1+0x40] ;  /* 0x00004000010c7983 */ /* 0x000ee80000300800 */
[----:B------:R-:W3:Y:S04]  /*ba10*/  LDL.LU R13, [R1+0x44] ;  /* 0x00004400010d7983 */ /* 0x000ee80000300800 */
[----:B------:R-:W2:Y:S04]  /*ba20*/  LDL.LU R14, [R1+0x48] ;  /* 0x00004800010e7983 */ /* 0x000ea80000300800 */
[----:B------:R-:W2:Y:S04]  /*ba30*/  LDL.LU R15, [R1+0x4c] ;  /* 0x00004c00010f7983 */ /* 0x000ea80000300800 */
[----:B------:R-:W2:Y:S04]  /*ba40*/  LDL.LU R16, [R1+0x220] ;  /* 0x0002200001107983 */ /* 0x000ea80000300800 */
[----:B------:R-:W2:Y:S04]  /*ba50*/  LDL.LU R17, [R1+0x224] ;  /* 0x0002240001117983 */ /* 0x000ea80000300800 */
[----:B------:R-:W2:Y:S04]  /*ba60*/  LDL.LU R18, [R1+0x228] ;  /* 0x0002280001127983 */ /* 0x000ea80000300800 */
[----:B------:R-:W2:Y:S01]  /*ba70*/  LDL.LU R19, [R1+0x22c] ;  /* 0x00022c0001137983 */ /* 0x000ea20000300800 */
[----:B-1----:R-:W-:-:S02]  /*ba80*/  F2FP.F16.E5M2.UNPACK_B R8, R26 ;  /* 0x0000001aff08723e */ /* 0x002fc400020004ff */
[----:B------:R-:W-:Y:S01]  /*ba90*/  F2FP.F16.E5M2.UNPACK_B R9, R27 ;  /* 0x0000001bff09723e */ /* 0x000fe200020004ff */
[----:B--2---:R-:W-:Y:S04]  /*baa0*/  STL.64 [R1+0x790], R18 ;  /* 0x0007901201007387 */ /* 0x004fe80000100a00 */
[----:B------:R0:W-:Y:S04]  /*bab0*/  STL.64 [R1+0x788], R16 ;  /* 0x0007881001007387 */ /* 0x0001e80000100a00 */
[----:B0-----:R-:W2:Y:S04]  /*bac0*/  LDL.LU R16, [R1+0xe0] ;  /* 0x0000e00001107983 */ /* 0x001ea80000300800 */
[----:B------:R-:W2:Y:S04]  /*bad0*/  LDL.LU R17, [R1+0xe4] ;  /* 0x0000e40001117983 */ /* 0x000ea80000300800 */
[----:B------:R-:W2:Y:S04]  /*bae0*/  LDL.LU R18, [R1+0xe8] ;  /* 0x0000e80001127983 */ /* 0x000ea80000300800 */
[----:B------:R-:W2:Y:S04]  /*baf0*/  LDL.LU R19, [R1+0xec] ;  /* 0x0000ec0001137983 */ /* 0x000ea80000300800 */
[----:B------:R-:W-:Y:S04]  /*bb00*/  STL.64 [R1+0x770], R14 ;  /* 0x0007700e01007387 */ /* 0x000fe80000100a00 */
[----:B---3--:R0:W-:Y:S04]  /*bb10*/  STL.64 [R1+0x768], R12 ;  /* 0x0007680c01007387 */ /* 0x0081e80000100a00 */
[----:B0-----:R-:W3:Y:S04]  /*bb20*/  LDL.LU R12, [R1+0xc0] ;  /* 0x0000c000010c7983 */ /* 0x001ee80000300800 */
[----:B------:R-:W3:Y:S04]  /*bb30*/  LDL.LU R13, [R1+0xc4] ;  /* 0x0000c400010d7983 */ /* 0x000ee80000300800 */
[----:B------:R-:W3:Y:S04]  /*bb40*/  LDL.LU R14, [R1+0xc8] ;  /* 0x0000c800010e7983 */ /* 0x000ee80000300800 */
[----:B------:R-:W3:Y:S04]  /*bb50*/  LDL.LU R15, [R1+0xcc] ;  /* 0x0000cc00010f7983 */ /* 0x000ee80000300800 */
[----:B------:R0:W-:Y:S04]  /*bb60*/  STL.64 [R1+0x750], R6 ;  /* 0x0007500601007387 */ /* 0x0001e80000100a00 */
[----:B----4-:R1:W-:Y:S01]  /*bb70*/  STL.64 [R1+0x748], R4 ;  /* 0x0007480401007387 */ /* 0x0103e20000100a00 */
[----:B0-----:R-:W-:-:S03]  /*bb80*/  IMAD.MOV.U32 R7, RZ, RZ, R21 ;  /* 0x000000ffff077224 */ /* 0x001fc600078e0015 */
[----:B-1----:R-:W4:Y:S04]  /*bb90*/  LDL.LU R4, [R1+0x30] ;  /* 0x0000300001047983 */ /* 0x002f280000300800 */
[----:B------:R-:W4:Y:S04]  /*bba0*/  LDL.LU R5, [R1+0x34] ;  /* 0x0000340001057983 */ /* 0x000f280000300800 */
[----:B------:R-:W4:Y:S04]  /*bbb0*/  LDL.LU R6, [R1+0x38] ;  /* 0x0000380001067983 */ /* 0x000f280000300800 */
[----:B------:R-:W3:Y:S04]  /*bbc0*/  LDL.LU R21, [R1+0x4c4] ;  /* 0x0004c40001157983 */ /* 0x000ee80000300800 */
[----:B------:R-:W3:Y:S04]  /*bbd0*/  LDL.LU R26, [R1+0x358] ;  /* 0x00035800011a7983 */ /* 0x000ee80000300800 */
[----:B------:R-:W3:Y:S01]  /*bbe0*/  LDL.LU R27, [R1+0x32c] ;  /* 0x00032c00011b7983 */ /* 0x000ee20000300800 */
[----:B------:R-:W-:-:S02]  /*bbf0*/  F2FP.F16.E5M2.UNPACK_B R10, R28 ;  /* 0x0000001cff0a723e */ /* 0x000fc400020004ff */
[----:B------:R-:W-:Y:S01]  /*bc00*/  F2FP.F16.E5M2.UNPACK_B R11, R29 ;  /* 0x0000001dff0b723e */ /* 0x000fe200020004ff */
[----:B------:R-:W4:Y:S04]  /*bc10*/  LDL.LU R28, [R1+0x328] ;  /* 0x00032800011c7983 */ /* 0x000f280000300800 */
[----:B------:R-:W4:Y:S02]  /*bc20*/  LDL.LU R29, [R1+0x4c8] ;  /* 0x0004c800011d7983 */ /* 0x000f240000300800 */
[----:B--2---:R-:W-:-:S15]  /*bc30*/  HMMA.16816.F32 R16, R8, R24, R16 ;  /* 0x000000180810723c */ /* 0x004fde0000001810 */
[----:B------:R-:W-:-:S04]  /*bc40*/  NOP ;  /* 0x0000000000007918 */ /* 0x000fc80000000000 */
[----:B------:R-:W-:Y:S04]  /*bc50*/  STL.64 [R1+0xe0], R16 ;  /* 0x0000e01001007387 */ /* 0x000fe80000100a00 */
[----:B------:R0:W-:Y:S04]  /*bc60*/  STL.64 [R1+0xe8], R18 ;  /* 0x0000e81201007387 */ /* 0x0001e80000100a00 */
[----:B0-----:R-:W2:Y:S04]  /*bc70*/  LDL.LU.64 R18, [R1+0x790] ;  /* 0x0007900001127983 */ /* 0x001ea80000300a00 */
[----:B------:R-:W2:Y:S04]  /*bc80*/  LDL.LU.64 R16, [R1+0x788] ;  /* 0x0007880001107983 */ /* 0x000ea80000300a00 */
[----:B---3--:R0:W-:Y:S04]  /*bc90*/  STL.64 [R1+0x720], R26 ;  /* 0x0007201a01007387 */ /* 0x0081e80000100a00 */
[----:B------:R-:W3:Y:S04]  /*bca0*/  LDL.LU R24, [R1] ;  /* 0x0000000001187983 */ /* 0x000ee80000300800 */
[----:B------:R-:W3:Y:S04]  /*bcb0*/  LDL.LU R25, [R1+0x4] ;  /* 0x0000040001197983 */ /* 0x000ee80000300800 */
[----:B0-----:R-:W3:Y:S04]  /*bcc0*/  LDL.LU R26, [R1+0x8] ;  /* 0x00000800011a7983 */ /* 0x001ee80000300800 */
[----:B------:R-:W3:Y:S01]  /*bcd0*/  LDL.LU R27, [R1+0xc] ;  /* 0x00000c00011b7983 */ /* 0x000ee20000300800 */
[C---:B--2---:R-:W-:Y:S03]  /*bce0*/  HMMA.16816.F32 R16, R8.reuse, R22, R16 ;  /* 0x000000160810723c */ /* 0x044fe60000001810 */
[----:B---3--:R-:W-:Y:S04]  /*bcf0*/  STL.64 [R1+0x730], R26 ;  /* 0x0007301a01007387 */ /* 0x008fe80000100a00 */
[----:B------:R0:W-:Y:S04]  /*bd00*/  STL.64 [R1+0x728], R24 ;  /* 0x0007281801007387 */ /* 0x0001e80000100a00 */
[----:B0-----:R-:W2:Y:S04]  /*bd10*/  LDL.LU R24, [R1+0x10] ;  /* 0x0000100001187983 */ /* 0x001ea80000300800 */
[----:B------:R-:W2:Y:S04]  /*bd20*/  LDL.LU R25, [R1+0x14] ;  /* 0x0000140001197983 */ /* 0x000ea80000300800 */
[----:B------:R-:W2:Y:S04]  /*bd30*/  LDL.LU R26, [R1+0x18] ;  /* 0x00001800011a7983 */ /* 0x000ea80000300800 */
[----:B------:R-:W2:Y:S04]  /*bd40*/  LDL.LU R27, [R1+0x1c] ;  /* 0x00001c00011b7983 */ /* 0x000ea80000300800 */
[----:B------:R-:W-:Y:S04]  /*bd50*/  STL.64 [R1+0xd0], R16 ;  /* 0x0000d01001007387 */ /* 0x000fe80000100a00 */
[----:B------:R0:W-:Y:S04]  /*bd60*/  STL.64 [R1+0xd8], R18 ;  /* 0x0000d81201007387 */ /* 0x0001e80000100a00 */
[----:B0-----:R-:W3:Y:S04]  /*bd70*/  LDL.LU.64 R18, [R1+0x780] ;  /* 0x0007800001127983 */ /* 0x001ee80000300a00 */
[----:B------:R-:W2:Y:S04]  /*bd80*/  LDL.LU.64 R16, [R1+0x778] ;  /* 0x0007780001107983 */ /* 0x000ea80000300a00 */
[----:B------:R-:W2:Y:S04]  /*bd90*/  LDL.LU R22, [R1+0x4c0] ;  /* 0x0004c00001167983 */ /* 0x000ea80000300800 */
[----:B------:R-:W2:Y:S01]  /*bda0*/  LDL.LU R23, [R1+0x4bc] ;  /* 0x0004bc0001177983 */ /* 0x000ea20000300800 */
[----:B---3--:R-:W-:-:S15]  /*bdb0*/  HMMA.16816.F32 R12, R8, R18, R12 ;  /* 0x00000012080c723c */ /* 0x008fde000000180c */
[----:B------:R-:W-:-:S04]  /*bdc0*/  NOP ;  /* 0x0000000000007918 */ /* 0x000fc80000000000 */
[----:B------:R-:W-:Y:S04]  /*bdd0*/  STL.64 [R1+0xc0], R12 ;  /* 0x0000c00c01007387 */ /* 0x000fe80000100a00 */
[----:B------:R0:W-:Y:S04]  /*bde0*/  STL.64 [R1+0xc8], R14 ;  /* 0x0000c80e01007387 */ /* 0x0001e80000100a00 */
[----:B0-----:R-:W2:Y:S04]  /*bdf0*/  LDL.LU.64 R14, [R1+0x770] ;  /* 0x00077000010e7983 */ /* 0x001ea80000300a00 */
[----:B------:R-:W2:Y:S02]  /*be00*/  LDL.LU.64 R12, [R1+0x768] ;  /* 0x00076800010c7983 */ /* 0x000ea40000300a00 */
[----:B--2---:R-:W-:Y:S02]  /*be10*/  HMMA.16816.F32 R16, R8, R16, R12 ;  /* 0x000000100810723c */ /* 0x004fe4000000180c */
[----:B------:R-:W4:Y:S04]  /*be20*/  LDL.LU.64 R14, [R1+0x760] ;  /* 0x00076000010e7983 */ /* 0x000f280000300a00 */
[----:B------:R-:W2:-:S13]  /*be30*/  LDL.LU.64 R12, [R1+0x758] ;  /* 0x00075800010c7983 */ /* 0x000e9a0000300a00 */
[----:B------:R-:W-:Y:S04]  /*be40*/  STL.64 [R1+0xa0], R16 ;  /* 0x0000a01001007387 */ /* 0x000fe80000100a00 */
[----:B------:R-:W-:Y:S01]  /*be50*/  STL.64 [R1+0xa8], R18 ;  /* 0x0000a81201007387 */ /* 0x000fe20000100a00 */
[----:B----4-:R-:W-:-:S15]  /*be60*/  HMMA.16816.F32 R4, R8, R14, R4 ;  /* 0x0000000e0804723c */ /* 0x010fde0000001804 */
[----:B------:R-:W-:-:S04]  /*be70*/  NOP ;  /* 0x0000000000007918 */ /* 0x000fc80000000000 */
[----:B------:R-:W-:Y:S04]  /*be80*/  STL.64 [R1+0x70], R4 ;  /* 0x0000700401007387 */ /* 0x000fe80000100a00 */
[----:B------:R0:W-:Y:S04]  /*be90*/  STL.64 [R1+0x78], R6 ;  /* 0x0000780601007387 */ /* 0x0001e80000100a00 */
[----:B0-----:R-:W2:Y:S04]  /*bea0*/  LDL.LU.64 R6, [R1+0x750] ;  /* 0x0007500001067983 */ /* 0x001ea80000300a00 */
[----:B------:R-:W2:Y:S04]  /*beb0*/  LDL.LU.64 R4, [R1+0x748] ;  /* 0x0007480001047983 */ /* 0x000ea80000300a00 */
[----:B------:R-:W3:Y:S04]  /*bec0*/  LDL.LU R14, [R1+0x4b8] ;  /* 0x0004b800010e7983 */ /* 0x000ee80000300800 */
[----:B------:R-:W3:Y:S01]  /*bed0*/  LDL.LU R15, [R1+0x4b4] ;  /* 0x0004b400010f7983 */ /* 0x000ee20000300800 */
[----:B--2---:R-:W-:-:S15]  /*bee0*/  HMMA.16816.F32 R4, R8, R12, R4 ;  /* 0x0000000c0804723c */ /* 0x004fde0000001804 */
[----:B------:R-:W-:-:S04]  /*bef0*/  NOP ;  /* 0x0000000000007918 */ /* 0x000fc80000000000 */
[----:B------:R-:W-:Y:S04]  /*bf00*/  STL.64 [R1+0x40], R4 ;  /* 0x0000400401007387 */ /* 0x000fe80000100a00 */
[----:B------:R0:W-:Y:S04]  /*bf10*/  STL.64 [R1+0x48], R6 ;  /* 0x0000480601007387 */ /* 0x0001e80000100a00 */
[----:B0-----:R-:W2:Y:S04]  /*bf20*/  LDL.LU.64 R6, [R1+0x740] ;  /* 0x0007400001067983 */ /* 0x001ea80000300a00 */
[----:B------:R-:W4:Y:S01]  /*bf30*/  LDL.LU.64 R4, [R1+0x738] ;  /* 0x0007380001047983 */ /* 0x000f220000300a00 */
[----:B------:R-:W-:-:S02]  /*bf40*/  IMAD.MOV.U32 R16, RZ, RZ, R20 ;  /* 0x000000ffff107224 */ /* 0x000fc400078e0014 */
[----:B------:R-:W-:Y:S01]  /*bf50*/  IMAD.MOV.U32 R18, RZ, RZ, R2 ;  /* 0x000000ffff127224 */ /* 0x000fe200078e0002 */
[----:B------:R-:W2:Y:S01]  /*bf60*/  LDL.LU R12, [R1+0x4b0] ;  /* 0x0004b000010c7983 */ /* 0x000ea20000300800 */
[----:B------:R-:W-:Y:S02]  /*bf70*/  IMAD.MOV.U32 R17, RZ, RZ, R3 ;  /* 0x000000ffff117224 */ /* 0x000fe400078e0003 */
[----:B------:R-:W-:Y:S01]  /*bf80*/  IMAD.MOV.U32 R19, RZ, RZ, R0 ;  /* 0x000000ffff137224 */ /* 0x000fe200078e0000 */
[----:B------:R-:W2:Y:S01]  /*bf90*/  LDL.LU R13, [R1+0x4ac] ;  /* 0x0004ac00010d7983 */ /* 0x000ea20000300800 */
[----:B----4-:R-:W-:-:S15]  /*bfa0*/  HMMA.16816.F32 R24, R8, R4, R24 ;  /* 0x000000040818723c */ /* 0x010fde0000001818 */
[----:B------:R-:W-:-:S04]  /*bfb0*/  NOP ;  /* 0x0000000000007918 */ /* 0x000fc80000000000 */
[----:B------:R-:W-:Y:S02]  /*bfc0*/  IMAD.MOV.U32 R20, RZ, RZ, R26 ;  /* 0x000000ffff147224 */ /* 0x000fe400078e001a */
[----:B------:R-:W-:Y:S02]  /*bfd0*/  IMAD.MOV.U32 R2, RZ, RZ, R27 ;  /* 0x000000ffff027224 */ /* 0x000fe400078e001b */
[----:B------:R-:W-:Y:S01]  /*bfe0*/  IMAD.MOV.U32 R0, RZ, RZ, R24 ;  /* 0x000000ffff007224 */ /* 0x000fe200078e0018 */
[----:B------:R-:W2:Y:S01]  /*bff0*/  LDL.LU.64 R26, [R1+0x730] ;  /* 0x00073000011a7983 */ /* 0x000ea20000300a00 */
[----:B------:R-:W-:-:S03]  /*c000*/  IMAD.MOV.U32 R3, RZ, RZ, R25 ;  /* 0x000000ffff037224 */ /* 0x000fc600078e0019 */
[----:B------:R-:W2:Y:S04]  /*c010*/  LDL.LU.64 R24, [R1+0x728] ;  /* 0x0007280001187983 */ /* 0x000ea80000300a00 */
[----:B------:R-:W-:Y:S04]  /*c020*/  STL [R1+0x608], R2 ;  /* 0x0006080201007387 */ /* 0x000fe80000100800 */
[----:B------:R-:W-:Y:S04]  /*c030*/  STL [R1+0x604], R3 ;  /* 0x0006040301007387 */ /* 0x000fe80000100800 */
[----:B------:R-:W-:Y:S01]  /*c040*/  STL [R1+0x600], R0 ;  /* 0x0006000001007387 */ /* 0x000fe20000100800 */
[----:B--2---:R-:W-:Y:S03]  /*c050*/  HMMA.16816.F32 R8, R8, R6, R24 ;  /* 0x000000060808723c */ /* 0x004fe60000001818 */
[----:B------:R-:W2:Y:S01]  /*c060*/  LDL.LU.64 R26, [R1+0x720] ;  /* 0x00072000011a7983 */ /* 0x000ea20000300a00 */
[----:B------:R-:W-:-:S02]  /*c070*/  IMAD R4, R13, 0x100, R12 ;  /* 0x000001000d047824 */ /* 0x000fc400078e020c */
[----:B---3--:R-:W-:Y:S02]  /*c080*/  IMAD R5, R15, 0x100, R14 ;  /* 0x000001000f057824 */ /* 0x008fe400078e020e */
[----:B------:R-:W-:Y:S02]  /*c090*/  IMAD R12, R23, 0x100, R22 ;  /* 0x00000100170c7824 */ /* 0x000fe400078e0216 */
[----:B------:R-:W-:Y:S01]  /*c0a0*/  IMAD R13, R21, 0x100, R29 ;  /* 0x00000100150d7824 */ /* 0x000fe200078e021d */
[----:B------:R-:W-:-:S08]  /*c0b0*/  F2FP.F16.E5M2.UNPACK_B R24, R28.H1 ;  /* 0x0000001cff18723e */ /* 0x000fd000030004ff */
[----:B------:R0:W-:Y:S01]  /*c0c0*/  STL.64 [R1+0x20], R8 ;  /* 0x0000200801007387 */ /* 0x0001e20000100a00 */
[----:B------:R-:W-:Y:S01]  /*c0d0*/  IMAD.MOV.U32 R21, RZ, RZ, R11 ;  /* 0x000000ffff157224 */ /* 0x000fe200078e000b */
[----:B------:R-:W-:Y:S02]  /*c0e0*/  F2FP.F16.E5M2.UNPACK_B R11, R13 ;  /* 0x0000000dff0b723e */ /* 0x000fe400020004ff */
[----:B------:R1:W-:Y:S04]  /*c0f0*/  STL [R1+0x28], R10 ;  /* 0x0000280a01007387 */ /* 0x0003e80000100800 */
[----:B------:R-:W3:Y:S01]  /*c100*/  LDL.LU R13, [R1+0x30c] ;  /* 0x00030c00010d7983 */ /* 0x000ee20000300800 */
[----:B0-----:R-:W-:Y:S02]  /*c110*/  F2FP.F16.E5M2.UNPACK_B R8, R4 ;  /* 0x00000004ff08723e */ /* 0x001fe400020004ff */
[----:B------:R-:W-:Y:S01]  /*c120*/  F2FP.F16.E5M2.UNPACK_B R9, R5 ;  /* 0x00000005ff09723e */ /* 0x000fe200020004ff */
[----:B------:R-:W4:Y:S01]  /*c130*/  LDL.LU R4, [R1+0x2f8] ;  /* 0x0002f80001047983 */ /* 0x000f220000300800 */
[----:B-1----:R-:W-:-:S02]  /*c140*/  F2FP.F16.E5M2.UNPACK_B R10, R12 ;  /* 0x0000000cff0a723e */ /* 0x002fc400020004ff */
[----:B--2---:R-:W-:-:S07]  /*c150*/  F2FP.F16.E5M2.UNPACK_B R25, R27.H1 ;  /* 0x0000001bff19723e */ /* 0x004fce00030004ff */
[----:B------:R-:W-:-:S15]  /*c160*/  HMMA.16816.F32 R16, R8, R24, R16 ;  /* 0x000000180810723c */ /* 0x000fde0000001810 */
[----:B------:R-:W-:-:S04]  /*c170*/  NOP ;  /* 0x0000000000007918 */ /* 0x000fc80000000000 */
[----:B------:R-:W-:Y:S04]  /*c180*/  STL.64 [R1+0x220], R16 ;  /* 0x0002201001007387 */ /* 0x000fe80000100a00 */
[----:B------:R-:W-:Y:S04]  /*c190*/  STL.64 [R1+0x228], R18 ;  /* 0x0002281201007387 */ /* 0x000fe80000100a00 */
[----:B------:R-:W4:Y:S04]  /*c1a0*/  LDL.LU R5, [R1+0x2fc] ;  /* 0x0002fc0001057983 */ /* 0x000f280000300800 */
[----:B------:R-:W2:Y:S04]  /*c1b0*/  LDL.LU R6, [R1+0x310] ;  /* 0x0003100001067983 */ /* 0x000ea80000300800 */
[----:B------:R-:W2:Y:S04]  /*c1c0*/  LDL.LU R7, [R1+0x314] ;  /* 0x0003140001077983 */ /* 0x000ea80000300800 */
[----:B--2---:R-:W-:Y:S04]  /*c1d0*/  STL.64 [R1+0x6e8], R6 ;  /* 0x0006e80601007387 */ /* 0x004fe80000100a00 */
[----:B----4-:R0:W-:Y:S04]  /*c1e0*/  STL.64 [R1+0x6e0], R4 ;  /* 0x0006e00401007387 */ /* 0x0101e80000100a00 */
[----:B0-----:R-:W2:Y:S04]  /*c1f0*/  LDL.LU R4, [R1+0xb0] ;  /* 0x0000b00001047983 */ /* 0x001ea80000300800 */
[----:B------:R-:W2:Y:S04]  /*c200*/  LDL.LU R5, [R1+0xb4] ;  /* 0x0000b40001057983 */ /* 0x000ea80000300800 */
[----:B------:R-:W4:Y:S04]  /*c210*/  LDL.LU R6, [R1+0xb8] ;  /* 0x0000b80001067983 */ /* 0x000f280000300800 */
[----:B------:R-:W4:Y:S04]  /*c220*/  LDL.LU R7, [R1+0xbc] ;  /* 0x0000bc0001077983 */ /* 0x000f280000300800 */
[----:B------:R-:W2:Y:S04]  /*c230*/  LDL.LU R17, [R1+0x33c] ;  /* 0x00033c0001117983 */ /* 0x000ea80000300800 */
[----:B------:R-:W3:Y:S04]  /*c240*/  LDL.LU R14, [R1+0x348] ;  /* 0x00034800010e7983 */ /* 0x000ee80000300800 */
[----:B----4-:R-:W-:Y:S04]  /*c250*/  STL.64 [R1+0x6f8], R6 ;  /* 0x0006f80601007387 */ /* 0x010fe80000100a00 */
[----:B--2---:R0:W-:Y:S04]  /*c260*/  STL.64 [R1+0x6f0], R4 ;  /* 0x0006f00401007387 */ /* 0x0041e80000100a00 */
[----:B0-----:R-:W2:Y:S04]  /*c270*/  LDL.LU R4, [R1+0x90] ;  /* 0x0000900001047983 */ /* 0x001ea80000300800 */
[----:B------:R-:W2:Y:S04]  /*c280*/  LDL.LU R5, [R1+0x94] ;  /* 0x0000940001057983 */ /* 0x000ea80000300800 */
[----:B------:R-:W4:Y:S04]  /*c290*/  LDL.LU R6, [R1+0x98] ;  /* 0x0000980001067983 */ /* 0x000f280000300800 */
[----:B------:R-:W4:Y:S04]  /*c2a0*/  LDL.LU R7, [R1+0x9c] ;  /* 0x00009c0001077983 */ /* 0x000f280000300800 */
[----:B------:R-:W2:Y:S04]  /*c2b0*/  LDL.LU R23, [R1+0x35c] ;  /* 0x00035c0001177983 */ /* 0x000ea80000300800 */
[----:B------:R-:W3:Y:S04]  /*c2c0*/  LDL.LU R18, [R1+0x320] ;  /* 0x0003200001127983 */ /* 0x000ee80000300800 */
[----:B------:R-:W3:Y:S04]  /*c2d0*/  LDL.LU R19, [R1+0x324] ;  /* 0x0003240001137983 */ /* 0x000ee80000300800 */
[----:B------:R-:W3:Y:S04]  /*c2e0*/  LDL.LU R16, [R1+0x338] ;  /* 0x0003380001107983 */ /* 0x000ee80000300800 */
[----:B----4-:R-:W-:Y:S04]  /*c2f0*/  STL.64 [R1+0x708], R6 ;  /* 0x0007080601007387 */ /* 0x010fe80000100a00 */
[----:B--2---:R0:W-:Y:S04]  /*c300*/  STL.64 [R1+0x700], R4 ;  /* 0x0007000401007387 */ /* 0x0041e80000100a00 */
[----:B0-----:R-:W2:Y:S04]  /*c310*/  LDL.LU R4, [R1+0x80] ;  /* 0x0000800001047983 */ /* 0x001ea80000300800 */
[----:B------:R-:W2:Y:S04]  /*c320*/  LDL.LU R5, [R1+0x84] ;  /* 0x0000840001057983 */ /* 0x000ea80000300800 */
[----:B------:R-:W4:Y:S04]  /*c330*/  LDL.LU R6, [R1+0x88] ;  /* 0x0000880001067983 */ /* 0x000f280000300800 */
[----:B------:R-:W4:Y:S01]  /*c340*/  LDL.LU R7, [R1+0x8c] ;  /* 0x00008c0001077983 */ /* 0x000f220000300800 */
[----:B------:R-:W-:-:S03]  /*c350*/  F2FP.F16.E5M2.UNPACK_B R22, R26.H1 ;  /* 0x0000001aff16723e */ /* 0x000fc600030004ff */
[----:B----4-:R-:W-:Y:S04]  /*c360*/  STL.64 [R1+0x718], R6 ;  /* 0x0007180601007387 */ /* 0x010fe80000100a00 */
[----:B--2---:R0:W-:Y:S04]  /*c370*/  STL.64 [R1+0x710], R4 ;  /* 0x0007100401007387 */ /* 0x0041e80000100a00 */
[----:B0-----:R-:W2:Y:S04]  /*c380*/  LDL.LU R4, [R1+0x60] ;  /* 0x0000600001047983 */ /* 0x001ea80000300800 */
[----:B------:R-:W2:Y:S04]  /*c390*/  LDL.LU R5, [R1+0x64] ;  /* 0x0000640001057983 */ /* 0x000ea80000300800 */
[----:B------:R-:W2:Y:S04]  /*c3a0*/  LDL.LU R6, [R1+0x68] ;  /* 0x0000680001067983 */ /* 0x000ea80000300800 */
[----:B------:R-:W2:Y:S04]  /*c3b0*/  LDL.LU R7, [R1+0x6c] ;  /* 0x00006c0001077983 */ /* 0x000ea80000300800 */
[----:B------:R-:W4:Y:S04]  /*c3c0*/  LDL.LU R15, [R1+0x34c] ;  /* 0x00034c00010f7983 */ /* 0x000f280000300800 */
[----:B------:R-:W2:Y:S04]  /*c3d0*/  LDL.LU R12, [R1+0x308] ;  /* 0x00030800010c7983 */ /* 0x000ea80000300800 */
[----:B------:R-:W2:Y:S04]  /*c3e0*/  LDL.LU R26, [R1+0x4cc] ;  /* 0x0004cc00011a7983 */ /* 0x000ea80000300800 */
[----:B------:R-:W2:Y:S04]  /*c3f0*/  LDL.LU R0, [R1+0x4d8] ;  /* 0x0004d80001007983 */ /* 0x000ea80000300800 */
[----:B------:R-:W2:Y:S01]  /*c400*/  LDL.LU R27, [R1+0x4d4] ;  /* 0x0004d400011b7983 */ /* 0x000ea20000300800 */
[----:B------:R-:W-:-:S03]  /*c410*/  F2FP.F16.E5M2.UNPACK_B R23, R23.H1 ;  /* 0x00000017ff17723e */ /* 0x000fc600030004ff */
[----:B--2---:R-:W-:Y:S04]  /*c420*/  STL.64 [R1+0x6c8], R26 ;  /* 0x0006c81a01007387 */ /* 0x004fe80000100a00 */
[----:B------:R0:W-:Y:S04]  /*c430*/  STL.64 [R1+0x6c0], R24 ;  /* 0x0006c01801007387 */ /* 0x0001e80000100a00 */
[----:B0-----:R-:W2:Y:S04]  /*c440*/  LDL.LU R24, [R1+0x1b0] ;  /* 0x0001b00001187983 */ /* 0x001ea80000300800 */
[----:B------:R-:W2:Y:S04]  /*c450*/  LDL.LU R25, [R1+0x1b4] ;  /* 0x0001b40001197983 */ /* 0x000ea80000300800 */
[----:B------:R-:W2:Y:S04]  /*c460*/  LDL.LU R26, [R1+0x1b8] ;  /* 0x0001b800011a7983 */ /* 0x000ea80000300800 */
[----:B------:R-:W2:Y:S01]  /*c470*/  LDL.LU R27, [R1+0x1bc] ;  /* 0x0001bc00011b7983 */ /* 0x000ea20000300800 */
[----:B------:R-:W-:Y:S03]  /*c480*/  HMMA.16816.F32 R4, R8, R22, R4 ;  /* 0x000000160804723c */ /* 0x000fe60000001804 */
[----:B--2---:R-:W-:Y:S04]  /*c490*/  STL.64 [R1+0x6d8], R26 ;  /* 0x0006d81a01007387 */ /* 0x004fe80000100a00 */
[----:B------:R0:W-:Y:S04]  /*c4a0*/  STL.64 [R1+0x6d0], R24 ;  /* 0x0006d01801007387 */ /* 0x0001e80000100a00 */
[----:B0-----:R-:W2:Y:S04]  /*c4b0*/  LDL.LU R24, [R1+0x120] ;  /* 0x0001200001187983 */ /* 0x001ea80000300800 */
[----:B------:R-:W2:Y:S04]  /*c4c0*/  LDL.LU R25, [R1+0x124] ;  /* 0x0001240001197983 */ /* 0x000ea80000300800 */
[----:B------:R-:W2:Y:S04]  /*c4d0*/  LDL.LU R26, [R1+0x128] ;  /* 0x00012800011a7983 */ /* 0x000ea80000300800 */
[----:B------:R-:W2:Y:S04]  /*c4e0*/  LDL.LU R27, [R1+0x12c] ;  /* 0x00012c00011b7983 */ /* 0x000ea80000300800 */
[----:B------:R-:W2:Y:S04]  /*c4f0*/  LDL.LU R3, [R1+0x4e0] ;  /* 0x0004e00001037983 */ /* 0x000ea80000300800 */
[----:B------:R-:W2:Y:S04]  /*c500*/  LDL.LU R28, [R1+0x4dc] ;  /* 0x0004dc00011c7983 */ /* 0x000ea80000300800 */
[----:B------:R-:W2:Y:S04]  /*c510*/  LDL.LU R2, [R1+0x4e8] ;  /* 0x0004e80001027983 */ /* 0x000ea80000300800 */
[----:B------:R-:W2:Y:S04]  /*c520*/  LDL.LU R29, [R1+0x4e4] ;  /* 0x0004e400011d7983 */ /* 0x000ea80000300800 */
[----:B------:R-:W-:Y:S04]  /*c530*/  STL.64 [R1+0x250], R4 ;  /* 0x0002500401007387 */ /* 0x000fe80000100a00 */
[----:B------:R0:W-:Y:S04]  /*c540*/  STL.64 [R1+0x258], R6 ;  /* 0x0002580601007387 */ /* 0x0001e80000100a00 */
[----:B0-----:R-:W2:Y:S04]  /*c550*/  LDL.LU.64 R6, [R1+0x718] ;  /* 0x0007180001067983 */ /* 0x001ea80000300a00 */
[----:B------:R-:W2:Y:S01]  /*c560*/  LDL.LU.64 R4, [R1+0x710] ;  /* 0x0007100001047983 */ /* 0x000ea20000300a00 */
[----:B---3--:R-:W-:-:S02]  /*c570*/  F2FP.F16.E5M2.UNPACK_B R18, R18.H1 ;  /* 0x00000012ff12723e */ /* 0x008fc400030004ff */
        /* <DEDUP_REMOVED lines=16> */
[----:B----4-:R-:W-:Y:S02]  /*c680*/  F2FP.F16.E5M2.UNPACK_B R15, R15.H1 ;  /* 0x0000000fff0f723e */ /* 0x010fe400030004ff */
[----:B------:R-:W-:Y:S02]  /*c690*/  F2FP.F16.E5M2.UNPACK_B R12, R12.H1 ;  /* 0x0000000cff0c723e */ /* 0x000fe400030004ff */
[----:B------:R-:W-:Y:S01]  /*c6a0*/  F2FP.F16.E5M2.UNPACK_B R13, R13.H1 ;  /* 0x0000000dff0d723e */ /* 0x000fe200030004ff */
[----:B------:R-:W-:Y:S06]  /*c6b0*/  STL.64 [R1+0x6b8], R18 ;  /* 0x0006b81201007387 */ /* 0x000fec0000100a00 */
[C---:B------:R-:W-:Y:S01]  /*c6c0*/  HMMA.16816.F32 R24, R8.reuse, R12, R24 ;  /* 0x0000000c0818723c */ /* 0x040fe20000001818 */
        /* <DEDUP_REMOVED lines=10> */
[----:B------:R-:W4:Y:S04]  /*c770*/  LDL.LU.64 R4, [R1+0x6e0] ;  /* 0x0006e00001047983 */ /* 0x000f280000300a00 */
[----:B------:R-:W-:Y:S04]  /*c780*/  STL.64 [R1+0x360], R24 ;  /* 0x0003601801007387 */ /* 0x000fe80000100a00 */
[----:B------:R0:W-:Y:S04]  /*c790*/  STL.64 [R1+0x368], R26 ;  /* 0x0003681a01007387 */ /* 0x0001e80000100a00 */
[----:B0-----:R-:W2:Y:S04]  /*c7a0*/  LDL.LU.64 R26, [R1+0x6d8] ;  /* 0x0006d800011a7983 */ /* 0x001ea80000300a00 */
[----:B------:R-:W2:Y:S04]  /*c7b0*/  LDL.LU.64 R24, [R1+0x6d0] ;  /* 0x0006d00001187983 */ /* 0x000ea80000300a00 */
[----:B------:R0:W-:Y:S04]  /*c7c0*/  STL.64 [R1+0x6a8], R14 ;  /* 0x0006a80e01007387 */ /* 0x0001e80000100a00 */
[----:B0-----:R-:W3:Y:S04]  /*c7d0*/  LDL.LU R15, [R1+0x4d0] ;  /* 0x0004d000010f7983 */ /* 0x001ee80000300800 */
[----:B------:R-:W-:Y:S01]  /*c7e0*/  STL.64 [R1+0x6a0], R12 ;  /* 0x0006a00c01007387 */ /* 0x000fe20000100a00 */
[----:B----4-:R-:W-:-:S02]  /*c7f0*/  F2FP.F16.E5M2.UNPACK_B R4, R4.H1 ;  /* 0x00000004ff04723e */ /* 0x010fc400030004ff */
[----:B------:R-:W-:-:S07]  /*c800*/  F2FP.F16.E5M2.UNPACK_B R5, R5.H1 ;  /* 0x00000005ff05723e */ /* 0x000fce00030004ff */
[----:B--2---:R-:W-:-:S15]  /*c810*/  HMMA.16816.F32 R24, R8, R4, R24 ;  /* 0x000000040818723c */ /* 0x004fde0000001818 */
[----:B------:R-:W-:-:S04]  /*c820*/  NOP ;  /* 0x0000000000007918 */ /* 0x000fc80000000000 */
[----:B------:R-:W-:Y:S04]  /*c830*/  STL.64 [R1+0x380], R24 ;  /* 0x0003801801007387 */ /* 0x000fe80000100a00 */
[----:B------:R0:W-:Y:S04]  /*c840*/  STL.64 [R1+0x388], R26 ;  /* 0x0003881a01007387 */ /* 0x0001e80000100a00 */
[----:B0-----:R-:W2:Y:S01]  /*c850*/  LDL.LU.64 R26, [R1+0x6c8] ;  /* 0x0006c800011a7983 */ /* 0x001ea20000300a00 */
[----:B------:R-:W-:Y:S02]  /*c860*/  F2FP.F16.E5M2.UNPACK_B R6, R6.H1 ;  /* 0x00000006ff06723e */ /* 0x000fe400030004ff */
[----:B------:R-:W-:Y:S01]  /*c870*/  F2FP.F16.E5M2.UNPACK_B R7, R7.H1 ;  /* 0x00000007ff07723e */ /* 0x000fe200030004ff */
[----:B------:R-:W4:Y:S06]  /*c880*/  LDL.LU.64 R24, [R1+0x6c0] ;  /* 0x0006c00001187983 */ /* 0x000f2c0000300a00 */
[----:B---3--:R-:W-:Y:S01]  /*c890*/  HMMA.16816.F32 R8, R8, R6, R16 ;  /* 0x000000060808723c */ /* 0x008fe20000001810 */
[----:B------:R-:W3:-:S15]  /*c8a0*/  LDL.LU R16, [R1+0x190] ;  /* 0x0001900001107983 */ /* 0x000ede0000300800 */
[----:B------:R-:W-:-:S03]  /*c8b0*/  NOP ;  /* 0x0000000000007918 */ /* 0x000fc60000000000 */
[----:B------:R-:W-:Y:S04]  /*c8c0*/  STL.64 [R1+0x370], R8 ;  /* 0x0003700801007387 */ /* 0x000fe80000100a00 */
[----:B------:R-:W-:Y:S04]  /*c8d0*/  STL.64 [R1+0x378], R10 ;  /* 0x0003780a01007387 */ /* 0x000fe80000100a00 */
[----:B------:R-:W3:Y:S04]  /*c8e0*/  LDL.LU R17, [R1+0x194] ;  /* 0x0001940001117983 */ /* 0x000ee80000300800 */
[----:B------:R-:W3:Y:S04]  /*c8f0*/  LDL.LU R18, [R1+0x198] ;  /* 0x0001980001127983 */ /* 0x000ee80000300800 */
[----:B------:R-:W3:Y:S04]  /*c900*/  LDL.LU R19, [R1+0x19c] ;  /* 0x00019c0001137983 */ /* 0x000ee80000300800 */
[----:B------:R-:W3:Y:S04]  /*c910*/  LDL.LU R12, [R1+0x180] ;  /* 0x00018000010c7983 */ /* 0x000ee80000300800 */
[----:B------:R-:W3:Y:S04]  /*c920*/  LDL.LU R13, [R1+0x184] ;  /* 0x00018400010d7983 */ /* 0x000ee80000300800 */
[----:B------:R-:W3:Y:S01]  /*c930*/  LDL.LU R14, [R1+0x188] ;  /* 0x00018800010e7983 */ /* 0x000ee20000300800 */
[----:B--2---:R-:W-:-:S03]  /*c940*/  IMAD R26, R26, 0x100, R15 ;  /* 0x000001001a1a7824 */ /* 0x004fc600078e020f */
[----:B------:R-:W2:Y:S04]  /*c950*/  LDL.LU R15, [R1+0x18c] ;  /* 0x00018c00010f7983 */ /* 0x000ea80000300800 */
[----:B------:R-:W-:Y:S04]  /*c960*/  STL.64 [R1+0x688], R6 ;  /* 0x0006880601007387 */ /* 0x000fe80000100a00 */
[----:B------:R0:W-:Y:S04]  /*c970*/  STL.64 [R1+0x680], R4 ;  /* 0x0006800401007387 */ /* 0x0001e80000100a00 */
[----:B0-----:R-:W4:Y:S04]  /*c980*/  LDL.LU R4, [R1+0x1a0] ;  /* 0x0001a00001047983 */ /* 0x001f280000300800 */
[----:B------:R-:W4:Y:S04]  /*c990*/  LDL.LU R5, [R1+0x1a4] ;  /* 0x0001a40001057983 */ /* 0x000f280000300800 */
[----:B------:R-:W4:Y:S04]  /*c9a0*/  LDL.LU R6, [R1+0x1a8] ;  /* 0x0001a80001067983 */ /* 0x000f280000300800 */
[----:B------:R-:W4:Y:S01]  /*c9b0*/  LDL.LU R7, [R1+0x1ac] ;  /* 0x0001ac0001077983 */ /* 0x000f220000300800 */
[----:B------:R-:W-:-:S02]  /*c9c0*/  IMAD R27, R27, 0x100, R0 ;  /* 0x000001001b1b7824 */ /* 0x000fc400078e0200 */
[----:B------:R-:W-:Y:S02]  /*c9d0*/  IMAD R28, R28, 0x100, R3 ;  /* 0x000001001c1c7824 */ /* 0x000fe400078e0203 */
[----:B------:R-:W-:Y:S01]  /*c9e0*/  IMAD R29, R29, 0x100, R2 ;  /* 0x000001001d1d7824 */ /* 0x000fe200078e0202 */
[----:B------:R-:W-:Y:S02]  /*c9f0*/  F2FP.F16.E5M2.UNPACK_B R8, R26 ;  /* 0x0000001aff08723e */ /* 0x000fe400020004ff */
[----:B------:R-:W-:Y:S02]  /*ca00*/  F2FP.F16.E5M2.UNPACK_B R9, R27 ;  /* 0x0000001bff09723e */ /* 0x000fe400020004ff */
[----:B------:R-:W-:Y:S02]  /*ca10*/  F2FP.F16.E5M2.UNPACK_B R10, R28 ;  /* 0x0000001cff0a723e */ /* 0x000fe400020004ff */
[----:B------:R-:W-:-:S07]  /*ca20*/  F2FP.F16.E5M2.UNPACK_B R11, R29 ;  /* 0x0000001dff0b723e */ /* 0x000fce00020004ff */
[----:B----4-:R-:W-:-:S15]  /*ca30*/  HMMA.16816.F32 R4, R8, R24, R4 ;  /* 0x000000180804723c */ /* 0x010fde0000001804 */
[----:B------:R-:W-:-:S04]  /*ca40*/  NOP ;  /* 0x0000000000007918 */ /* 0x000fc80000000000 */
[----:B------:R0:W-:Y:S04]  /*ca50*/  STL.64 [R1+0xb0], R4 ;  /* 0x0000b00401007387 */ /* 0x0001e80000100a00 */
[----:B------:R1:W-:Y:S04]  /*ca60*/  STL.64 [R1+0xb8], R6 ;  /* 0x0000b80601007387 */ /* 0x0003e80000100a00 */
[----:B0-----:R-:W4:Y:S04]  /*ca70*/  LDL.LU R4, [R1+0x150] ;  /* 0x0001500001047983 */ /* 0x001f280000300800 */
[----:B------:R-:W4:Y:S04]  /*ca80*/  LDL.LU R5, [R1+0x154] ;  /* 0x0001540001057983 */ /* 0x000f280000300800 */
[----:B-1----:R-:W2:Y:S04]  /*ca90*/  LDL.LU R6, [R1+0x158] ;  /* 0x0001580001067983 */ /* 0x002ea80000300800 */
[----:B------:R-:W2:Y:S01]  /*caa0*/  LDL.LU R7, [R1+0x15c] ;  /* 0x00015c0001077983 */ /* 0x000ea20000300800 */
[C---:B---3--:R-:W-:Y:S03]  /*cab0*/  HMMA.16816.F32 R16, R8.reuse, R22, R16 ;  /* 0x000000160810723c */ /* 0x048fe60000001810 */
[----:B--2---:R-:W-:Y:S04]  /*cac0*/  STL.64 [R1+0x698], R6 ;  /* 0x0006980601007387 */ /* 0x004fe80000100a00 */
[----:B----4-:R0:W-:Y:S04]  /*cad0*/  STL.64 [R1+0x690], R4 ;  /* 0x0006900401007387 */ /* 0x0101e80000100a00 */
[----:B0-----:R-:W2:Y:S04]  /*cae0*/  LDL.LU R4, [R1+0x160] ;  /* 0x0001600001047983 */ /* 0x001ea80000300800 */
[----:B------:R-:W2:Y:S04]  /*caf0*/  LDL.LU R5, [R1+0x164] ;  /* 0x0001640001057983 */ /* 0x000ea80000300800 */
[----:B------:R-:W2:Y:S04]  /*cb00*/  LDL.LU R6, [R1+0x168] ;  /* 0x0001680001067983 */ /* 0x000ea80000300800 */
[----:B------:R-:W2:Y:S04]  /*cb10*/  LDL.LU R7, [R1+0x16c] ;  /* 0x00016c0001077983 */ /* 0x000ea80000300800 */
[----:B------:R-:W3:Y:S04]  /*cb20*/  LDL.LU R26, [R1+0x4ec] ;  /* 0x0004ec00011a7983 */ /* 0x000ee80000300800 */
[----:B------:R-:W4:Y:S04]  /*cb30*/  LDL.LU R29, [R1+0x4f8] ;  /* 0x0004f800011d7983 */ /* 0x000f280000300800 */
[----:B------:R-:W3:Y:S04]  /*cb40*/  LDL.LU R27, [R1+0x4f4] ;  /* 0x0004f400011b7983 */ /* 0x000ee80000300800 */
[----:B---3--:R-:W-:Y:S04]  /*cb50*/  STL.64 [R1+0x678], R26 ;  /* 0x0006781a01007387 */ /* 0x008fe80000100a00 */
[----:B------:R0:W-:Y:S04]  /*cb60*/  STL.64 [R1+0x670], R24 ;  /* 0x0006701801007387 */ /* 0x0001e80000100a00 */
[----:B0-----:R-:W3:Y:S04]  /*cb70*/  LDL.LU R24, [R1+0x140] ;  /* 0x0001400001187983 */ /* 0x001ee80000300800 */
[----:B------:R-:W3:Y:S04]  /*cb80*/  LDL.LU R25, [R1+0x144] ;  /* 0x0001440001197983 */ /* 0x000ee80000300800 */
[----:B------:R-:W3:Y:S04]  /*cb90*/  LDL.LU R26, [R1+0x148] ;  /* 0x00014800011a7983 */ /* 0x000ee80000300800 */
[----:B------:R-:W3:Y:S04]  /*cba0*/  LDL.LU R27, [R1+0x14c] ;  /* 0x00014c00011b7983 */ /* 0x000ee80000300800 */
[----:B------:R-:W2:Y:S04]  /*cbb0*/  LDL.LU R28, [R1+0x500] ;  /* 0x00050000011c7983 */ /* 0x000ea80000300800 */
[----:B------:R-:W2:Y:S04]  /*cbc0*/  LDL.LU R0, [R1+0x4fc] ;  /* 0x0004fc0001007983 */ /* 0x000ea80000300800 */
        /* <DEDUP_REMOVED lines=12> */
[----:B------:R-:W-:Y:S01]  /*cc90*/  STL.64 [R1+0x180], R12 ;  /* 0x0001800c01007387 */ /* 0x000fe20000100a00 */
[C---:B---3--:R-:W-:Y:S03]  /*cca0*/  HMMA.16816.F32 R20, R8.reuse, R16, R20 ;  /* 0x000000100814723c */ /* 0x048fe60000001814 */
[----:B------:R0:W-:Y:S04]  /*ccb0*/  STL.64 [R1+0x188], R14 ;  /* 0x0001880e01007387 */ /* 0x0001e80000100a00 */
[----:B0-----:R-:W2:Y:S04]  /*ccc0*/  LDL.LU.64 R14, [R1+0x6a8] ;  /* 0x0006a800010e7983 */ /* 0x001ea80000300a00 */
[----:B------:R-:W3:Y:S08]  /*ccd0*/  LDL.LU.64 R12, [R1+0x6a0] ;  /* 0x0006a000010c7983 */ /* 0x000ef00000300a00 */
[----:B------:R0:W-:Y:S04]  /*cce0*/  STL.64 [R1+0x230], R20 ;  /* 0x0002301401007387 */ /* 0x0001e80000100a00 */
[----:B------:R1:W-:Y:S04]  /*ccf0*/  STL.64 [R1+0x238], R22 ;  /* 0x0002381601007387 */ /* 0x0003e80000100a00 */
[----:B0-----:R-:W3:Y:S04]  /*cd00*/  LDL.LU R20, [R1+0x130] ;  /* 0x0001300001147983 */ /* 0x001ee80000300800 */
[----:B------:R-:W3:Y:S04]  /*cd10*/  LDL.LU R21, [R1+0x134] ;  /* 0x0001340001157983 */ /* 0x000ee80000300800 */
[----:B-1----:R-:W3:Y:S04]  /*cd20*/  LDL.LU R22, [R1+0x138] ;  /* 0x0001380001167983 */ /* 0x002ee80000300800 */
[----:B------:R-:W3:Y:S04]  /*cd30*/  LDL.LU R23, [R1+0x13c] ;  /* 0x00013c0001177983 */ /* 0x000ee80000300800 */
[----:B------:R-:W4:Y:S04]  /*cd40*/  LDL.LU R3, [R1+0x508] ;  /* 0x0005080001037983 */ /* 0x000f280000300800 */
[----:B------:R-:W4:Y:S01]  /*cd50*/  LDL.LU R2, [R1+0x504] ;  /* 0x0005040001027983 */ /* 0x000f220000300800 */
        /* <DEDUP_REMOVED lines=11> */
[----:B------:R-:W3:Y:S04]  /*ce10*/  LDL.LU R18, [R1+0x218] ;  /* 0x0002180001127983 */ /* 0x000ee80000300800 */
[----:B------:R-:W3:Y:S04]  /*ce20*/  LDL.LU R19, [R1+0x21c] ;  /* 0x00021c0001137983 */ /* 0x000ee80000300800 */
        /* <DEDUP_REMOVED lines=10> */
[----:B------:R0:W-:Y:S04]  /*ced0*/  STL.64 [R1+0x628], R14 ;  /* 0x0006280e01007387 */ /* 0x0001e80000100a00 */
[----:B0-----:R-:W3:Y:S04]  /*cee0*/  LDL.LU R15, [R1+0x4f0] ;  /* 0x0004f000010f7983 */ /* 0x001ee80000300800 */
[----:B------:R-:W-:Y:S01]  /*cef0*/  STL.64 [R1+0x620], R12 ;  /* 0x0006200c01007387 */ /* 0x000fe20000100a00 */
[----:B--2---:R-:W-:-:S15]  /*cf00*/  HMMA.16816.F32 R24, R8, R4, R24 ;  /* 0x000000040818723c */ /* 0x004fde0000001818 */
[----:B------:R-:W-:-:S04]  /*cf10*/  NOP ;  /* 0x0000000000007918 */ /* 0x000fc80000000000 */
[----:B------:R-:W-:Y:S04]  /*cf20*/  STL.64 [R1+0x2e0], R24 ;  /* 0x0002e01801007387 */ /* 0x000fe80000100a00 */
[----:B------:R0:W-:Y:S04]  /*cf30*/  STL.64 [R1+0x2e8], R26 ;  /* 0x0002e81a01007387 */ /* 0x0001e80000100a00 */
[----:B0-----:R-:W3:Y:S04]  /*cf40*/  LDL.LU.64 R26, [R1+0x678] ;  /* 0x00067800011a7983 */ /* 0x001ee80000300a00 */
[----:B------:R-:W2:Y:S04]  /*cf50*/  LDL.LU.64 R24, [R1+0x670] ;  /* 0x0006700001187983 */ /* 0x000ea80000300a00 */
[----:B------:R-:W2:Y:S04]  /*cf60*/  LDL.LU R12, [R1+0x1f0] ;  /* 0x0001f000010c7983 */ /* 0x000ea80000300800 */
[----:B------:R-:W2:Y:S04]  /*cf70*/  LDL.LU R13, [R1+0x1f4] ;  /* 0x0001f400010d7983 */ /* 0x000ea80000300800 */
[----:B------:R-:W2:Y:S01]  /*cf80*/  LDL.LU R14, [R1+0x1f8] ;  /* 0x0001f800010e7983 */ /* 0x000ea20000300800 */
[----:B---3--:R-:W-:-:S03]  /*cf90*/  IMAD R26, R26, 0x100, R15 ;  /* 0x000001001a1a7824 */ /* 0x008fc600078e020f */
[----:B------:R-:W2:Y:S01]  /*cfa0*/  LDL.LU R15, [R1+0x1fc] ;  /* 0x0001fc00010f7983 */ /* 0x000ea20000300800 */
[----:B------:R-:W-:Y:S01]  /*cfb0*/  HMMA.16816.F32 R8, R8, R6, R20 ;  /* 0x000000060808723c */ /* 0x000fe20000001814 */
[----:B----4-:R-:W-:Y:S02]  /*cfc0*/  IMAD R27, R27, 0x100, R29 ;  /* 0x000001001b1b7824 */ /* 0x010fe400078e021d */
[----:B------:R-:W-:Y:S01]  /*cfd0*/  IMAD R28, R0, 0x100, R28 ;  /* 0x00000100001c7824 */ /* 0x000fe200078e021c */
[----:B--2---:R-:W-:Y:S04]  /*cfe0*/  STL.64 [R1+0x638], R14 ;  /* 0x0006380e01007387 */ /* 0x004fe80000100a00 */
[----:B------:R0:W-:Y:S04]  /*cff0*/  STL.64 [R1+0x630], R12 ;  /* 0x0006300c01007387 */ /* 0x0001e80000100a00 */
[----:B0-----:R-:W2:Y:S04]  /*d000*/  LDL.LU R12, [R1+0x200] ;  /* 0x00020000010c7983 */ /* 0x001ea80000300800 */
[----:B------:R-:W2:Y:S04]  /*d010*/  LDL.LU R13, [R1+0x204] ;  /* 0x00020400010d7983 */ /* 0x000ea80000300800 */
[----:B------:R-:W2:Y:S04]  /*d020*/  LDL.LU R14, [R1+0x208] ;  /* 0x00020800010e7983 */ /* 0x000ea80000300800 */
[----:B------:R-:W2:Y:S04]  /*d030*/  LDL.LU R15, [R1+0x20c] ;  /* 0x00020c00010f7983 */ /* 0x000ea80000300800 */
[----:B------:R-:W3:Y:S04]  /*d040*/  LDL.LU.64 R22, [R1+0x668] ;  /* 0x0006680001167983 */ /* 0x000ee80000300a00 */
[----:B------:R-:W3:Y:S01]  /*d050*/  LDL.LU.64 R20, [R1+0x660] ;  /* 0x0006600001147983 */ /* 0x000ee20000300a00 */
[----:B------:R-:W-:-:S03]  /*d060*/  IMAD R29, R2, 0x100, R3 ;  /* 0x00000100021d7824 */ /* 0x000fc600078e0203 */
[----:B------:R-:W-:Y:S04]  /*d070*/  STL [R1+0x60c], R7 ;  /* 0x00060c0701007387 */ /* 0x000fe80000100800 */
[----:B------:R0:W-:Y:S04]  /*d080*/  STL.64 [R1+0x2d0], R8 ;  /* 0x0002d00801007387 */ /* 0x0001e80000100a00 */
[----:B------:R1:W-:Y:S01]  /*d090*/  STL.64 [R1+0x2d8], R10 ;  /* 0x0002d80a01007387 */ /* 0x0003e20000100a00 */
[----:B0-----:R-:W-:Y:S02]  /*d0a0*/  F2FP.F16.E5M2.UNPACK_B R8, R26 ;  /* 0x0000001aff08723e */ /* 0x001fe400020004ff */
[----:B------:R-:W-:-:S02]  /*d0b0*/  F2FP.F16.E5M2.UNPACK_B R9, R27 ;  /* 0x0000001bff09723e */ /* 0x000fc400020004ff */
[----:B-1----:R-:W-:Y:S02]  /*d0c0*/  F2FP.F16.E5M2.UNPACK_B R10, R28 ;  /* 0x0000001cff0a723e */ /* 0x002fe400020004ff */
[----:B------:R-:W-:-:S07]  /*d0d0*/  F2FP.F16.E5M2.UNPACK_B R11, R29 ;  /* 0x0000001dff0b723e */ /* 0x000fce00020004ff */
[----:B---3--:R-:W-:-:S15]  /*d0e0*/  HMMA.16816.F32 R20, R8, R24, R20 ;  /* 0x000000180814723c */ /* 0x008fde0000001814 */
[----:B------:R-:W-:-:S04]  /*d0f0*/  NOP ;  /* 0x0000000000007918 */ /* 0x000fc80000000000 */
[----:B------:R-:W-:Y:S04]  /*d100*/  STL.64 [R1+0x50], R20 ;  /* 0x0000501401007387 */ /* 0x000fe80000100a00 */
[----:B------:R0:W-:Y:S04]  /*d110*/  STL.64 [R1+0x58], R22 ;  /* 0x0000581601007387 */ /* 0x0001e80000100a00 */
[----:B0-----:R-:W3:Y:S04]  /*d120*/  LDL.LU.64 R22, [R1+0x658] ;  /* 0x0006580001167983 */ /* 0x001ee80000300a00 */
[----:B------:R-:W4:Y:S01]  /*d130*/  LDL.LU.64 R20, [R1+0x650] ;  /* 0x0006500001147983 */ /* 0x000f220000300a00 */
[----:B---3--:R-:W-:-:S15]  /*d140*/  HMMA.16816.F32 R16, R8, R22, R16 ;  /* 0x000000160810723c */ /* 0x008fde0000001810 */
[----:B------:R-:W-:-:S04]  /*d150*/  NOP ;  /* 0x0000000000007918 */ /* 0x000fc80000000000 */
[----:B------:R-:W-:Y:S04]  /*d160*/  STL.64 [R1+0x80], R16 ;  /* 0x0000801001007387 */ /* 0x000fe80000100a00 */
[----:B------:R0:W-:Y:S04]  /*d170*/  STL.64 [R1+0x88], R18 ;  /* 0x0000881201007387 */ /* 0x0001e80000100a00 */
[----:B0-----:R-:W2:Y:S04]  /*d180*/  LDL.LU.64 R18, [R1+0x648] ;  /* 0x0006480001127983 */ /* 0x001ea80000300a00 */
[----:B------:R-:W3:Y:S04]  /*d190*/  LDL.LU.64 R16, [R1+0x640] ;  /* 0x0006400001107983 */ /* 0x000ee80000300a00 */
[----:B------:R-:W3:Y:S04]  /*d1a0*/  LDL.LU R7, [R1+0x510] ;  /* 0x0005100001077983 */ /* 0x000ee80000300800 */
[----:B------:R-:W3:Y:S04]  /*d1b0*/  LDL.LU R26, [R1+0x50c] ;  /* 0x00050c00011a7983 */ /* 0x000ee80000300800 */
[----:B------:R-:W3:Y:S04]  /*d1c0*/  LDL.LU R2, [R1+0x518] ;  /* 0x0005180001027983 */ /* 0x000ee80000300800 */
        /* <DEDUP_REMOVED lines=8> */
[----:B------:R-:W3:Y:S04]  /*d250*/  LDL.LU R3, [R1+0x520] ;  /* 0x0005200001037983 */ /* 0x000ee80000300800 */
[----:B------:R-:W3:Y:S04]  /*d260*/  LDL.LU R28, [R1+0x51c] ;  /* 0x00051c00011c7983 */ /* 0x000ee80000300800 */
[----:B------:R-:W2:Y:S04]  /*d270*/  LDL.LU R0, [R1+0x528] ;  /* 0x0005280001007983 */ /* 0x000ea80000300800 */
[----:B------:R-:W2:Y:S04]  /*d280*/  LDL.LU R29, [R1+0x524] ;  /* 0x00052400011d7983 */ /* 0x000ea80000300800 */
[----:B------:R-:W-:Y:S04]  /*d290*/  STL.64 [R1+0x5e8], R22 ;  /* 0x0005e81601007387 */ /* 0x000fe80000100a00 */
[----:B----4-:R0:W-:Y:S04]  /*d2a0*/  STL.64 [R1+0x5e0], R20 ;  /* 0x0005e01401007387 */ /* 0x0101e80000100a00 */
[----:B0-----:R-:W4:Y:S04]  /*d2b0*/  LDL.LU R20, [R1+0x1d0] ;  /* 0x0001d00001147983 */ /* 0x001f280000300800 */
[----:B------:R-:W4:Y:S04]  /*d2c0*/  LDL.LU R21, [R1+0x1d4] ;  /* 0x0001d40001157983 */ /* 0x000f280000300800 */
[----:B------:R-:W4:Y:S04]  /*d2d0*/  LDL.LU R22, [R1+0x1d8] ;  /* 0x0001d80001167983 */ /* 0x000f280000300800 */
        /* <DEDUP_REMOVED lines=13> */
[----:B0-----:R-:W2:Y:S04]  /*d3b0*/  LDL.LU R16, [R1+0x1e0] ;  /* 0x0001e00001107983 */ /* 0x001ea80000300800 */
[----:B------:R-:W2:Y:S04]  /*d3c0*/  LDL.LU R17, [R1+0x1e4] ;  /* 0x0001e40001117983 */ /* 0x000ea80000300800 */
[----:B------:R-:W2:Y:S04]  /*d3d0*/  LDL.LU R18, [R1+0x1e8] ;  /* 0x0001e80001127983 */ /* 0x000ea80000300800 */
[----:B------:R-:W2:Y:S02]  /*d3e0*/  LDL.LU R19, [R1+0x1ec] ;  /* 0x0001ec0001137983 */ /* 0x000ea40000300800 */
[----:B--2---:R-:W-:-:S15]  /*d3f0*/  HMMA.16816.F32 R16, R8, R14, R16 ;  /* 0x0000000e0810723c */ /* 0x004fde0000001810 */
[----:B------:R-:W-:-:S04]  /*d400*/  NOP ;  /* 0x0000000000007918 */ /* 0x000fc80000000000 */
[----:B------:R-:W-:Y:S04]  /*d410*/  STL.64 [R1+0x140], R16 ;  /* 0x0001401001007387 */ /* 0x000fe80000100a00 */
[----:B------:R4:W-:Y:S02]  /*d420*/  STL.64 [R1+0x148], R18 ;  /* 0x0001481201007387 */ /* 0x0009e40000100a00 */
[----:B----4-:R-:W-:Y:S02]  /*d430*/  HMMA.16816.F32 R16, R8, R12, R20 ;  /* 0x0000000c0810723c */ /* 0x010fe40000001814 */
[----:B------:R-:W2:-:S15]  /*d440*/  LDL.LU R20, [R1+0xe0] ;  /* 0x0000e00001147983 */ /* 0x000e9e0000300800 */
[----:B------:R-:W-:Y:S02]  /*d450*/  NOP ;  /* 0x0000000000007918 */ /* 0x000fe40000000000 */
[----:B------:R-:W-:Y:S04]  /*d460*/  STL.64 [R1+0x240], R16 ;  /* 0x0002401001007387 */ /* 0x000fe80000100a00 */
[----:B------:R-:W-:Y:S04]  /*d470*/  STL.64 [R1+0x248], R18 ;  /* 0x0002481201007387 */ /* 0x000fe80000100a00 */
[----:B------:R-:W2:Y:S04]  /*d480*/  LDL.LU R21, [R1+0xe4] ;  /* 0x0000e40001157983 */ /* 0x000ea80000300800 */
[----:B------:R-:W4:Y:S04]  /*d490*/  LDL.LU R22, [R1+0xe8] ;  /* 0x0000e80001167983 */ /* 0x000f280000300800 */
[----:B------:R-:W4:Y:S01]  /*d4a0*/  LDL.LU R23, [R1+0xec] ;  /* 0x0000ec0001177983 */ /* 0x000f220000300800 */
[----:B------:R-:W-:Y:S03]  /*d4b0*/  HMMA.16816.F32 R24, R8, R4, R24 ;  /* 0x000000040818723c */ /* 0x000fe60000001818 */
[----:B----4-:R-:W-:Y:S04]  /*d4c0*/  STL.64 [R1+0x5f8], R22 ;  /* 0x0005f81601007387 */ /* 0x010fe80000100a00 */
[----:B--2---:R0:W-:Y:S04]  /*d4d0*/  STL.64 [R1+0x5f0], R20 ;  /* 0x0005f01401007387 */ /* 0x0041e80000100a00 */
[----:B0-----:R-:W2:Y:S04]  /*d4e0*/  LDL.LU R20, [R1+0xf0] ;  /* 0x0000f00001147983 */ /* 0x001ea80000300800 */
[----:B------:R-:W2:Y:S04]  /*d4f0*/  LDL.LU R21, [R1+0xf4] ;  /* 0x0000f40001157983 */ /* 0x000ea80000300800 */
[----:B------:R-:W2:Y:S04]  /*d500*/  LDL.LU R22, [R1+0xf8] ;  /* 0x0000f80001167983 */ /* 0x000ea80000300800 */
[----:B------:R-:W2:Y:S04]  /*d510*/  LDL.LU R23, [R1+0xfc] ;  /* 0x0000fc0001177983 */ /* 0x000ea80000300800 */
[----:B------:R-:W4:Y:S04]  /*d520*/  LDL.LU R16, [R1+0xd0] ;  /* 0x0000d00001107983 */ /* 0x000f280000300800 */
[----:B------:R-:W4:Y:S04]  /*d530*/  LDL.LU R17, [R1+0xd4] ;  /* 0x0000d40001117983 */ /* 0x000f280000300800 */
[----:B------:R-:W4:Y:S04]  /*d540*/  LDL.LU R18, [R1+0xd8] ;  /* 0x0000d80001127983 */ /* 0x000f280000300800 */
[----:B------:R-:W4:Y:S04]  /*d550*/  LDL.LU R19, [R1+0xdc] ;  /* 0x0000dc0001137983 */ /* 0x000f280000300800 */
[----:B------:R-:W-:Y:S04]  /*d560*/  STL.64 [R1+0x5c8], R14 ;  /* 0x0005c80e01007387 */ /* 0x000fe80000100a00 */
[----:B------:R0:W-:Y:S04]  /*d570*/  STL.64 [R1+0x5c0], R12 ;  /* 0x0005c00c01007387 */ /* 0x0001e80000100a00 */
[----:B0-----:R-:W2:Y:S04]  /*d580*/  LDL.LU R12, [R1+0xa0] ;  /* 0x0000a000010c7983 */ /* 0x001ea80000300800 */
[----:B------:R-:W2:Y:S04]  /*d590*/  LDL.LU R13, [R1+0xa4] ;  /* 0x0000a400010d7983 */ /* 0x000ea80000300800 */
[----:B------:R-:W2:Y:S04]  /*d5a0*/  LDL.LU R14, [R1+0xa8] ;  /* 0x0000a800010e7983 */ /* 0x000ea80000300800 */
[----:B------:R-:W2:Y:S04]  /*d5b0*/  LDL.LU R15, [R1+0xac] ;  /* 0x0000ac00010f7983 */ /* 0x000ea80000300800 */
[----:B------:R-:W-:Y:S04]  /*d5c0*/  STL.64 [R1+0x2a0], R24 ;  /* 0x0002a01801007387 */ /* 0x000fe80000100a00 */
[----:B------:R0:W-:Y:S04]  /*d5d0*/  STL.64 [R1+0x2a8], R26 ;  /* 0x0002a81a01007387 */ /* 0x0001e80000100a00 */
[----:B0-----:R-:W2:Y:S04]  /*d5e0*/  LDL.LU.64 R26, [R1+0x618] ;  /* 0x00061800011a7983 */ /* 0x001ea80000300a00 */
[----:B------:R-:W3:Y:S01]  /*d5f0*/  LDL.LU.64 R24, [R1+0x610] ;  /* 0x0006100001187983 */ /* 0x000ee20000300a00 */
[----:B--2---:R-:W-:-:S03]  /*d600*/  IMAD R26, R26, 0x100, R7 ;  /* 0x000001001a1a7824 */ /* 0x004fc600078e0207 */
[----:B------:R-:W2:Y:S01]  /*d610*/  LDL.LU R7, [R1+0x60c] ;  /* 0x00060c0001077983 */ /* 0x000ea20000300800 */
[----:B------:R-:W-:Y:S02]  /*d620*/  IMAD R27, R27, 0x100, R2 ;  /* 0x000001001b1b7824 */ /* 0x000fe400078e0202 */
[----:B---3--:R-:W-:Y:S01]  /*d630*/  IMAD R28, R28, 0x100, R3 ;  /* 0x000001001c1c7824 */ /* 0x008fe200078e0203 */
[----:B------:R-:W3:Y:S01]  /*d640*/  LDL.LU R2, [R1+0x608] ;  /* 0x0006080001027983 */ /* 0x000ee20000300800 */
[----:B------:R-:W-:-:S03]  /*d650*/  IMAD R29, R29, 0x100, R0 ;  /* 0x000001001d1d7824 */ /* 0x000fc600078e0200 */
[----:B------:R-:W3:Y:S04]  /*d660*/  LDL.LU R3, [R1+0x604] ;  /* 0x0006040001037983 */ /* 0x000ee80000300800 */
[----:B------:R-:W3:Y:S01]  /*d670*/  LDL.LU R0, [R1+0x600] ;  /* 0x0006000001007983 */ /* 0x000ee20000300800 */
[----:B--2---:R-:W-:Y:S03]  /*d680*/  HMMA.16816.F32 R8, R8, R6, R20 ;  /* 0x000000060808723c */ /* 0x004fe60000001814 */
[----:B------:R-:W2:Y:S04]  /*d690*/  LDL.LU.64 R22, [R1+0x5f8] ;  /* 0x0005f80001167983 */ /* 0x000ea80000300a00 */
[----:B------:R-:W2:Y:S04]  /*d6a0*/  LDL.LU.64 R20, [R1+0x5f0] ;  /* 0x0005f00001147983 */ /* 0x000ea80000300a00 */
[----:B------:R-:W-:Y:S04]  /*d6b0*/  STL.64 [R1+0x5a0], R6 ;  /* 0x0005a00601007387 */ /* 0x000fe80000100a00 */
[----:B------:R0:W-:Y:S04]  /*d6c0*/  STL.64 [R1+0x598], R4 ;  /* 0x0005980401007387 */ /* 0x0001e80000100a00 */
[----:B------:R1:W-:Y:S04]  /*d6d0*/  STL.64 [R1+0x280], R8 ;  /* 0x0002800801007387 */ /* 0x0003e80000100a00 */
[----:B------:R1:W-:Y:S04]  /*d6e0*/  STL.64 [R1+0x288], R10 ;  /* 0x0002880a01007387 */ /* 0x0003e80000100a00 */
[----:B0-----:R-:W3:Y:S04]  /*d6f0*/  LDL.LU R4, [R1+0x40] ;  /* 0x0000400001047983 */ /* 0x001ee80000300800 */
[----:B------:R-:W3:Y:S04]  /*d700*/  LDL.LU R5, [R1+0x44] ;  /* 0x0000440001057983 */ /* 0x000ee80000300800 */
[----:B------:R-:W3:Y:S04]  /*d710*/  LDL.LU R6, [R1+0x48] ;  /* 0x0000480001067983 */ /* 0x000ee80000300800 */
[----:B------:R-:W3:Y:S01]  /*d720*/  LDL.LU R7, [R1+0x4c] ;  /* 0x00004c0001077983 */ /* 0x000ee20000300800 */
[----:B-1----:R-:W-:-:S02]  /*d730*/  F2FP.F16.E5M2.UNPACK_B R8, R26 ;  /* 0x0000001aff08723e */ /* 0x002fc400020004ff */
[----:B------:R-:W-:Y:S02]  /*d740*/  F2FP.F16.E5M2.UNPACK_B R9, R27 ;  /* 0x0000001bff09723e */ /* 0x000fe400020004ff */
[----:B------:R-:W-:Y:S02]  /*d750*/  F2FP.F16.E5M2.UNPACK_B R10, R28 ;  /* 0x0000001cff0a723e */ /* 0x000fe400020004ff */
[----:B------:R-:W-:-:S07]  /*d760*/  F2FP.F16.E5M2.UNPACK_B R11, R29 ;  /* 0x0000001dff0b723e */ /* 0x000fce00020004ff */
[C---:B--2---:R-:W-:Y:S01]  /*d770*/  HMMA.16816.F32 R24, R8.reuse, R24, R20 ;  /* 0x000000180818723c */ /* 0x044fe20000001814 */
[----:B---3--:R-:W-:Y:S04]  /*d780*/  STL.64 [R1+0x5b0], R6 ;  /* 0x0005b00601007387 */ /* 0x008fe80000100a00 */
[----:B------:R0:W-:Y:S04]  /*d790*/  STL.64 [R1+0x5a8], R4 ;  /* 0x0005a80401007387 */ /* 0x0001e80000100a00 */
[----:B0-----:R-:W2:Y:S04]  /*d7a0*/  LDL.LU R4, [R1+0x70] ;  /* 0x0000700001047983 */ /* 0x001ea80000300800 */
[----:B------:R-:W2:Y:S04]  /*d7b0*/  LDL.LU R5, [R1+0x74] ;  /* 0x0000740001057983 */ /* 0x000ea80000300800 */
[----:B------:R-:W2:Y:S04]  /*d7c0*/  LDL.LU R6, [R1+0x78] ;  /* 0x0000780001067983 */ /* 0x000ea80000300800 */
[----:B------:R-:W2:Y:S04]  /*d7d0*/  LDL.LU R7, [R1+0x7c] ;  /* 0x00007c0001077983 */ /* 0x000ea80000300800 */
[----:B------:R-:W4:Y:S04]  /*d7e0*/  LDL.LU.64 R22, [R1+0x5e8] ;  /* 0x0005e80001167983 */ /* 0x000f280000300a00 */
[----:B------:R-:W3:Y:S04]  /*d7f0*/  LDL.LU.64 R20, [R1+0x5e0] ;  /* 0x0005e00001147983 */ /* 0x000ee80000300a00 */
[----:B------:R0:W-:Y:S04]  /*d800*/  STL.64 [R1+0x10], R24 ;  /* 0x0000101801007387 */ /* 0x0001e80000100a00 */
[----:B------:R1:W-:Y:S04]  /*d810*/  STL.64 [R1+0x18], R26 ;  /* 0x0000181a01007387 */ /* 0x0003e80000100a00 */
[----:B0-----:R-:W2:Y:S04]  /*d820*/  LDL.LU R24, [R1+0xc0] ;  /* 0x0000c00001187983 */ /* 0x001ea80000300800 */
[----:B------:R-:W2:Y:S04]  /*d830*/  LDL.LU R25, [R1+0xc4] ;  /* 0x0000c40001197983 */ /* 0x000ea80000300800 */
[----:B-1----:R-:W2:Y:S04]  /*d840*/  LDL.LU R26, [R1+0xc8] ;  /* 0x0000c800011a7983 */ /* 0x002ea80000300800 */
[----:B------:R-:W2:Y:S01]  /*d850*/  LDL.LU R27, [R1+0xcc] ;  /* 0x0000cc00011b7983 */ /* 0x000ea20000300800 */
[----:B----4-:R-:W-:Y:S01]  /*d860*/  HMMA.16816.F32 R16, R8, R22, R16 ;  /* 0x000000160810723c */ /* 0x010fe20000001810 */
[----:B------:R-:W0:-:S15]  /*d870*/  LDC R22, c[0x0][0x3a8] ;  /* 0x0000ea00ff167b82 */ /* 0x000e1e0000000800 */
[----:B------:R-:W-:-:S03]  /*d880*/  NOP ;  /* 0x0000000000007918 */ /* 0x000fc60000000000 */
[----:B------:R-:W-:Y:S04]  /*d890*/  STL.64 [R1], R16 ;  /* 0x0000001001007387 */ /* 0x000fe80000100a00 */
[----:B------:R1:W-:Y:S04]  /*d8a0*/  STL.64 [R1+0x8], R18 ;  /* 0x0000081201007387 */ /* 0x0003e80000100a00 */
[----:B-1----:R-:W2:Y:S04]  /*d8b0*/  LDL.LU.64 R18, [R1+0x5d8] ;  /* 0x0005d80001127983 */ /* 0x002ea80000300a00 */
[----:B------:R-:W4:Y:S01]  /*d8c0*/  LDL.LU.64 R16, [R1+0x5d0] ;  /* 0x0005d00001107983 */ /* 0x000f220000300a00 */
[C---:B--2---:R-:W-:Y:S08]  /*d8d0*/  HMMA.16816.F32 R24, R8.reuse, R18, R24 ;  /* 0x000000120818723c */ /* 0x044ff00000001818 */
[----:B----4-:R-:W-:Y:S01]  /*d8e0*/  HMMA.16816.F32 R16, R8, R16, R12 ;  /* 0x000000100810723c */ /* 0x010fe2000000180c */
[----:B------:R-:W2:Y:S04]  /*d8f0*/  LDL.LU.64 R14, [R1+0x5c8] ;  /* 0x0005c800010e7983 */ /* 0x000ea80000300a00 */
[----:B------:R-:W4:-:S14]  /*d900*/  LDL.LU.64 R12, [R1+0x5c0] ;  /* 0x0005c000010c7983 */ /* 0x000f1c0000300a00 */
[----:B------:R1:W-:Y:S04]  /*d910*/  STL.64 [R1+0x60], R16 ;  /* 0x0000601001007387 */ /* 0x0003e80000100a00 */
[----:B------:R3:W-:Y:S04]  /*d920*/  STL.64 [R1+0x68], R18 ;  /* 0x0000681201007387 */ /* 0x0007e80000100a00 */
[----:B-1----:R-:W4:Y:S04]  /*d930*/  LDL.LU R16, [R1+0x20] ;  /* 0x0000200001107983 */ /* 0x002f280000300800 */
[----:B------:R-:W4:Y:S01]  /*d940*/  LDL.LU R17, [R1+0x24] ;  /* 0x0000240001117983 */ /* 0x000f220000300800 */
[----:B---3--:R-:W-:-:S03]  /*d950*/  IMAD.MOV.U32 R19, RZ, RZ, R21 ;  /* 0x000000ffff137224 */ /* 0x008fc600078e0015 */
[----:B------:R-:W3:Y:S04]  /*d960*/  LDL.LU R18, [R1+0x28] ;  /* 0x0000280001127983 */ /* 0x000ee80000300800 */
[----:B------:R1:W5:Y:S01]  /*d970*/  LDL.LU R21, [R1+0x5b8] ;  /* 0x0005b80001157983 */ /* 0x0003620000300800 */
[----:B--2---:R-:W-:-:S15]  /*d980*/  HMMA.16816.F32 R4, R8, R14, R4 ;  /* 0x0000000e0804723c */ /* 0x004fde0000001804 */
[----:B------:R-:W-:-:S04]  /*d990*/  NOP ;  /* 0x0000000000007918 */ /* 0x000fc80000000000 */
[----:B------:R-:W-:Y:S04]  /*d9a0*/  STL.64 [R1+0x90], R4 ;  /* 0x0000900401007387 */ /* 0x000fe80000100a00 */
[----:B------:R2:W-:Y:S04]  /*d9b0*/  STL.64 [R1+0x98], R6 ;  /* 0x0000980601007387 */ /* 0x0005e80000100a00 */
[----:B--2---:R-:W4:Y:S04]  /*d9c0*/  LDL.LU.64 R6, [R1+0x5b0] ;  /* 0x0005b00001067983 */ /* 0x004f280000300a00 */
[----:B------:R-:W4:Y:S04]  /*d9d0*/  LDL.LU.64 R4, [R1+0x5a8] ;  /* 0x0005a80001047983 */ /* 0x000f280000300a00 */
[----:B------:R-:W2:Y:S04]  /*d9e0*/  LDL.LU R23, [R1+0x468] ;  /* 0x0004680001177983 */ /* 0x000ea80000300800 */
[----:B------:R-:W2:Y:S04]  /*d9f0*/  LDL.LU R29, [R1+0x45c] ;  /* 0x00045c00011d7983 */ /* 0x000ea80000300800 */
[----:B------:R-:W2:Y:S01]  /*da00*/  LDL.LU R28, [R1+0x464] ;  /* 0x00046400011c7983 */ /* 0x000ea20000300800 */
[----:B----4-:R-:W-:Y:S03]  /*da10*/  HMMA.16816.F32 R12, R8, R12, R4 ;  /* 0x0000000c080c723c */ /* 0x010fe60000001804 */
[----:B------:R-:W3:Y:S04]  /*da20*/  LDL.LU.64 R6, [R1+0x5a0] ;  /* 0x0005a00001067983 */ /* 0x000ee80000300a00 */
[----:B------:R-:W4:-:S12]  /*da30*/  LDL.LU.64 R4, [R1+0x598] ;  /* 0x0005980001047983 */ /* 0x000f180000300a00 */
[----:B------:R0:W-:Y:S04]  /*da40*/  STL.64 [R1+0x40], R12 ;  /* 0x0000400c01007387 */ /* 0x0001e80000100a00 */
[----:B------:R1:W-:Y:S01]  /*da50*/  STL.64 [R1+0x48], R14 ;  /* 0x0000480e01007387 */ /* 0x0003e20000100a00 */
[----:B0-----:R-:W-:-:S03]  /*da60*/  IMAD.MOV.U32 R12, RZ, RZ, R0 ;  /* 0x000000ffff0c7224 */ /* 0x001fc600078e0000 */
[----:B------:R0:W5:Y:S01]  /*da70*/  LDL.LU R0, [R1+0x590] ;  /* 0x0005900001007983 */ /* 0x0001620000300800 */
[----:B------:R-:W-:-:S03]  /*da80*/  IMAD.MOV.U32 R13, RZ, RZ, R3 ;  /* 0x000000ffff0d7224 */ /* 0x000fc600078e0003 */
[----:B------:R-:W2:Y:S01]  /*da90*/  LDL.LU R3, [R1+0x58c] ;  /* 0x00058c0001037983 */ /* 0x000ea20000300800 */
[----:B-1----:R-:W-:Y:S02]  /*daa0*/  IMAD.MOV.U32 R14, RZ, RZ, R20 ;  /* 0x000000ffff0e7224 */ /* 0x002fe400078e0014 */
[----:B------:R-:W-:Y:S01]  /*dab0*/  IMAD.MOV.U32 R15, RZ, RZ, R2 ;  /* 0x000000ffff0f7224 */ /* 0x000fe200078e0002 */
[----:B------:R-:W2:Y:S04]  /*dac0*/  LDL.LU R20, [R1+0x588] ;  /* 0x0005880001147983 */ /* 0x000ea80000300800 */
[----:B------:R-:W2:Y:S02]  /*dad0*/  LDL.LU R2, [R1+0x584] ;  /* 0x0005840001027983 */ /* 0x000ea40000300800 */
[C---:B----4-:R-:W-:Y:S08]  /*dae0*/  HMMA.16816.F32 R12, R8.reuse, R4, R12 ;  /* 0x00000004080c723c */ /* 0x050ff0000000180c */
[----:B---3--:R-:W-:Y:S11]  /*daf0*/  HMMA.16816.F32 R4, R8, R6, R16 ;  /* 0x000000060804723c */ /* 0x008ff60000001810 */
[----:B------:R-:W-:Y:S04]  /*db00*/  STL.64 [R1+0x210], R12 ;  /* 0x0002100c01007387 */ /* 0x000fe80000100a00 */
[----:B------:R-:W-:Y:S04]  /*db10*/  STL.64 [R1+0x218], R14 ;  /* 0x0002180e01007387 */ /* 0x000fe80000100a00 */
[----:B------:R-:W-:Y:S01]  /*db20*/  STL.64 [R1+0x190], R4 ;  /* 0x0001900401007387 */ /* 0x000fe20000100a00 */
[----:B--2---:R-:W-:-:S03]  /*db30*/  IADD3 R3, P1, PT, R3, UR4, RZ ;  /* 0x0000000403037c10 */ /* 0x004fc6000ff3e0ff */
[----:B------:R-:W-:Y:S04]  /*db40*/  STL.64 [R1+0x198], R6 ;  /* 0x0001980601007387 */ /* 0x000fe80000100a00 */
[----:B------:R1:W-:Y:S04]  /*db50*/  STL [R1+0x460], R3 ;  /* 0x0004600301007387 */ /* 0x0003e80000100800 */
[----:B-1----:R-:W2:Y:S01]  /*db60*/  LDL.LU R3, [R1+0x580] ;  /* 0x0005800001037983 */ /* 0x002ea20000300800 */
[----:B------:R-:W-:Y:S02]  /*db70*/  IADD3 R23, P2, PT, R23, UR4, RZ ;  /* 0x0000000417177c10 */ /* 0x000fe4000ff5e0ff */
[----:B------:R-:W-:-:S02]  /*db80*/  IADD3.X R29, PT, PT, R29, UR10, RZ, P1, !PT ;  /* 0x0000000a1d1d7c10 */ /* 0x000fc40008ffe4ff */
[----:B------:R-:W-:Y:S01]  /*db90*/  IADD3.X R28, PT, PT, R28, UR10, RZ, P2, !PT ;  /* 0x0000000a1c1c7c10 */ /* 0x000fe200097fe4ff */
[----:B------:R0:W-:Y:S01]  /*dba0*/  STL [R1+0x468], R23 ;  /* 0x0004681701007387 */ /* 0x0001e20000100800 */
[----:B------:R-:W-:-:S03]  /*dbb0*/  UIADD3 UR37, UP0, UPT, UR4, UR37, URZ ;  /* 0x0000002504257290 */ /* 0x000fc6000ff1e0ff */
[----:B------:R0:W-:Y:S01]  /*dbc0*/  STL [R1+0x464], R28 ;  /* 0x0004641c01007387 */ /* 0x0001e20000100800 */
[----:B------:R-:W-:-:S03]  /*dbd0*/  UIADD3.X UR38, UPT, UPT, UR10, UR38, URZ, UP0, !UPT ;  /* 0x000000260a267290 */ /* 0x000fc600087fe4ff */
[----:B------:R0:W-:Y:S01]  /*dbe0*/  STL [R1+0x45c], R29 ;  /* 0x00045c1d01007387 */ /* 0x0001e20000100800 */
[----:B------:R-:W-:Y:S02]  /*dbf0*/  UIADD3 UR23, UP0, UPT, UR4, UR23, URZ ;  /* 0x0000001704177290 */ /* 0x000fe4000ff1e0ff */
[----:B------:R-:W-:Y:S02]  /*dc00*/  UIADD3 UR6, UPT, UPT, UR6, -0x1, URZ ;  /* 0xffffffff06067890 */ /* 0x000fe4000fffe0ff */
[----:B------:R-:W-:Y:S02]  /*dc10*/  UIADD3.X UR24, UPT, UPT, UR10, UR24, URZ, UP0, !UPT ;  /* 0x000000180a187290 */ /* 0x000fe400087fe4ff */
[----:B------:R-:W-:Y:S01]  /*dc20*/  UISETP.NE.U32.AND UP0, UPT, UR6, URZ, UPT ;  /* 0x000000ff0600728c */ /* 0x000fe2000bf05070 */
[----:B------:R-:W-:Y:S01]  /*dc30*/  IMAD.SHL.U32 R14, R22, 0x40, RZ ;  /* 0x00000040160e7824 */ /* 0x000fe200078e00ff */
[----:B------:R-:W-:Y:S02]  /*dc40*/  UIADD3 UR35, UP4, UPT, UR4, UR35, URZ ;  /* 0x0000002304237290 */ /* 0x000fe4000ff9e0ff */
[----:B------:R-:W-:-:S02]  /*dc50*/  UIADD3 UR33, UP3, UPT, UR4, UR33, URZ ;  /* 0x0000002104217290 */ /* 0x000fc4000ff7e0ff */
[----:B------:R-:W-:Y:S02]  /*dc60*/  UIADD3 UR31, UP6, UPT, UR4, UR31, URZ ;  /* 0x0000001f041f7290 */ /* 0x000fe4000ffde0ff */
[----:B------:R-:W-:Y:S02]  /*dc70*/  UIADD3 UR29, UP5, UPT, UR4, UR29, URZ ;  /* 0x0000001d041d7290 */ /* 0x000fe4000ffbe0ff */
[----:B------:R-:W-:Y:S02]  /*dc80*/  UIADD3 UR27, UP2, UPT, UR4, UR27, URZ ;  /* 0x0000001b041b7290 */ /* 0x000fe4000ff5e0ff */
[----:B------:R-:W-:Y:S01]  /*dc90*/  UIADD3 UR25, UP1, UPT, UR4, UR25, URZ ;  /* 0x0000001904197290 */ /* 0x000fe2000ff3e0ff */
[----:B------:R-:W-:Y:S01]  /*dca0*/  IADD3 R2, P0, PT, R14, R2, RZ ;  /* 0x000000020e027210 */ /* 0x000fe20007f1e0ff */
[----:B------:R-:W-:Y:S02]  /*dcb0*/  UIADD3.X UR36, UPT, UPT, UR10, UR36, URZ, UP4, !UPT ;  /* 0x000000240a247290 */ /* 0x000fe4000a7fe4ff */
[----:B------:R-:W-:-:S02]  /*dcc0*/  UIADD3.X UR34, UPT, UPT, UR10, UR34, URZ, UP3, !UPT ;  /* 0x000000220a227290 */ /* 0x000fc40009ffe4ff */
[----:B------:R-:W-:Y:S02]  /*dcd0*/  UIADD3.X UR32, UPT, UPT, UR10, UR32, URZ, UP6, !UPT ;  /* 0x000000200a207290 */ /* 0x000fe4000b7fe4ff */
[----:B------:R-:W-:Y:S02]  /*dce0*/  UIADD3.X UR30, UPT, UPT, UR10, UR30, URZ, UP5, !UPT ;  /* 0x0000001e0a1e7290 */ /* 0x000fe4000affe4ff */
[----:B------:R-:W-:Y:S02]  /*dcf0*/  UIADD3.X UR28, UPT, UPT, UR10, UR28, URZ, UP2, !UPT ;  /* 0x0000001c0a1c7290 */ /* 0x000fe400097fe4ff */
[----:B------:R-:W-:Y:S01]  /*dd00*/  UIADD3.X UR26, UPT, UPT, UR10, UR26, URZ, UP1, !UPT ;  /* 0x0000001a0a1a7290 */ /* 0x000fe20008ffe4ff */
[----:B------:R-:W-:Y:S01]  /*dd10*/  VIADD R20, R20, 0xffffffc0 ;  /* 0xffffffc014147836 */ /* 0x000fe20000000000 */
[----:B------:R-:W-:Y:S02]  /*dd20*/  UIADD3 UR21, UP4, UPT, UR4, UR21, URZ ;  /* 0x0000001504157290 */ /* 0x000fe4000ff9e0ff */
[----:B------:R-:W-:-:S02]  /*dd30*/  UIADD3 UR19, UP3, UPT, UR4, UR19, URZ ;  /* 0x0000001304137290 */ /* 0x000fc4000ff7e0ff */
[----:B------:R-:W-:Y:S02]  /*dd40*/  UIADD3 UR17, UP6, UPT, UR4, UR17, URZ ;  /* 0x0000001104117290 */ /* 0x000fe4000ffde0ff */
[----:B------:R-:W-:Y:S02]  /*dd50*/  UIADD3 UR15, UP5, UPT, UR4, UR15, URZ ;  /* 0x0000000f040f7290 */ /* 0x000fe4000ffbe0ff */
[----:B------:R-:W-:Y:S02]  /*dd60*/  UIADD3 UR13, UP2, UPT, UR4, UR13, URZ ;  /* 0x0000000d040d7290 */ /* 0x000fe4000ff5e0ff */
[----:B------:R-:W-:Y:S02]  /*dd70*/  UIADD3 UR11, UP1, UPT, UR4, UR11, URZ ;  /* 0x0000000b040b7290 */ /* 0x000fe4000ff3e0ff */
[----:B------:R-:W-:Y:S02]  /*dd80*/  UIADD3.X UR22, UPT, UPT, UR10, UR22, URZ, UP4, !UPT ;  /* 0x000000160a167290 */ /* 0x000fe4000a7fe4ff */
[----:B------:R-:W-:-:S02]  /*dd90*/  UIADD3.X UR20, UPT, UPT, UR10, UR20, URZ, UP3, !UPT ;  /* 0x000000140a147290 */ /* 0x000fc40009ffe4ff */
[----:B------:R-:W-:Y:S02]  /*dda0*/  UIADD3.X UR18, UPT, UPT, UR10, UR18, URZ, UP6, !UPT ;  /* 0x000000120a127290 */ /* 0x000fe4000b7fe4ff */
[----:B------:R-:W-:Y:S02]  /*ddb0*/  UIADD3.X UR16, UPT, UPT, UR10, UR16, URZ, UP5, !UPT ;  /* 0x000000100a107290 */ /* 0x000fe4000affe4ff */
[----:B------:R-:W-:Y:S02]  /*ddc0*/  UIADD3.X UR14, UPT, UPT, UR10, UR14, URZ, UP2, !UPT ;  /* 0x0000000e0a0e7290 */ /* 0x000fe400097fe4ff */
[----:B------:R-:W-:Y:S01]  /*ddd0*/  UIADD3.X UR12, UPT, UPT, UR10, UR12, URZ, UP1, !UPT ;  /* 0x0000000c0a0c7290 */ /* 0x000fe20008ffe4ff */
[----:B--2---:R-:W-:Y:S01]  /*dde0*/  LEA.HI.X.SX32 R3, R14, R3, 0x1, P0 ;  /* 0x000000030e037211 */ /* 0x004fe200000f0eff */
[----:B0-----:R-:W-:Y:S10]  /*ddf0*/  BRA.U UP0, `(.L_x_2) ;  /* 0xffffff4d00947547 */ /* 0x001ff4000b83ffff */
.L_x_1:
[----:B------:R-:W2:Y:S01]  /*de00*/  LDL.LU R20, [R1+0x254] ;  /* 0x0002540001147983 */ /* 0x000ea20000300800 */
[----:B------:R-:W3:Y:S01]  /*de10*/  LDCU.64 UR12, c[0x0][0x398] ;  /* 0x00007300ff0c77ac */ /* 0x000ee20008000a00 */
[----:B------:R-:W4:Y:S01]  /*de20*/  LDCU UR4, c[0x0][0x39c] ;  /* 0x00007380ff0477ac */ /* 0x000f220008000800 */
[----:B------:R-:W0:Y:S01]  /*de30*/  LDCU UR6, c[0x0][0x39c] ;  /* 0x00007380ff0677ac */ /* 0x000e220008000800 */
[----:B------:R-:W1:Y:S01]  /*de40*/  LDCU UR10, c[0x0][0x39c] ;  /* 0x00007380ff0a77ac */ /* 0x000e620008000800 */
[----:B------:R-:W0:Y:S01]  /*de50*/  LDCU UR11, c[0x0][0x39c] ;  /* 0x00007380ff0b77ac */ /* 0x000e220008000800 */
[----:B------:R-:W0:Y:S01]  /*de60*/  LDCU UR14, c[0x0][0x39c] ;  /* 0x00007380ff0e77ac */ /* 0x000e220008000800 */
[----:B------:R-:W0:Y:S01]  /*de70*/  LDCU UR15, c[0x0][0x39c] ;  /* 0x00007380ff0f77ac */ /* 0x000e220008000800 */
[----:B------:R-:W-:Y:S06]  /*de80*/  BAR.SYNC.DEFER_BLOCKING 0x0 ;  /* 0x0000000000007b1d */ /* 0x000fec0000010000 */
[----:B--2---:R2:W-:Y:S04]  /*de90*/  STL [R1+0x5f8], R20 ;  /* 0x0005f81401007387 */ /* 0x0045e80000100800 */
[----:B--2---:R-:W2:Y:S04]  /*dea0*/  LDL.LU R20, [R1+0x220] ;  /* 0x0002200001147983 */ /* 0x004ea80000300800 */
[----:B------:R-:W2:Y:S04]  /*deb0*/  LDL.LU R7, [R1+0x258] ;  /* 0x0002580001077983 */ /* 0x000ea80000300800 */
[----:B------:R-:W2:Y:S04]  /*dec0*/  LDL.LU R6, [R1+0x25c] ;  /* 0x00025c0001067983 */ /* 0x000ea80000300800 */
[----:B------:R-:W2:Y:S04]  /*ded0*/  LDL.LU R5, [R1+0x270] ;  /* 0x0002700001057983 */ /* 0x000ea80000300800 */
[----:B------:R-:W2:Y:S04]  /*dee0*/  LDL.LU R4, [R1+0x274] ;  /* 0x0002740001047983 */ /* 0x000ea80000300800 */
[----:B-1---5:R-:W2:Y:S04]  /*def0*/  LDL.LU R0, [R1+0x278] ;  /* 0x0002780001007983 */ /* 0x022ea80000300800 */
        /* <DEDUP_REMOVED lines=19> */
[----:B------:R0:W-:Y:S04]  /*e030*/  STL [R1+0x5f0], R24 ;  /* 0x0005f01801007387 */ /* 0x0001e80000100800 */
[----:B0-----:R-:W2:Y:S04]  /*e040*/  LDL.LU R24, [R1+0x250] ;  /* 0x0002500001187983 */ /* 0x001ea80000300800 */
[----:B------:R0:W-:Y:S04]  /*e050*/  STL [R1+0x5ec], R25 ;  /* 0x0005ec1901007387 */ /* 0x0001e80000100800 */
[----:B0-----:R-:W2:Y:S04]  /*e060*/  LDL.LU R25, [R1+0x22c] ;  /* 0x00022c0001197983 */ /* 0x001ea80000300800 */
[----:B------:R0:W-:Y:S04]  /*e070*/  STL [R1+0x5e8], R26 ;  /* 0x0005e81a01007387 */ /* 0x0001e80000100800 */
[----:B0-----:R-:W2:Y:S04]  /*e080*/  LDL.LU R26, [R1+0x228] ;  /* 0x00022800011a7983 */ /* 0x001ea80000300800 */
[----:B------:R0:W-:Y:S04]  /*e090*/  STL [R1+0x5e4], R27 ;  /* 0x0005e41b01007387 */ /* 0x0001e80000100800 */
[----:B0-----:R-:W2:Y:S02]  /*e0a0*/  LDL.LU R27, [R1+0x224] ;  /* 0x00022400011b7983 */ /* 0x001ea40000300800 */
[----:B--2---:R-:W-:-:S02]  /*e0b0*/  F2FP.SATFINITE.E5M2.F32.PACK_AB_MERGE_C R27, R27, R20, RZ ;  /* 0x000000141b1b723e */ /* 0x004fc400048060ff */
[----:B------:R-:W2:Y:S01]  /*e0c0*/  LDL.LU R20, [R1+0x5f8] ;  /* 0x0005f80001147983 */ /* 0x000ea20000300800 */
[----:B------:R-:W-:-:S03]  /*e0d0*/  F2FP.SATFINITE.E5M2.F32.PACK_AB_MERGE_C R25, R25, R26, RZ ;  /* 0x0000001a1919723e */ /* 0x000fc600048060ff */
[----:B------:R-:W-:Y:S04]  /*e0e0*/  STL [R1+0xdc], R27 ;  /* 0x0000dc1b01007387 */ /* 0x000fe80000100800 */
[----:B------:R-:W-:Y:S01]  /*e0f0*/  STL [R1+0xd4], R25 ;  /* 0x0000d41901007387 */ /* 0x000fe20000100800 */
[----:B--2---:R-:W-:Y:S02]  /*e100*/  F2FP.SATFINITE.E5M2.F32.PACK_AB_MERGE_C R24, R20, R24, RZ ;  /* 0x000000181418723e */ /* 0x004fe400048060ff */
[----:B------:R-:W-:Y:S02]  /*e110*/  F2FP.SATFINITE.E5M2.F32.PACK_AB_MERGE_C R20, R6, R7, RZ ;  /* 0x000000070614723e */ /* 0x000fe400048060ff */
[----:B------:R-:W2:Y:S04]  /*e120*/  LDL.LU R7, [R1+0x378] ;  /* 0x0003780001077983 */ /* 0x000ea80000300800 */
[----:B------:R-:W-:Y:S04]  /*e130*/  STL [R1+0xcc], R24 ;  /* 0x0000cc1801007387 */ /* 0x000fe80000100800 */
[----:B------:R-:W2:Y:S04]  /*e140*/  LDL.LU R6, [R1+0x37c] ;  /* 0x00037c0001067983 */ /* 0x000ea80000300800 */
[----:B------:R0:W-:Y:S02]  /*e150*/  STL [R1+0xc4], R20 ;  /* 0x0000c41401007387 */ /* 0x0001e40000100800 */
[----:B0-----:R-:W-:-:S02]  /*e160*/  F2FP.SATFINITE.E5M2.F32.PACK_AB_MERGE_C R20, R4, R5, RZ ;  /* 0x000000050414723e */ /* 0x001fc400048060ff */
[----:B------:R-:W2:Y:S04]  /*e170*/  LDL.LU R5, [R1+0xb0] ;  /* 0x0000b00001057983 */ /* 0x000ea80000300800 */
[----:B------:R-:W2:Y:S04]  /*e180*/  LDL.LU R4, [R1+0xb4] ;  /* 0x0000b40001047983 */ /* 0x000ea80000300800 */
[----:B------:R0:W-:Y:S02]  /*e190*/  STL [R1+0xd8], R20 ;  /* 0x0000d81401007387 */ /* 0x0001e40000100800 */
[----:B0-----:R-:W-:-:S02]  /*e1a0*/  F2FP.SATFINITE.E5M2.F32.PACK_AB_MERGE_C R20, R2, R0, RZ ;  /* 0x000000000214723e */ /* 0x001fc400048060ff */
[----:B------:R-:W-:Y:S02]  /*e1b0*/  F2FP.SATFINITE.E5M2.F32.PACK_AB_MERGE_C R2, R21, R3, RZ ;  /* 0x000000031502723e */ /* 0x000fe400048060ff */
[----:B------:R-:W-:Y:S01]  /*e1c0*/  F2FP.SATFINITE.E5M2.F32.PACK_AB_MERGE_C R0, R28, R29, RZ ;  /* 0x0000001d1c00723e */ /* 0x000fe200048060ff */
[----:B------:R-:W-:Y:S01]  /*e1d0*/  STL [R1+0xd0], R20 ;  /* 0x0000d01401007387 */ /* 0x000fe20000100800 */
[----:B------:R-:W-:-:S03]  /*e1e0*/  F2FP.SATFINITE.E5M2.F32.PACK_AB_MERGE_C R3, R22, R23, RZ ;  /* 0x000000171603723e */ /* 0x000fc600048060ff */
[----:B------:R0:W-:Y:S04]  /*e1f0*/  STL [R1+0xc8], R2 ;  /* 0x0000c80201007387 */ /* 0x0001e80000100800 */
[----:B------:R1:W-:Y:S04]  /*e200*/  STL [R1+0xc0], R0 ;  /* 0x0000c00001007387 */ /* 0x0003e80000100800 */
[----:B------:R3:W-:Y:S01]  /*e210*/  STL [R1+0xec], R3 ;  /* 0x0000ec0301007387 */ /* 0x0007e20000100800 */
[----:B0-----:R-:W-:Y:S02]  /*e220*/  F2FP.SATFINITE.E5M2.F32.PACK_AB_MERGE_C R2, R18, R19, RZ ;  /* 0x000000131202723e */ /* 0x001fe400048060ff */
[----:B-1----:R-:W-:-:S03]  /*e230*/  F2FP.SATFINITE.E5M2.F32.PACK_AB_MERGE_C R0, R16, R17, RZ ;  /* 0x000000111000723e */ /* 0x002fc600048060ff */
[----:B------:R0:W-:Y:S01]  /*e240*/  STL [R1+0xe8], R2 ;  /* 0x0000e80201007387 */ /* 0x0001e20000100800 */
[----:B---3--:R-:W-:-:S03]  /*e250*/  F2FP.SATFINITE.E5M2.F32.PACK_AB_MERGE_C R3, R14, R15, RZ ;  /* 0x0000000f0e03723e */ /* 0x008fc600048060ff */
[----:B------:R1:W-:Y:S04]  /*e260*/  STL [R1+0xe4], R0 ;  /* 0x0000e40001007387 */ /* 0x0003e80000100800 */
[----:B------:R-:W-:Y:S01]  /*e270*/  STL [R1+0xe0], R3 ;  /* 0x0000e00301007387 */ /* 0x000fe20000100800 */
[----:B0-----:R-:W-:Y:S02]  /*e280*/  F2FP.SATFINITE.E5M2.F32.PACK_AB_MERGE_C R2, R12, R13, RZ ;  /* 0x0000000d0c02723e */ /* 0x001fe400048060ff */
[----:B-1----:R-:W-:Y:S02]  /*e290*/  F2FP.SATFINITE.E5M2.F32.PACK_AB_MERGE_C R0, R8, R9, RZ ;  /* 0x000000090800723e */ /* 0x002fe400048060ff */
[----:B------:R-:W3:Y:S04]  /*e2a0*/  LDL.LU R9, [R1+0xb8] ;  /* 0x0000b80001097983 */ /* 0x000ee80000300800 */
[----:B------:R-:W-:Y:S04]  /*e2b0*/  STL [R1+0xfc], R2 ;  /* 0x0000fc0201007387 */ /* 0x000fe80000100800 */
[----:B------:R-:W3:Y:S04]  /*e2c0*/  LDL.LU R8, [R1+0xbc] ;  /* 0x0000bc0001087983 */ /* 0x000ee80000300800 */
[----:B------:R0:W-:Y:S04]  /*e2d0*/  STL [R1+0xf8], R0 ;  /* 0x0000f80001007387 */ /* 0x0001e80000100800 */
[----:B------:R-:W2:Y:S04]  /*e2e0*/  LDL.LU R23, [R1+0x124] ;  /* 0x0001240001177983 */ /* 0x000ea80000300800 */
[----:B------:R-:W2:Y:S01]  /*e2f0*/  LDL.LU R24, [R1+0x128] ;  /* 0x0001280001187983 */ /* 0x000ea20000300800 */
[----:B0-----:R-:W-:-:S05]  /*e300*/  F2FP.SATFINITE.E5M2.F32.PACK_AB_MERGE_C R0, R10, R11, RZ ;  /* 0x0000000b0a00723e */ /* 0x001fca00048060ff */
[----:B------:R-:W-:Y:S04]  /*e310*/  STL [R1+0xf4], R0 ;  /* 0x0000f40001007387 */ /* 0x000fe80000100800 */
[----:B--2---:R0:W-:Y:S04]  /*e320*/  STL [R1+0x5f4], R24 ;  /* 0x0005f41801007387 */ /* 0x0041e80000100800 */
[----:B0-----:R-:W2:Y:S04]  /*e330*/  LDL.LU R24, [R1+0x120] ;  /* 0x0001200001187983 */ /* 0x001ea80000300800 */
[----:B------:R-:W4:Y:S04]  /*e340*/  LDL.LU R21, [R1+0x12c] ;  /* 0x00012c0001157983 */ /* 0x000f280000300800 */
[----:B------:R-:W4:Y:S04]  /*e350*/  LDL.LU R25, [R1+0x180] ;  /* 0x0001800001197983 */ /* 0x000f280000300800 */
[----:B------:R-:W4:Y:S04]  /*e360*/  LDL.LU R27, [R1+0x18c] ;  /* 0x00018c00011b7983 */ /* 0x000f280000300800 */
[----:B------:R-:W4:Y:S04]  /*e370*/  LDL.LU R26, [R1+0x230] ;  /* 0x00023000011a7983 */ /* 0x000f280000300800 */
[----:B------:R-:W4:Y:S01]  /*e380*/  LDL.LU R22, [R1+0x234] ;  /* 0x0002340001167983 */ /* 0x000f220000300800 */
[----:B------:R-:W-:-:S03]  /*e390*/  F2FP.SATFINITE.E5M2.F32.PACK_AB_MERGE_C R6, R6, R7, RZ ;  /* 0x000000070606723e */ /* 0x000fc600048060ff */
[----:B------:R-:W4:Y:S04]  /*e3a0*/  LDL.LU R20, [R1+0x238] ;  /* 0x0002380001147983 */ /* 0x000f280000300800 */
[----:B------:R-:W4:Y:S04]  /*e3b0*/  LDL.LU R15, [R1+0x23c] ;  /* 0x00023c00010f7983 */ /* 0x000f280000300800 */
[----:B------:R-:W4:Y:S01]  /*e3c0*/  LDL.LU R0, [R1+0x260] ;  /* 0x0002600001007983 */ /* 0x000f220000300800 */
[----:B------:R-:W-:-:S03]  /*e3d0*/  F2FP.SATFINITE.E5M2.F32.PACK_AB_MERGE_C R4, R4, R5, RZ ;  /* 0x000000050404723e */ /* 0x000fc600048060ff */
[----:B------:R-:W4:Y:S04]  /*e3e0*/  LDL.LU R2, [R1+0x264] ;  /* 0x0002640001027983 */ /* 0x000f280000300800 */
[----:B------:R-:W4:Y:S04]  /*e3f0*/  LDL.LU R3, [R1+0x268] ;  /* 0x0002680001037983 */ /* 0x000f280000300800 */
[----:B------:R-:W4:Y:S04]  /*e400*/  LDL.LU R12, [R1+0x26c] ;  /* 0x00026c00010c7983 */ /* 0x000f280000300800 */
[----:B------:R-:W4:Y:S04]  /*e410*/  LDL.LU R19, [R1+0x290] ;  /* 0x0002900001137983 */ /* 0x000f280000300800 */
[----:B------:R-:W4:Y:S04]  /*e420*/  LDL.LU R7, [R1+0x294] ;  /* 0x0002940001077983 */ /* 0x000f280000300800 */
[----:B------:R0:W-:Y:S04]  /*e430*/  STL [R1+0xf0], R6 ;  /* 0x0000f00601007387 */ /* 0x0001e80000100800 */
[----:B------:R-:W4:Y:S04]  /*e440*/  LDL.LU R18, [R1+0x298] ;  /* 0x0002980001127983 */ /* 0x000f280000300800 */
[----:B------:R-:W4:Y:S04]  /*e450*/  LDL.LU R17, [R1+0x29c] ;  /* 0x00029c0001117983 */ /* 0x000f280000300800 */
[----:B------:R1:W-:Y:S04]  /*e460*/  STL [R1+0x7c], R4 ;  /* 0x00007c0401007387 */ /* 0x0003e80000100800 */
[----:B------:R-:W4:Y:S04]  /*e470*/  LDL.LU R29, [R1+0x2e0] ;  /* 0x0002e000011d7983 */ /* 0x000f280000300800 */
[----:B------:R-:W4:Y:S01]  /*e480*/  LDL.LU R28, [R1+0x2e4] ;  /* 0x0002e400011c7983 */ /* 0x000f220000300800 */
[----:B---3--:R-:W-:-:S03]  /*e490*/  F2FP.SATFINITE.E5M2.F32.PACK_AB_MERGE_C R8, R8, R9, RZ ;  /* 0x000000090808723e */ /* 0x008fc600048060ff */
[----:B------:R-:W3:Y:S04]  /*e4a0*/  LDL.LU R16, [R1+0x2e8] ;  /* 0x0002e80001107983 */ /* 0x000ee80000300800 */
[----:B------:R-:W3:Y:S04]  /*e4b0*/  LDL.LU R14, [R1+0x2ec] ;  /* 0x0002ec00010e7983 */ /* 0x000ee80000300800 */
[----:B------:R-:W3:Y:S04]  /*e4c0*/  LDL.LU R11, [R1+0x2d0] ;  /* 0x0002d000010b7983 */ /* 0x000ee80000300800 */
[----:B0-----:R-:W3:Y:S04]  /*e4d0*/  LDL.LU R6, [R1+0x2d4] ;  /* 0x0002d40001067983 */ /* 0x001ee80000300800 */
[----:B------:R-:W3:Y:S04]  /*e4e0*/  LDL.LU R5, [R1+0x2d8] ;  /* 0x0002d80001057983 */ /* 0x000ee80000300800 */
[----:B-1----:R-:W3:Y:S04]  /*e4f0*/  LDL.LU R4, [R1+0x2dc] ;  /* 0x0002dc0001047983 */ /* 0x002ee80000300800 */
[----:B------:R-:W3:Y:S04]  /*e500*/  LDL.LU R13, [R1+0x50] ;  /* 0x00005000010d7983 */ /* 0x000ee80000300800 */
[----:B------:R-:W3:Y:S04]  /*e510*/  LDL.LU R10, [R1+0x54] ;  /* 0x00005400010a7983 */ /* 0x000ee80000300800 */
[----:B------:R0:W-:Y:S04]  /*e520*/  STL [R1+0x74], R8 ;  /* 0x0000740801007387 */ /* 0x0001e80000100800 */
[----:B------:R-:W3:Y:S04]  /*e530*/  LDL.LU R9, [R1+0x58] ;  /* 0x0000580001097983 */ /* 0x000ee80000300800 */
[----:B0-----:R-:W3:Y:S01]  /*e540*/  LDL.LU R8, [R1+0x5c] ;  /* 0x00005c0001087983 */ /* 0x001ee20000300800 */
[----:B--2---:R-:W-:-:S03]  /*e550*/  F2FP.SATFINITE.E5M2.F32.PACK_AB_MERGE_C R23, R23, R24, RZ ;  /* 0x000000181717723e */ /* 0x004fc600048060ff */
[----:B------:R-:W4:Y:S04]  /*e560*/  LDL.LU R24, [R1+0x5f4] ;  /* 0x0005f40001187983 */ /* 0x000f280000300800 */
[----:B------:R0:W-:Y:S04]  /*e570*/  STL [R1+0x5b8], R23 ;  /* 0x0005b81701007387 */ /* 0x0001e80000100800 */
[----:B0-----:R-:W2:Y:S01]  /*e580*/  LDL.LU R23, [R1+0x188] ;  /* 0x0001880001177983 */ /* 0x001ea20000300800 */
[----:B----4-:R-:W-:-:S03]  /*e590*/  F2FP.SATFINITE.E5M2.F32.PACK_AB_MERGE_C R21, R21, R24, RZ ;  /* 0x000000181515723e */ /* 0x010fc600048060ff */
[----:B------:R-:W4:Y:S04]  /*e5a0*/  LDL.LU R24, [R1+0x5f0] ;  /* 0x0005f00001187983 */ /* 0x000f280000300800 */
[----:B------:R0:W-:Y:S04]  /*e5b0*/  STL [R1+0x5bc], R21 ;  /* 0x0005bc1501007387 */ /* 0x0001e80000100800 */
[----:B0-----:R-:W2:Y:S01]  /*e5c0*/  LDL.LU R21, [R1+0x184] ;  /* 0x0001840001157983 */ /* 0x001ea20000300800 */
[----:B------:R-:W-:Y:S02]  /*e5d0*/  F2FP.SATFINITE.E5M2.F32.PACK_AB_MERGE_C R22, R22, R26, RZ ;  /* 0x0000001a1616723e */ /* 0x000fe400048060ff */
[----:B------:R-:W-:-:S02]  /*e5e0*/  F2FP.SATFINITE.E5M2.F32.PACK_AB_MERGE_C R15, R15, R20, RZ ;  /* 0x000000140f0f723e */ /* 0x000fc400048060ff */
[----:B------:R-:W-:Y:S02]  /*e5f0*/  F2FP.SATFINITE.E5M2.F32.PACK_AB_MERGE_C R2, R2, R0, RZ ;  /* 0x000000000202723e */ /* 0x000fe400048060ff */
[----:B------:R-:W-:Y:S02]  /*e600*/  F2FP.SATFINITE.E5M2.F32.PACK_AB_MERGE_C R0, R12, R3, RZ ;  /* 0x000000030c00723e */ /* 0x000fe400048060ff */
[----:B------:R-:W-:Y:S02]  /*e610*/  F2FP.SATFINITE.E5M2.F32.PACK_AB_MERGE_C R3, R17, R18, RZ ;  /* 0x000000121103723e */ /* 0x000fe400048060ff */
[----:B---3--:R-:W-:Y:S02]  /*e620*/  F2FP.SATFINITE.E5M2.F32.PACK_AB_MERGE_C R14, R14, R16, RZ ;  /* 0x000000100e0e723e */ /* 0x008fe400048060ff */
[----:B------:R-:W-:Y:S02]  /*e630*/  F2FP.SATFINITE.E5M2.F32.PACK_AB_MERGE_C R6, R6, R11, RZ ;  /* 0x0000000b0606723e */ /* 0x000fe400048060ff */
[----:B--2---:R-:W-:-:S02]  /*e640*/  F2FP.SATFINITE.E5M2.F32.PACK_AB_MERGE_C R21, R21, R25, RZ ;  /* 0x000000191515723e */ /* 0x004fc400048060ff */
[----:B------:R-:W4:Y:S04]  /*e650*/  LDL.LU R25, [R1+0x5ec] ;  /* 0x0005ec0001197983 */ /* 0x000f280000300800 */
[----:B------:R0:W-:Y:S04]  /*e660*/  STL [R1+0x78], R21 ;  /* 0x0000781501007387 */ /* 0x0001e80000100800 */
[----:B------:R-:W-:Y:S01]  /*e670*/  STL [R1+0x5c0], R22 ;  /* 0x0005c01601007387 */ /* 0x000fe20000100800 */
[----:B0-----:R-:W-:-:S05]  /*e680*/  F2FP.SATFINITE.E5M2.F32.PACK_AB_MERGE_C R21, R27, R23, RZ ;  /* 0x000000171b15723e */ /* 0x001fca00048060ff */
[----:B------:R-:W-:Y:S04]  /*e690*/  STL [R1+0x70], R21 ;  /* 0x0000701501007387 */ /* 0x000fe80000100800 */
[----:B------:R-:W-:Y:S04]  /*e6a0*/  STL [R1+0x5c4], R15 ;  /* 0x0005c40f01007387 */ /* 0x000fe80000100800 */
[----:B------:R-:W2:Y:S04]  /*e6b0*/  LDL.LU R20, [R1+0x80] ;  /* 0x0000800001147983 */ /* 0x000ea80000300800 */
[----:B------:R0:W-:Y:S04]  /*e6c0*/  STL [R1+0xac], R2 ;  /* 0x0000ac0201007387 */ /* 0x0001e80000100800 */
[----:B------:R-:W2:Y:S04]  /*e6d0*/  LDL.LU R12, [R1+0x84] ;  /* 0x00008400010c7983 */ /* 0x000ea80000300800 */
[----:B------:R1:W-:Y:S01]  /*e6e0*/  STL [R1+0xa8], R0 ;  /* 0x0000a80001007387 */ /* 0x0003e20000100800 */
[----:B0-----:R-:W-:-:S03]  /*e6f0*/  F2FP.SATFINITE.E5M2.F32.PACK_AB_MERGE_C R2, R7, R19, RZ ;  /* 0x000000130702723e */ /* 0x001fc600048060ff */
[----:B-1----:R-:W3:Y:S04]  /*e700*/  LDL.LU R0, [R1+0x88] ;  /* 0x0000880001007983 */ /* 0x002ee80000300800 */
[----:B------:R-:W3:Y:S04]  /*e710*/  LDL.LU R7, [R1+0x8c] ;  /* 0x00008c0001077983 */ /* 0x000ee80000300800 */
[----:B------:R0:W-:Y:S04]  /*e720*/  STL [R1+0xa4], R2 ;  /* 0x0000a40201007387 */ /* 0x0001e80000100800 */
[----:B0-----:R-:W4:Y:S04]  /*e730*/  LDL.LU R2, [R1+0x110] ;  /* 0x0001100001027983 */ /* 0x001f280000300800 */
[----:B------:R-:W4:Y:S04]  /*e740*/  LDL.LU R19, [R1+0x114] ;  /* 0x0001140001137983 */ /* 0x000f280000300800 */
[----:B------:R-:W4:Y:S04]  /*e750*/  LDL.LU R18, [R1+0x118] ;  /* 0x0001180001127983 */ /* 0x000f280000300800 */
[----:B------:R-:W4:Y:S04]  /*e760*/  LDL.LU R17, [R1+0x11c] ;  /* 0x00011c0001117983 */ /* 0x000f280000300800 */
[----:B------:R0:W-:Y:S02]  /*e770*/  STL [R1+0xa0], R3 ;  /* 0x0000a00301007387 */ /* 0x0001e40000100800 */
[----:B0-----:R-:W-:-:S05]  /*e780*/  F2FP.SATFINITE.E5M2.F32.PACK_AB_MERGE_C R3, R28, R29, RZ ;  /* 0x0000001d1c03723e */ /* 0x001fca00048060ff */
[----:B------:R0:W-:Y:S04]  /*e790*/  STL [R1+0xbc], R3 ;  /* 0x0000bc0301007387 */ /* 0x0001e80000100800 */
[----:B------:R-:W-:Y:S04]  /*e7a0*/  STL [R1+0xb8], R14 ;  /* 0x0000b80e01007387 */ /* 0x000fe80000100800 */
[----:B------:R-:W4:Y:S01]  /*e7b0*/  LDL.LU R11, [R1+0x130] ;  /* 0x00013000010b7983 */ /* 0x000f220000300800 */
[----:B0-----:R-:W-:-:S03]  /*e7c0*/  F2FP.SATFINITE.E5M2.F32.PACK_AB_MERGE_C R3, R4, R5, RZ ;  /* 0x000000050403723e */ /* 0x001fc600048060ff */
[----:B------:R0:W-:Y:S04]  /*e7d0*/  STL [R1+0xb4], R6 ;  /* 0x0000b40601007387 */ /* 0x0001e80000100800 */
[----:B0-----:R-:W4:Y:S04]  /*e7e0*/  LDL.LU R6, [R1+0x134] ;  /* 0x0001340001067983 */ /* 0x001f280000300800 */
[----:B------:R0:W-:Y:S04]  /*e7f0*/  STL [R1+0xb0], R3 ;  /* 0x0000b00301007387 */ /* 0x0001e80000100800 */
[----:B------:R-:W4:Y:S04]  /*e800*/  LDL.LU R5, [R1+0x138] ;  /* 0x0001380001057983 */ /* 0x000f280000300800 */
[----:B------:R-:W4:Y:S01]  /*e810*/  LDL.LU R4, [R1+0x13c] ;  /* 0x00013c0001047983 */ /* 0x000f220000300800 */
[----:B------:R-:W-:-:S05]  /*e820*/  F2FP.SATFINITE.E5M2.F32.PACK_AB_MERGE_C R14, R10, R13, RZ ;  /* 0x0000000d0a0e723e */ /* 0x000fca00048060ff */
[----:B------:R-:W-:Y:S04]  /*e830*/  STL [R1+0x5c8], R14 ;  /* 0x0005c80e01007387 */ /* 0x000fe80000100800 */
[----:B------:R-:W4:Y:S04]  /*e840*/  LDL.LU R22, [R1+0x148] ;  /* 0x0001480001167983 */ /* 0x000f280000300800 */
[----:B------:R-:W4:Y:S01]  /*e850*/  LDL.LU R21, [R1+0x14c] ;  /* 0x00014c0001157983 */ /* 0x000f220000300800 */
[----:B------:R-:W-:-:S03]  /*e860*/  F2FP.SATFINITE.E5M2.F32.PACK_AB_MERGE_C R13, R8, R9, RZ ;  /* 0x00000009080d723e */ /* 0x000fc600048060ff */
[----:B------:R-:W4:Y:S04]  /*e870*/  LDL.LU R23, [R1+0x240] ;  /* 0x0002400001177983 */ /* 0x000f280000300800 */
[----:B0-----:R-:W4:Y:S04]  /*e880*/  LDL.LU R3, [R1+0x244] ;  /* 0x0002440001037983 */ /* 0x001f280000300800 */
[----:B------:R-:W4:Y:S04]  /*e890*/  LDL.LU R29, [R1+0x248] ;  /* 0x00024800011d7983 */ /* 0x000f280000300800 */
[----:B------:R-:W4:Y:S04]  /*e8a0*/  LDL.LU R28, [R1+0x24c] ;  /* 0x00024c00011c7983 */ /* 0x000f280000300800 */
[----:B------:R-:W4:Y:S04]  /*e8b0*/  LDL.LU R16, [R1+0x2a0] ;  /* 0x0002a00001107983 */ /* 0x000f280000300800 */
[----:B------:R-:W4:Y:S04]  /*e8c0*/  LDL.LU R10, [R1+0x2a4] ;  /* 0x0002a400010a7983 */ /* 0x000f280000300800 */
[----:B------:R-:W4:Y:S04]  /*e8d0*/  LDL.LU R9, [R1+0x2a8] ;  /* 0x0002a80001097983 */ /* 0x000f280000300800 */
[----:B------:R-:W4:Y:S04]  /*e8e0*/  LDL.LU R8, [R1+0x2ac] ;  /* 0x0002ac0001087983 */ /* 0x000f280000300800 */
[----:B------:R-:W-:Y:S01]  /*e8f0*/  STL [R1+0x5cc], R13 ;  /* 0x0005cc0d01007387 */ /* 0x000fe20000100800 */
[----:B--2---:R-:W-:-:S05]  /*e900*/  F2FP.SATFINITE.E5M2.F32.PACK_AB_MERGE_C R12, R12, R20, RZ ;  /* 0x000000140c0c723e */ /* 0x004fca00048060ff */
[----:B------:R0:W-:Y:S04]  /*e910*/  STL [R1+0x5d0], R12 ;  /* 0x0005d00c01007387 */ /* 0x0001e80000100800 */
[----:B0-----:R-:W2:Y:S01]  /*e920*/  LDL.LU R12, [R1+0x144] ;  /* 0x00014400010c7983 */ /* 0x001ea20000300800 */
[----:B---3--:R-:W-:-:S05]  /*e930*/  F2FP.SATFINITE.E5M2.F32.PACK_AB_MERGE_C R7, R7, R0, RZ ;  /* 0x000000000707723e */ /* 0x008fca00048060ff */
[----:B------:R-:W-:Y:S01]  /*e940*/  STL [R1+0x5d4], R7 ;  /* 0x0005d40701007387 */ /* 0x000fe20000100800 */
[----:B----4-:R-:W-:-:S05]  /*e950*/  F2FP.SATFINITE.E5M2.F32.PACK_AB_MERGE_C R20, R19, R2, RZ ;  /* 0x000000021314723e */ /* 0x010fca00048060ff */
[----:B------:R0:W-:Y:S04]  /*e960*/  STL [R1+0x5d8], R20 ;  /* 0x0005d81401007387 */ /* 0x0001e80000100800 */
[----:B0-----:R-:W2:Y:S01]  /*e970*/  LDL.LU R20, [R1+0x140] ;  /* 0x0001400001147983 */ /* 0x001ea20000300800 */
[----:B------:R-:W-:-:S03]  /*e980*/  F2FP.SATFINITE.E5M2.F32.PACK_AB_MERGE_C R19, R17, R18, RZ ;  /* 0x000000121113723e */ /* 0x000fc600048060ff */
[----:B------:R-:W3:Y:S04]  /*e990*/  LDL.LU R13, [R1+0x280] ;  /* 0x00028000010d7983 */ /* 0x000ee80000300800 */
[----:B------:R-:W3:Y:S04]  /*e9a0*/  LDL.LU R14, [R1+0x284] ;  /* 0x00028400010e7983 */ /* 0x000ee80000300800 */
[----:B------:R-:W4:Y:S04]  /*e9b0*/  LDL.LU R15, [R1+0x288] ;  /* 0x00028800010f7983 */ /* 0x000f280000300800 */
[----:B------:R-:W4:Y:S04]  /*e9c0*/  LDL.LU R0, [R1+0x28c] ;  /* 0x00028c0001007983 */ /* 0x000f280000300800 */
[----:B------:R0:W-:Y:S01]  /*e9d0*/  STL [R1+0x5dc], R19 ;  /* 0x0005dc1301007387 */ /* 0x0001e20000100800 */
[----:B------:R-:W-:-:S05]  /*e9e0*/  F2FP.SATFINITE.E5M2.F32.PACK_AB_MERGE_C R18, R6, R11, RZ ;  /* 0x0000000b0612723e */ /* 0x000fca00048060ff */
[----:B------:R1:W-:Y:S04]  /*e9f0*/  STL [R1+0x5e0], R18 ;  /* 0x0005e01201007387 */ /* 0x0003e80000100800 */
[----:B------:R-:W3:Y:S01]  /*ea00*/  LDL.LU R26, [R1+0x10] ;  /* 0x00001000011a7983 */ /* 0x000ee20000300800 */
[----:B------:R-:W-:-:S03]  /*ea10*/  F2FP.SATFINITE.E5M2.F32.PACK_AB_MERGE_C R17, R4, R5, RZ ;  /* 0x000000050411723e */ /* 0x000fc600048060ff */
[----:B------:R-:W3:Y:S04]  /*ea20*/  LDL.LU R6, [R1+0x14] ;  /* 0x0000140001067983 */ /* 0x000ee80000300800 */
[----:B------:R-:W4:Y:S04]  /*ea30*/  LDL.LU R27, [R1+0x18] ;  /* 0x00001800011b7983 */ /* 0x000f280000300800 */
[----:B------:R-:W4:Y:S04]  /*ea40*/  LDL.LU R5, [R1+0x1c] ;  /* 0x00001c0001057983 */ /* 0x000f280000300800 */
[----:B------:R-:W4:Y:S01]  /*ea50*/  LDL.LU R7, [R1] ;  /* 0x0000000001077983 */ /* 0x000f220000300800 */
[----:B0-----:R-:W-:-:S03]  /*ea60*/  F2FP.SATFINITE.E5M2.F32.PACK_AB_MERGE_C R19, R21, R22, RZ ;  /* 0x000000161513723e */ /* 0x001fc600048060ff */
[----:B------:R-:W4:Y:S04]  /*ea70*/  LDL.LU R2, [R1+0x4] ;  /* 0x0000040001027983 */ /* 0x000f280000300800 */
[----:B------:R-:W4:Y:S01]  /*ea80*/  LDL.LU R11, [R1+0x8] ;  /* 0x00000800010b7983 */ /* 0x000f220000300800 */
[----:B-1----:R-:W-:-:S03]  /*ea90*/  F2FP.SATFINITE.E5M2.F32.PACK_AB_MERGE_C R18, R3, R23, RZ ;  /* 0x000000170312723e */ /* 0x002fc600048060ff */
[----:B------:R-:W4:Y:S01]  /*eaa0*/  LDL.LU R4, [R1+0xc] ;  /* 0x00000c0001047983 */ /* 0x000f220000300800 */
[----:B------:R-:W-:Y:S02]  /*eab0*/  F2FP.SATFINITE.E5M2.F32.PACK_AB_MERGE_C R3, R10, R16, RZ ;  /* 0x000000100a03723e */ /* 0x000fe400048060ff */
[----:B------:R-:W-:Y:S02]  /*eac0*/  F2FP.SATFINITE.E5M2.F32.PACK_AB_MERGE_C R8, R8, R9, RZ ;  /* 0x000000090808723e */ /* 0x000fe400048060ff */
[----:B--2---:R-:W-:-:S05]  /*ead0*/  F2FP.SATFINITE.E5M2.F32.PACK_AB_MERGE_C R12, R12, R20, RZ ;  /* 0x000000140c0c723e */ /* 0x004fca00048060ff */
[----:B------:R0:W-:Y:S04]  /*eae0*/  STL [R1+0x30], R12 ;  /* 0x0000300c01007387 */ /* 0x0001e80000100800 */
[----:B------:R-:W-:Y:S01]  /*eaf0*/  STL [R1+0x2c], R19 ;  /* 0x00002c1301007387 */ /* 0x000fe20000100800 */
[----:B0-----:R-:W-:-:S03]  /*eb00*/  F2FP.SATFINITE.E5M2.F32.PACK_AB_MERGE_C R12, R28, R29, RZ ;  /* 0x0000001d1c0c723e */ /* 0x001fc600048060ff */
[----:B------:R-:W-:Y:S04]  /*eb10*/  STL [R1+0x28], R18 ;  /* 0x0000281201007387 */ /* 0x000fe80000100800 */
[----:B------:R-:W2:Y:S04]  /*eb20*/  LDL.LU R21, [R1+0x60] ;  /* 0x0000600001157983 */ /* 0x000ea80000300800 */
[----:B------:R-:W-:Y:S04]  /*eb30*/  STL [R1+0x24], R12 ;  /* 0x0000240c01007387 */ /* 0x000fe80000100800 */
[----:B------:R-:W2:Y:S04]  /*eb40*/  LDL.LU R16, [R1+0x64] ;  /* 0x0000640001107983 */ /* 0x000ea80000300800 */
[----:B------:R0:W-:Y:S04]  /*eb50*/  STL [R1+0x50], R3 ;  /* 0x0000500301007387 */ /* 0x0001e80000100800 */
[----:B------:R-:W2:Y:S04]  /*eb60*/  LDL.LU R23, [R1+0x68] ;  /* 0x0000680001177983 */ /* 0x000ea80000300800 */
[----:B0-----:R-:W2:Y:S04]  /*eb70*/  LDL.LU R3, [R1+0x6c] ;  /* 0x00006c0001037983 */ /* 0x001ea80000300800 */
[----:B------:R-:W2:Y:S04]  /*eb80*/  LDL.LU R18, [R1+0x90] ;  /* 0x0000900001127983 */ /* 0x000ea80000300800 */
[----:B------:R-:W2:Y:S01]  /*eb90*/  LDL.LU R29, [R1+0x94] ;  /* 0x00009400011d7983 */ /* 0x000ea20000300800 */
[----:B---3--:R-:W-:-:S03]  /*eba0*/  F2FP.SATFINITE.E5M2.F32.PACK_AB_MERGE_C R13, R14, R13, RZ ;  /* 0x0000000d0e0d723e */ /* 0x008fc600048060ff */
[----:B------:R0:W-:Y:S04]  /*ebb0*/  STL [R1+0x3c], R8 ;  /* 0x00003c0801007387 */ /* 0x0001e80000100800 */
[----:B------:R-:W3:Y:S01]  /*ebc0*/  LDL.LU R28, [R1+0x98] ;  /* 0x00009800011c7983 */ /* 0x000ee20000300800 */
[----:B----4-:R-:W-:-:S03]  /*ebd0*/  F2FP.SATFINITE.E5M2.F32.PACK_AB_MERGE_C R12, R0, R15, RZ ;  /* 0x0000000f000c723e */ /* 0x010fc600048060ff */
[----:B------:R-:W3:Y:S04]  /*ebe0*/  LDL.LU R10, [R1+0x9c] ;  /* 0x00009c00010a7983 */ /* 0x000ee80000300800 */
[----:B------:R-:W4:Y:S04]  /*ebf0*/  LDL.LU R22, [R1+0x44] ;  /* 0x0000440001167983 */ /* 0x000f280000300800 */
[----:B------:R-:W4:Y:S04]  /*ec00*/  LDL.LU R19, [R1+0x48] ;  /* 0x0000480001137983 */ /* 0x000f280000300800 */
[----:B------:R-:W4:Y:S04]  /*ec10*/  LDL.LU R9, [R1+0x210] ;  /* 0x0002100001097983 */ /* 0x000f280000300800 */
[----:B0-----:R-:W4:Y:S04]  /*ec20*/  LDL.LU R8, [R1+0x214] ;  /* 0x0002140001087983 */ /* 0x001f280000300800 */
[----:B------:R-:W4:Y:S04]  /*ec30*/  LDL.LU R20, [R1+0x218] ;  /* 0x0002180001147983 */ /* 0x000f280000300800 */
[----:B------:R-:W-:Y:S04]  /*ec40*/  STL [R1+0x38], R13 ;  /* 0x0000380d01007387 */ /* 0x000fe80000100800 */
[----:B------:R-:W4:Y:S04]  /*ec50*/  LDL.LU R0, [R1+0x21c] ;  /* 0x00021c0001007983 */ /* 0x000f280000300800 */
[----:B------:R0:W-:Y:S01]  /*ec60*/  STL [R1+0x34], R12 ;  /* 0x0000340c01007387 */ /* 0x0001e20000100800 */
[----:B------:R-:W-:-:S02]  /*ec70*/  F2FP.SATFINITE.E5M2.F32.PACK_AB_MERGE_C R6, R6, R26, RZ ;  /* 0x0000001a0606723e */ /* 0x000fc400048060ff */
[----:B------:R-:W-:Y:S01]  /*ec80*/  F2FP.SATFINITE.E5M2.F32.PACK_AB_MERGE_C R5, R5, R27, RZ ;  /* 0x0000001b0505723e */ /* 0x000fe200048060ff */
[----:B0-----:R-:W4:Y:S04]  /*ec90*/  LDL.LU R12, [R1+0x190] ;  /* 0x00019000010c7983 */ /* 0x001f280000300800 */
[----:B------:R-:W4:Y:S04]  /*eca0*/  LDL.LU R13, [R1+0x194] ;  /* 0x00019400010d7983 */ /* 0x000f280000300800 */
[----:B------:R-:W4:Y:S04]  /*ecb0*/  LDL.LU R14, [R1+0x198] ;  /* 0x00019800010e7983 */ /* 0x000f280000300800 */
[----:B------:R-:W4:Y:S04]  /*ecc0*/  LDL.LU R15, [R1+0x19c] ;  /* 0x00019c00010f7983 */ /* 0x000f280000300800 */
[----:B------:R-:W4:Y:S04]  /*ecd0*/  LDL.LU R26, [R1+0x5e8] ;  /* 0x0005e800011a7983 */ /* 0x000f280000300800 */
[----:B------:R-:W4:Y:S01]  /*ece0*/  LDL.LU R27, [R1+0x5e4] ;  /* 0x0005e400011b7983 */ /* 0x000f220000300800 */
[----:B------:R-:W-:-:S02]  /*ecf0*/  F2FP.SATFINITE.E5M2.F32.PACK_AB_MERGE_C R4, R4, R11, RZ ;  /* 0x0000000b0404723e */ /* 0x000fc400048060ff */
[----:B------:R-:W-:Y:S01]  /*ed00*/  F2FP.SATFINITE.E5M2.F32.PACK_AB_MERGE_C R24, R25, R24, RZ ;  /* 0x000000181918723e */ /* 0x000fe200048060ff */
[----:B------:R-:W4:Y:S04]  /*ed10*/  LDL R11, [R1+0x394] ;  /* 0x00039400010b7983 */ /* 0x000f280000100800 */
[----:B------:R-:W4:Y:S01]  /*ed20*/  LDL.LU R25, [R1+0x4c] ;  /* 0x00004c0001197983 */ /* 0x000f220000300800 */
[----:B------:R-:W-:Y:S02]  /*ed30*/  F2FP.SATFINITE.E5M2.F32.PACK_AB_MERGE_C R2, R2, R7, RZ ;  /* 0x000000070202723e */ /* 0x000fe400048060ff */
[----:B--2---:R-:W-:Y:S02]  /*ed40*/  F2FP.SATFINITE.E5M2.F32.PACK_AB_MERGE_C R16, R16, R21, RZ ;  /* 0x000000151010723e */ /* 0x004fe400048060ff */
[----:B------:R-:W-:-:S02]  /*ed50*/  F2FP.SATFINITE.E5M2.F32.PACK_AB_MERGE_C R3, R3, R23, RZ ;  /* 0x000000170303723e */ /* 0x000fc400048060ff */
[----:B------:R-:W-:Y:S02]  /*ed60*/  F2FP.SATFINITE.E5M2.F32.PACK_AB_MERGE_C R29, R29, R18, RZ ;  /* 0x000000121d1d723e */ /* 0x000fe400048060ff */
[----:B---3--:R-:W-:Y:S02]  /*ed70*/  F2FP.SATFINITE.E5M2.F32.PACK_AB_MERGE_C R28, R10, R28, RZ ;  /* 0x0000001c0a1c723e */ /* 0x008fe400048060ff */
[----:B----4-:R-:W-:Y:S02]  /*ed80*/  F2FP.SATFINITE.E5M2.F32.PACK_AB_MERGE_C R26, R27, R26, RZ ;  /* 0x0000001a1b1a723e */ /* 0x010fe400048060ff */
[----:B------:R-:W2:Y:S04]  /*ed90*/  LDL.LU R27, [R1+0x40] ;  /* 0x00004000011b7983 */ /* 0x000ea80000300800 */
[----:B------:R-:W3:Y:S04]  /*eda0*/  LDL R7, [R1+0x578] ;  /* 0x0005780001077983 */ /* 0x000ee80000100800 */
[----:B------:R-:W4:Y:S04]  /*edb0*/  LDL.LU R21, [R1+0xcc] ;  /* 0x0000cc0001157983 */ /* 0x000f280000300800 */
[----:B------:R-:W4:Y:S04]  /*edc0*/  LDL.LU R23, [R1+0xc4] ;  /* 0x0000c40001177983 */ /* 0x000f280000300800 */
[----:B------:R-:W4:Y:S04]  /*edd0*/  LDL.LU R18, [R1+0x5e0] ;  /* 0x0005e00001127983 */ /* 0x000f280000300800 */
[----:B------:R-:W4:Y:S01]  /*ede0*/  LDL.LU R10, [R1+0x57c] ;  /* 0x00057c00010a7983 */ /* 0x000f220000300800 */
[----:B------:R-:W-:-:S02]  /*edf0*/  F2FP.SATFINITE.E5M2.F32.PACK_AB_MERGE_C R8, R8, R9, RZ ;  /* 0x000000090808723e */ /* 0x000fc400048060ff */
[----:B------:R-:W-:Y:S02]  /*ee00*/  F2FP.SATFINITE.E5M2.F32.PACK_AB_MERGE_C R25, R25, R19, RZ ;  /* 0x000000131919723e */ /* 0x000fe400048060ff */
[----:B------:R-:W-:Y:S01]  /*ee10*/  F2FP.SATFINITE.E5M2.F32.PACK_AB_MERGE_C R0, R0, R20, RZ ;  /* 0x000000140000723e */ /* 0x000fe200048060ff */
[----:B------:R-:W4:Y:S04]  /*ee20*/  LDL.LU R19, [R1+0x5dc] ;  /* 0x0005dc0001137983 */ /* 0x000f280000300800 */
[----:B------:R-:W-:Y:S04]  /*ee30*/  STL [R1+0x20], R8 ;  /* 0x0000200801007387 */ /* 0x000fe80000100800 */
[----:B------:R-:W4:Y:S01]  /*ee40*/  LDL.LU R20, [R1+0x5d8] ;  /* 0x0005d80001147983 */ /* 0x000f220000300800 */
[----:B------:R-:W-:-:S03]  /*ee50*/  F2FP.SATFINITE.E5M2.F32.PACK_AB_MERGE_C R13, R13, R12, RZ ;  /* 0x0000000c0d0d723e */ /* 0x000fc600048060ff */
[----:B------:R0:W-:Y:S01]  /*ee60*/  STL [R1+0x1c], R0 ;  /* 0x00001c0001007387 */ /* 0x0001e20000100800 */
[----:B------:R-:W-:Y:S01]  /*ee70*/  F2FP.SATFINITE.E5M2.F32.PACK_AB_MERGE_C R15, R15, R14, RZ ;  /* 0x0000000e0f0f723e */ /* 0x000fe200048060ff */
[----:B0-----:R-:W-:Y:S01]  /*ee80*/  VIADD R0, R11, 0x1 ;  /* 0x000000010b007836 */ /* 0x001fe20000000000 */
[----:B--2---:R-:W-:Y:S02]  /*ee90*/  F2FP.SATFINITE.E5M2.F32.PACK_AB_MERGE_C R27, R22, R27, RZ ;  /* 0x0000001b161b723e */ /* 0x004fe400048060ff */
[----:B------:R-:W0:Y:S01]  /*eea0*/  S2R R22, SR_TID.X ;  /* 0x0000000000167919 */ /* 0x000e220000002100 */
[----:B---3--:R-:W-:Y:S01]  /*eeb0*/  ISETP.GE.AND P0, PT, R7, UR12, PT ;  /* 0x0000000c07007c0c */ /* 0x008fe2000bf06270 */
[----:B------:R-:W1:Y:S01]  /*eec0*/  LDCU UR12, c[0x0][0x39c] ;  /* 0x00007380ff0c77ac */ /* 0x000e620008000800 */
[----:B------:R-:W2:Y:S02]  /*eed0*/  LDL.LU R7, [R1+0x5d4] ;  /* 0x0005d40001077983 */ /* 0x000ea40000300800 */
[----:B------:R-:W-:Y:S01]  /*eee0*/  ISETP.LT.AND P3, PT, R0, UR4, !P0 ;  /* 0x0000000400007c0c */ /* 0x000fe2000c761270 */
[----:B------:R-:W3:Y:S01]  /*eef0*/  LDCU UR4, c[0x0][0x3b8] ;  /* 0x00007700ff0477ac */ /* 0x000ee20008000800 */
[----:B------:R-:W2:Y:S04]  /*ef00*/  LDL.LU R12, [R1+0x5d0] ;  /* 0x0005d000010c7983 */ /* 0x000ea80000300800 */
[----:B------:R1:W-:Y:S01]  /*ef10*/  STL [R1+0x18], R13 ;  /* 0x0000180d01007387 */ /* 0x0003e20000100800 */
[----:B----4-:R-:W-:-:S03]  /*ef20*/  LOP3.LUT R0, R10, 0xf0, RZ, 0xc0, !PT ;  /* 0x000000f00a007812 */ /* 0x010fc600078ec0ff */
[----:B-1----:R-:W4:Y:S04]  /*ef30*/  LDL.LU R13, [R1+0x5cc] ;  /* 0x0005cc00010d7983 */ /* 0x002f280000300800 */
[----:B------:R-:W2:Y:S01]  /*ef40*/  LDL.LU R14, [R1+0x5c8] ;  /* 0x0005c800010e7983 */ /* 0x000ea20000300800 */
[C---:B0-----:R-:W-:Y:S02]  /*ef50*/  IMAD.SHL.U32 R9, R22.reuse, 0x80, RZ ;  /* 0x0000008016097824 */ /* 0x041fe400078e00ff */
[----:B------:R-:W-:-:S03]  /*ef60*/  IMAD.SHL.U32 R8, R22, 0x100, RZ ;  /* 0x0000010016087824 */ /* 0x000fc600078e00ff */
[----:B------:R-:W-:Y:S02]  /*ef70*/  LOP3.LUT R9, R9, 0x800, RZ, 0xc0, !PT ;  /* 0x0000080009097812 */ /* 0x000fe400078ec0ff */
[----:B------:R-:W-:-:S04]  /*ef80*/  LOP3.LUT R8, R8, 0x2000, RZ, 0xc0, !PT ;  /* 0x0000200008087812 */ /* 0x000fc800078ec0ff */
[----:B------:R-:W-:Y:S01]  /*ef90*/  IADD3 R8, PT, PT, R8, UR5, R9 ;  /* 0x0000000508087c10 */ /* 0x000fe2000fffe009 */
[----:B------:R-:W-:Y:S01]  /*efa0*/  VIADD R9, R11, 0x2 ;  /* 0x000000020b097836 */ /* 0x000fe20000000000 */
[----:B------:R0:W-:Y:S03]  /*efb0*/  STL [R1+0x14], R15 ;  /* 0x0000140f01007387 */ /* 0x0001e60000100800 */
[----:B------:R-:W-:Y:S01]  /*efc0*/  IMAD.IADD R0, R0, 0x1, R8 ;  /* 0x0000000100007824 */ /* 0x000fe200078e0208 */
[----:B------:R-:W-:Y:S01]  /*efd0*/  ISETP.LT.AND P5, PT, R9, UR6, !P0 ;  /* 0x0000000609007c0c */ /* 0x000fe2000c7a1270 */
[C---:B------:R-:W-:Y:S01]  /*efe0*/  VIADD R10, R11.reuse, 0x3 ;  /* 0x000000030b0a7836 */ /* 0x040fe20000000000 */
[----:B------:R-:W-:Y:S01]  /*eff0*/  LOP3.LUT R22, R22, 0x1c0, RZ, 0xc0, !PT ;  /* 0x000001c016167812 */ /* 0x000fe200078ec0ff */
[----:B0-----:R-:W2:Y:S01]  /*f000*/  LDL.LU R15, [R1+0x5c4] ;  /* 0x0005c400010f7983 */ /* 0x001ea20000300800 */
[----:B------:R-:W0:Y:S03]  /*f010*/  LDCU UR6, c[0x0][0x39c] ;  /* 0x00007380ff0677ac */ /* 0x000e260008000800 */
[----:B------:R-:W2:Y:S04]  /*f020*/  LDL.LU R8, [R1+0xdc] ;  /* 0x0000dc0001087983 */ /* 0x000ea80000300800 */
[----:B------:R-:W3:Y:S01]  /*f030*/  LDL.LU R9, [R1+0xd4] ;  /* 0x0000d40001097983 */ /* 0x000ee20000300800 */
[----:B------:R-:W-:Y:S01]  /*f040*/  VIADD R11, R11, 0x4 ;  /* 0x000000040b0b7836 */ /* 0x000fe20000000000 */
[----:B------:R-:W-:Y:S01]  /*f050*/  ISETP.LT.AND P4, PT, R10, UR10, !P0 ;  /* 0x0000000a0a007c0c */ /* 0x000fe2000c781270 */
[----:B------:R-:W-:Y:S01]  /*f060*/  IMAD R0, R22, 0x4, R0 ;  /* 0x0000000416007824 */ /* 0x000fe200078e0200 */
[----:B------:R-:W4:Y:S02]  /*f070*/  LDL.LU R10, [R1+0x7c] ;  /* 0x00007c00010a7983 */ /* 0x000f240000300800 */
[----:B------:R-:W-:Y:S01]  /*f080*/  ISETP.LT.AND P1, PT, R11, UR11, !P0 ;  /* 0x0000000b0b007c0c */ /* 0x000fe2000c721270 */
[----:B------:R-:W1:Y:S01]  /*f090*/  LDCU.64 UR10, c[0x0][0x390] ;  /* 0x00007200ff0a77ac */ /* 0x000e620008000a00 */
[----:B------:R-:W4:Y:S04]  /*f0a0*/  LDL.LU R11, [R1+0x74] ;  /* 0x00007400010b7983 */ /* 0x000f280000300800 */
[----:B------:R-:W4:Y:S01]  /*f0b0*/  LDL.LU R22, [R1+0x5c0] ;  /* 0x0005c00001167983 */ /* 0x000f220000300800 */
[----:B--2---:R-:W-:-:S03]  /*f0c0*/  PRMT R8, R8, 0x5410, R21 ;  /* 0x0000541008087816 */ /* 0x004fc60000000015 */
[----:B------:R-:W4:Y:S01]  /*f0d0*/  LDL.LU R21, [R1+0x5bc] ;  /* 0x0005bc0001157983 */ /* 0x000f220000300800 */
[----:B---3--:R-:W-:-:S03]  /*f0e0*/  PRMT R9, R9, 0x5410, R23 ;  /* 0x0000541009097816 */ /* 0x008fc60000000017 */
[----:B------:R-:W2:Y:S01]  /*f0f0*/  LDL.LU R23, [R1+0x5b8] ;  /* 0x0005b80001177983 */ /* 0x000ea20000300800 */
[----:B----4-:R-:W-:-:S03]  /*f100*/  PRMT R11, R11, 0x5410, R21 ;  /* 0x000054100b0b7816 */ /* 0x010fc60000000015 */
[----:B------:R-:W3:Y:S01]  /*f110*/  LDL.LU R21, [R1+0xe8] ;  /* 0x0000e80001157983 */ /* 0x000ee20000300800 */
[----:B--2---:R-:W-:-:S05]  /*f120*/  PRMT R10, R10, 0x5410, R23 ;  /* 0x000054100a0a7816 */ /* 0x004fca0000000017 */
[----:B------:R2:W-:Y:S02]  /*f130*/  STSM.16.M88.4 [R0], R8 ;  /* 0x0000000800007844 */ /* 0x0005e40000000200 */
[----:B--2---:R-:W-:Y:S02]  /*f140*/  PRMT R8, R14, 0x5410, R12 ;  /* 0x000054100e087816 */ /* 0x004fe4000000000c */
[----:B------:R-:W2:Y:S01]  /*f150*/  LDL.LU R12, [R1+0xd8] ;  /* 0x0000d800010c7983 */ /* 0x000ea20000300800 */
[----:B------:R-:W-:-:S03]  /*f160*/  PRMT R9, R13, 0x5410, R7 ;  /* 0x000054100d097816 */ /* 0x000fc60000000007 */
[----:B------:R-:W4:Y:S01]  /*f170*/  LDL.LU R14, [R1+0x78] ;  /* 0x00007800010e7983 */ /* 0x000f220000300800 */
[----:B------:R-:W-:-:S03]  /*f180*/  PRMT R10, R6, 0x5410, R2 ;  /* 0x00005410060a7816 */ /* 0x000fc60000000002 */
[----:B------:R-:W2:Y:S01]  /*f190*/  LDL.LU R13, [R1+0xd0] ;  /* 0x0000d000010d7983 */ /* 0x000ea20000300800 */
[----:B------:R-:W-:-:S03]  /*f1a0*/  PRMT R11, R5, 0x5410, R4 ;  /* 0x00005410050b7816 */ /* 0x000fc60000000004 */
[----:B------:R-:W2:Y:S04]  /*f1b0*/  LDL.LU R7, [R1+0x70] ;  /* 0x0000700001077983 */ /* 0x000ea80000300800 */
[----:B------:R-:W3:Y:S04]  /*f1c0*/  LDL.LU R6, [R1+0xc0] ;  /* 0x0000c00001067983 */ /* 0x000ee80000300800 */
[----:B------:R-:W4:Y:S04]  /*f1d0*/  LDL.LU R2, [R1+0xac] ;  /* 0x0000ac0001027983 */ /* 0x000f280000300800 */
[----:B------:R-:W4:Y:S01]  /*f1e0*/  LDL.LU R4, [R1+0xc8] ;  /* 0x0000c80001047983 */ /* 0x000f220000300800 */
[----:B------:R-:W0:Y:S03]  /*f1f0*/  S2R R23, SR_TID.X ;  /* 0x0000000000177919 */ /* 0x000e260000002100 */
[----:B------:R0:W-:Y:S02]  /*f200*/  STSM.16.M88.4 [R0+0x1000], R8 ;  /* 0x0010000800007844 */ /* 0x0001e40000000200 */
[----:B0-----:R-:W-:-:S04]  /*f210*/  LOP3.LUT R23, R23, 0x1ff, RZ, 0xc0, !PT ;  /* 0x000001ff17177812 */ /* 0x001fc800078ec0ff */
[----:B------:R-:W-:Y:S01]  /*f220*/  LEA R8, R23, UR5, 0x4 ;  /* 0x0000000517087c11 */ /* 0x000fe2000f8e20ff */
[----:B------:R-:W0:Y:S01]  /*f230*/  LDCU UR5, c[0x0][0x3b4] ;  /* 0x00007680ff0577ac */ /* 0x000e220008000800 */
[----:B------:R-:W4:Y:S04]  /*f240*/  LDL.LU R23, [R1+0xa8] ;  /* 0x0000a80001177983 */ /* 0x000f280000300800 */
[----:B------:R-:W-:Y:S01]  /*f250*/  STL [R1+0x40], R8 ;  /* 0x0000400801007387 */ /* 0x000fe20000100800 */
[----:B------:R-:W-:Y:S01]  /*f260*/  BAR.SYNC.DEFER_BLOCKING 0x0 ;  /* 0x0000000000007b1d */ /* 0x000fe20000010000 */
[----:B--2---:R-:W-:Y:S02]  /*f270*/  PRMT R15, R7, 0x5410, R15 ;  /* 0x00005410070f7816 */ /* 0x004fe4000000000f */
[----:B---3--:R-:W-:-:S02]  /*f280*/  PRMT R13, R13, 0x5410, R6 ;  /* 0x000054100d0d7816 */ /* 0x008fc40000000006 */
[----:B----4-:R-:W-:Y:S02]  /*f290*/  PRMT R12, R12, 0x5410, R4 ;  /* 0x000054100c0c7816 */ /* 0x010fe40000000004 */
[----:B------:R-:W2:Y:S04]  /*f2a0*/  LDS.128 R4, [R8] ;  /* 0x0000000008047984 */ /* 0x000ea80000000c00 */
[----:B------:R-:W3:Y:S01]  /*f2b0*/  LDS.128 R8, [R8+0x2000] ;  /* 0x0020000008087984 */ /* 0x000ee20000000c00 */
[----:B------:R-:W-:Y:S01]  /*f2c0*/  PRMT R14, R14, 0x5410, R22 ;  /* 0x000054100e0e7816 */ /* 0x000fe20000000016 */
[----:B------:R-:W-:Y:S06]  /*f2d0*/  BAR.SYNC.DEFER_BLOCKING 0x0 ;  /* 0x0000000000007b1d */ /* 0x000fec0000010000 */
[----:B------:R-:W4:Y:S04]  /*f2e0*/  LDL.LU R22, [R1+0xa4] ;  /* 0x0000a40001167983 */ /* 0x000f280000300800 */
[----:B------:R-:W-:Y:S04]  /*f2f0*/  STSM.16.M88.4 [R0], R12 ;  /* 0x0000000c00007844 */ /* 0x000fe80000000200 */
[----:B--2---:R2:W-:Y:S04]  /*f300*/  STL.64 [R1+0x5a0], R6 ;  /* 0x0005a00601007387 */ /* 0x0045e80000100a00 */
[----:B--2---:R-:W2:Y:S04]  /*f310*/  LDL.LU R6, [R1+0xe0] ;  /* 0x0000e00001067983 */ /* 0x004ea80000300800 */
[----:B------:R-:W2:Y:S04]  /*f320*/  LDL.LU R7, [R1+0xa0] ;  /* 0x0000a00001077983 */ /* 0x000ea80000300800 */
[----:B------:R0:W-:Y:S01]  /*f330*/  STL.64 [R1+0x598], R4 ;  /* 0x0005980401007387 */ /* 0x0001e20000100a00 */
[----:B------:R-:W-:-:S03]  /*f340*/  PRMT R14, R24, 0x5410, R16 ;  /* 0x00005410180e7816 */ /* 0x000fc60000000010 */
[----:B0-----:R-:W2:Y:S04]  /*f350*/  LDL.LU R4, [R1+0xe4] ;  /* 0x0000e40001047983 */ /* 0x001ea80000300800 */
[----:B------:R-:W2:Y:S04]  /*f360*/  LDL.LU R5, [R1+0xec] ;  /* 0x0000ec0001057983 */ /* 0x000ea80000300800 */
[----:B---3--:R-:W-:Y:S04]  /*f370*/  STL.64 [R1+0x5b0], R10 ;  /* 0x0005b00a01007387 */ /* 0x008fe80000100a00 */
[----:B------:R0:W-:Y:S04]  /*f380*/  STL.64 [R1+0x5a8], R8 ;  /* 0x0005a80801007387 */ /* 0x0001e80000100a00 */
[----:B------:R-:W3:Y:S01]  /*f390*/  LDL R24, [R1+0x40] ;  /* 0x0000400001187983 */ /* 0x000ee20000100800 */
[----:B------:R-:W-:-:S02]  /*f3a0*/  PRMT R12, R20, 0x5410, R18 ;  /* 0x00005410140c7816 */ /* 0x000fc40000000012 */
[----:B------:R-:W-:Y:S02]  /*f3b0*/  PRMT R13, R19, 0x5410, R17 ;  /* 0x00005410130d7816 */ /* 0x000fe40000000011 */
[----:B------:R-:W-:Y:S02]  /*f3c0*/  PRMT R15, R26, 0x5410, R3 ;  /* 0x000054101a0f7816 */ /* 0x000fe40000000003 */
[----:B------:R-:W2:Y:S04]  /*f3d0*/  LDL.LU R3, [R1+0x578] ;  /* 0x0005780001037983 */ /* 0x000ea80000300800 */
[----:B------:R-:W-:Y:S01]  /*f3e0*/  STSM.16.M88.4 [R0+0x1000], R12 ;  /* 0x0010000c00007844 */ /* 0x000fe20000000200 */
[----:B------:R-:W-:Y:S06]  /*f3f0*/  BAR.SYNC.DEFER_BLOCKING 0x0 ;  /* 0x0000000000007b1d */ /* 0x000fec0000010000 */
[----:B0-----:R-:W2:Y:S04]  /*f400*/  LDL.LU R8, [R1+0xfc] ;  /* 0x0000fc0001087983 */ /* 0x001ea80000300800 */
[----:B------:R-:W2:Y:S04]  /*f410*/  LDL.LU R9, [R1+0xf8] ;  /* 0x0000f80001097983 */ /* 0x000ea80000300800 */
[----:B------:R-:W2:Y:S04]  /*f420*/  LDL.LU R26, [R1+0xb4] ;  /* 0x0000b400011a7983 */ /* 0x000ea80000300800 */
[----:B------:R-:W2:Y:S04]  /*f430*/  LDL.LU R10, [R1+0xbc] ;  /* 0x0000bc00010a7983 */ /* 0x000ea80000300800 */
[----:B------:R-:W2:Y:S01]  /*f440*/  LDL.LU R11, [R1+0xb0] ;  /* 0x0000b000010b7983 */ /* 0x000ea20000300800 */
[----:B----4-:R-:W-:-:S03]  /*f450*/  PRMT R22, R2, 0x5410, R22 ;  /* 0x0000541002167816 */ /* 0x010fc60000000016 */
[----:B------:R-:W4:Y:S04]  /*f460*/  LDL.LU R2, [R1+0xb8] ;  /* 0x0000b80001027983 */ /* 0x000f280000300800 */
[----:B---3--:R-:W0:Y:S04]  /*f470*/  LDS.128 R12, [R24] ;  /* 0x00000000180c7984 */ /* 0x008e280000000c00 */
[----:B------:R-:W3:Y:S01]  /*f480*/  LDS.128 R16, [R24+0x2000] ;  /* 0x0020000018107984 */ /* 0x000ee20000000c00 */
[----:B--2---:R-:W-:Y:S02]  /*f490*/  PRMT R20, R5, 0x5410, R4 ;  /* 0x0000541005147816 */ /* 0x004fe40000000004 */
[----:B------:R-:W-:Y:S01]  /*f4a0*/  PRMT R21, R21, 0x5410, R6 ;  /* 0x0000541015157816 */ /* 0x000fe20000000006 */
[----:B------:R-:W2:Y:S01]  /*f4b0*/  LDL.LU R4, [R1+0x50] ;  /* 0x0000500001047983 */ /* 0x000ea20000300800 */
[----:B------:R-:W-:Y:S01]  /*f4c0*/  PRMT R23, R23, 0x5410, R7 ;  /* 0x0000541017177816 */ /* 0x000fe20000000007 */
[----:B------:R-:W-:Y:S06]  /*f4d0*/  BAR.SYNC.DEFER_BLOCKING 0x0 ;  /* 0x0000000000007b1d */ /* 0x000fec0000010000 */
[----:B------:R-:W2:Y:S04]  /*f4e0*/  LDL.LU R5, [R1+0x3c] ;  /* 0x00003c0001057983 */ /* 0x000ea80000300800 */
[----:B------:R-:W2:Y:S04]  /*f4f0*/  LDL.LU R6, [R1+0x20] ;  /* 0x0000200001067983 */ /* 0x000ea80000300800 */
[----:B------:R-:W2:Y:S04]  /*f500*/  LDL.LU R7, [R1+0x1c] ;  /* 0x00001c0001077983 */ /* 0x000ea80000300800 */
[----:B0-----:R0:W-:Y:S04]  /*f510*/  STL [R1+0x58c], R12 ;  /* 0x00058c0c01007387 */ /* 0x0011e80000100800 */
[----:B0-----:R-:W2:Y:S04]  /*f520*/  LDL.LU R12, [R1+0x14] ;  /* 0x00001400010c7983 */ /* 0x001ea80000300800 */
[----:B------:R0:W-:Y:S04]  /*f530*/  STL [R1+0x588], R13 ;  /* 0x0005880d01007387 */ /* 0x0001e80000100800 */
[----:B0-----:R-:W2:Y:S04]  /*f540*/  LDL R13, [R1+0x394] ;  /* 0x00039400010d7983 */ /* 0x001ea80000100800 */
[----:B------:R0:W-:Y:S04]  /*f550*/  STL [R1+0x584], R14 ;  /* 0x0005840e01007387 */ /* 0x0001e80000100800 */
[----:B------:R-:W-:Y:S04]  /*f560*/  STSM.16.M88.4 [R0], R20 ;  /* 0x0000001400007844 */ /* 0x000fe80000000200 */
[----:B0-----:R-:W2:Y:S04]  /*f570*/  LDL.LU R14, [R1+0x34] ;  /* 0x00003400010e7983 */ /* 0x001ea80000300800 */
[----:B------:R0:W-:Y:S04]  /*f580*/  STL [R1+0x580], R15 ;  /* 0x0005800f01007387 */ /* 0x0001e80000100800 */
[----:B0-----:R-:W2:Y:S04]  /*f590*/  LDL.LU R15, [R1+0x38] ;  /* 0x00003800010f7983 */ /* 0x001ea80000300800 */
[----:B---3--:R0:W-:Y:S04]  /*f5a0*/  STL.64 [R1+0x590], R18 ;  /* 0x0005901201007387 */ /* 0x0081e80000100a00 */
[----:B0-----:R-:W3:Y:S04]  /*f5b0*/  LDL.LU R18, [R1+0xf0] ;  /* 0x0000f00001127983 */ /* 0x001ee80000300800 */
[----:B------:R-:W2:Y:S04]  /*f5c0*/  LDL.LU R19, [R1+0x18] ;  /* 0x0000180001137983 */ /* 0x000ea80000300800 */
[----:B------:R-:W2:Y:S04]  /*f5d0*/  LDL.LU R20, [R1+0x28] ;  /* 0x0000280001147983 */ /* 0x000ea80000300800 */
[----:B------:R-:W2:Y:S04]  /*f5e0*/  LDL.LU R21, [R1+0x30] ;  /* 0x0000300001157983 */ /* 0x000ea80000300800 */
[----:B------:R-:W3:Y:S04]  /*f5f0*/  LDL.LU R22, [R1+0x24] ;  /* 0x0000240001167983 */ /* 0x000ee80000300800 */
[----:B------:R-:W3:Y:S01]  /*f600*/  LDL.LU R23, [R1+0x2c] ;  /* 0x00002c0001177983 */ /* 0x000ee20000300800 */
[----:B--2---:R-:W-:-:S02]  /*f610*/  PRMT R20, R21, 0x5410, R20 ;  /* 0x0000541015147816 */ /* 0x004fc40000000014 */
[----:B---3--:R-:W-:Y:S02]  /*f620*/  PRMT R21, R23, 0x5410, R22 ;  /* 0x0000541017157816 */ /* 0x008fe40000000016 */
[----:B------:R-:W-:Y:S02]  /*f630*/  PRMT R22, R29, 0x5410, R27 ;  /* 0x000054101d167816 */ /* 0x000fe4000000001b */
[----:B------:R-:W2:Y:S01]  /*f640*/  LDL.LU R27, [R1+0xf4] ;  /* 0x0000f400011b7983 */ /* 0x000ea20000300800 */
[----:B------:R-:W-:-:S05]  /*f650*/  PRMT R23, R28, 0x5410, R25 ;  /* 0x000054101c177816 */ /* 0x000fca0000000019 */
[----:B------:R-:W-:Y:S01]  /*f660*/  STSM.16.M88.4 [R0+0x1000], R20 ;  /* 0x0010001400007844 */ /* 0x000fe20000000200 */
[----:B------:R-:W-:Y:S01]  /*f670*/  BAR.SYNC.DEFER_BLOCKING 0x0 ;  /* 0x0000000000007b1d */ /* 0x000fe20000010000 */
[----:B------:R-:W-:Y:S02]  /*f680*/  PRMT R10, R10, 0x5410, R26 ;  /* 0x000054100a0a7816 */ /* 0x000fe4000000001a */
[----:B------:R-:W-:-:S03]  /*f690*/  PRMT R9, R9, 0x5410, R18 ;  /* 0x0000541009097816 */ /* 0x000fc60000000012 */
[----:B------:R-:W0:Y:S01]  /*f6a0*/  LDS.128 R20, [R24] ;  /* 0x0000000018147984 */ /* 0x000e220000000c00 */
[----:B----4-:R-:W-:Y:S02]  /*f6b0*/  PRMT R11, R2, 0x5410, R11 ;  /* 0x00005410020b7816 */ /* 0x010fe4000000000b */
[----:B------:R-:W-:Y:S02]  /*f6c0*/  PRMT R4, R4, 0x5410, R15 ;  /* 0x0000541004047816 */ /* 0x000fe4000000000f */
[----:B------:R-:W-:Y:S02]  /*f6d0*/  PRMT R5, R5, 0x5410, R14 ;  /* 0x0000541005057816 */ /* 0x000fe4000000000e */
[----:B------:R-:W-:Y:S02]  /*f6e0*/  PRMT R6, R6, 0x5410, R19 ;  /* 0x0000541006067816 */ /* 0x000fe40000000013 */
[----:B------:R-:W-:Y:S02]  /*f6f0*/  PRMT R7, R7, 0x5410, R12 ;  /* 0x0000541007077816 */ /* 0x000fe4000000000c */
[----:B--2---:R-:W-:-:S02]  /*f700*/  PRMT R8, R8, 0x5410, R27 ;  /* 0x0000541008087816 */ /* 0x004fc4000000001b */
[----:B------:R-:W2:Y:S01]  /*f710*/  LDS.128 R24, [R24+0x2000] ;  /* 0x0020000018187984 */ /* 0x000ea20000000c00 */
[----:B------:R-:W-:Y:S06]  /*f720*/  BAR.SYNC.DEFER_BLOCKING 0x0 ;  /* 0x0000000000007b1d */ /* 0x000fec0000010000 */
[----:B------:R3:W-:Y:S04]  /*f730*/  STSM.16.M88.4 [R0], R8 ;  /* 0x0000000800007844 */ /* 0x0007e80000000200 */
[----:B------:R4:W-:Y:S04]  /*f740*/  STSM.16.M88.4 [R0+0x1000], R4 ;  /* 0x0010000400007844 */ /* 0x0009e80000000200 */
[----:B---3--:R-:W3:Y:S04]  /*f750*/  LDL.LU.64 R10, [R1+0x5b0] ;  /* 0x0005b000010a7983 */ /* 0x008ee80000300a00 */
[----:B------:R-:W2:Y:S04]  /*f760*/  LDL.LU.64 R8, [R1+0x5a8] ;  /* 0x0005a80001087983 */ /* 0x000ea80000300a00 */
[----:B----4-:R-:W4:Y:S04]  /*f770*/  LDL.LU.64 R6, [R1+0x5a0] ;  /* 0x0005a00001067983 */ /* 0x010f280000300a00 */
[----:B------:R-:W2:Y:S01]  /*f780*/  LDL.LU.64 R4, [R1+0x598] ;  /* 0x0005980001047983 */ /* 0x000ea20000300a00 */
[----:B------:R-:W-:Y:S01]  /*f790*/  IMAD R3, R3, UR5, RZ ;  /* 0x0000000503037c24 */ /* 0x000fe2000f8e02ff */
[----:B------:R-:W-:Y:S01]  /*f7a0*/  BAR.SYNC.DEFER_BLOCKING 0x0 ;  /* 0x0000000000007b1d */ /* 0x000fe20000010000 */
[----:B------:R-:W-:-:S03]  /*f7b0*/  IMAD R28, R13, UR4, RZ ;  /* 0x000000040d1c7c24 */ /* 0x000fc6000f8e02ff */
[----:B-1----:R-:W-:Y:S02]  /*f7c0*/  IADD3 R2, P6, PT, R3, UR10, RZ ;  /* 0x0000000a03027c10 */ /* 0x002fe4000ffde0ff */
[----:B------:R-:W-:Y:S01]  /*f7d0*/  ISETP.LT.AND P2, PT, R13, UR13, !P0 ;  /* 0x0000000d0d007c0c */ /* 0x000fe2000c741270 */
[----:B------:R-:W1:Y:S01]  /*f7e0*/  LDCU UR5, c[0x0][0x39c] ;  /* 0x00007380ff0577ac */ /* 0x000e620008000800 */
[----:B------:R-:W-:Y:S01]  /*f7f0*/  LEA.HI.X.SX32 R3, R3, UR11, 0x1, P6 ;  /* 0x0000000b03037c11 */ /* 0x000fe2000b0f0eff */
[C---:B------:R-:W-:Y:S01]  /*f800*/  VIADD R29, R28.reuse, UR4 ;  /* 0x000000041c1d7c36 */ /* 0x040fe20008000000 */
[CC--:B------:R-:W-:Y:S01]  /*f810*/  IADD3 R14, P6, PT, R28.reuse, R2.reuse, RZ ;  /* 0x000000021c0e7210 */ /* 0x0c0fe20007fde0ff */
[----:B------:R-:W0:Y:S03]  /*f820*/  LDCU UR10, c[0x0][0x39c] ;  /* 0x00007380ff0a77ac */ /* 0x000e260008000800 */
[-C--:B------:R-:W-:Y:S01]  /*f830*/  LEA.HI.X.SX32 R15, R28, R3.reuse, 0x1, P6 ;  /* 0x000000031c0f7211 */ /* 0x080fe200030f0eff */
[----:B------:R-:W0:Y:S01]  /*f840*/  LDCU UR11, c[0x0][0x39c] ;  /* 0x00007380ff0b77ac */ /* 0x000e220008000800 */
[C---:B------:R-:W-:Y:S01]  /*f850*/  IADD3 R28, P6, PT, R29.reuse, R2, RZ ;  /* 0x000000021d1c7210 */ /* 0x040fe20007fde0ff */
[C---:B------:R-:W-:Y:S01]  /*f860*/  VIADD R12, R29.reuse, UR4 ;  /* 0x000000041d0c7c36 */ /* 0x040fe20008000000 */
[----:B------:R-:W0:Y:S02]  /*f870*/  LDCU UR13, c[0x0][0x39c] ;  /* 0x00007380ff0d77ac */ /* 0x000e240008000800 */
[----:B------:R-:W-:-:S02]  /*f880*/  LEA.HI.X.SX32 R29, R29, R3, 0x1, P6 ;  /* 0x000000031d1d7211 */ /* 0x000fc400030f0eff */
[C---:B--2---:R-:W-:Y:S02]  /*f890*/  PRMT R0, R4.reuse, 0x7770, RZ ;  /* 0x0000777004007816 */ /* 0x044fe400000000ff */
[----:B------:R-:W-:-:S03]  /*f8a0*/  PRMT R18, R4, 0x7771, RZ ;  /* 0x0000777104127816 */ /* 0x000fc600000000ff */
[----:B------:R2:W-:Y:S04]  /*f8b0*/  @P2 STG.E.U8 desc[UR8][R14.64], R0 ;  /* 0x000000000e002986 */ /* 0x0005e8000c101108 */
[----:B------:R0:W-:Y:S01]  /*f8c0*/  @P3 STG.E.U8 desc[UR8][R28.64], R18 ;  /* 0x000000121c003986 */ /* 0x0001e2000c101108 */
[C---:B--2---:R-:W-:Y:S01]  /*f8d0*/  VIADD R0, R13.reuse, 0x5 ;  /* 0x000000050d007836 */ /* 0x044fe20000000000 */
[----:B------:R-:W-:Y:S01]  /*f8e0*/  IADD3 R14, P6, PT, R12, R2, RZ ;  /* 0x000000020c0e7210 */ /* 0x000fe20007fde0ff */
[----:B0-----:R-:W-:-:S03]  /*f8f0*/  VIADD R28, R13, 0x6 ;  /* 0x000000060d1c7836 */ /* 0x001fc60000000000 */
[----:B-1----:R-:W-:Y:S01]  /*f900*/  ISETP.LT.AND P2, PT, R0, UR5, !P0 ;  /* 0x0000000500007c0c */ /* 0x002fe2000c741270 */
[C---:B------:R-:W-:Y:S01]  /*f910*/  VIADD R0, R12.reuse, UR4 ;  /* 0x000000040c007c36 */ /* 0x040fe20008000000 */
[-C--:B------:R-:W-:Y:S01]  /*f920*/  LEA.HI.X.SX32 R15, R12, R3.reuse, 0x1, P6 ;  /* 0x000000030c0f7211 */ /* 0x080fe200030f0eff */
[----:B------:R-:W0:Y:S01]  /*f930*/  LDCU UR5, c[0x0][0x39c] ;  /* 0x00007380ff0577ac */ /* 0x000e220008000800 */
[----:B------:R-:W-:Y:S02]  /*f940*/  PRMT R29, R5, 0x7770, RZ ;  /* 0x00007770051d7816 */ /* 0x000fe400000000ff */
[----:B------:R-:W-:Y:S01]  /*f950*/  ISETP.LT.AND P3, PT, R28, UR6, !P0 ;  /* 0x000000061c007c0c */ /* 0x000fe2000c761270 */
[C---:B------:R-:W-:Y:S01]  /*f960*/  VIADD R12, R0.reuse, UR4 ;  /* 0x00000004000c7c36 */ /* 0x040fe20008000000 */
[C---:B------:R-:W-:Y:S01]  /*f970*/  IADD3 R28, P6, PT, R0.reuse, R2, RZ ;  /* 0x00000002001c7210 */ /* 0x040fe20007fde0ff */
[----:B------:R1:W-:Y:S01]  /*f980*/  @P5 STG.E.U8 desc[UR8][R14.64], R29 ;  /* 0x0000001d0e005986 */ /* 0x0003e2000c101108 */
[----:B------:R-:W2:Y:S02]  /*f990*/  LDCU UR6, c[0x0][0x39c] ;  /* 0x00007380ff0677ac */ /* 0x000ea40008000800 */
[----:B-1----:R-:W-:Y:S01]  /*f9a0*/  LEA.HI.X.SX32 R29, R0, R3, 0x1, P6 ;  /* 0x00000003001d7211 */ /* 0x002fe200030f0eff */
[----:B------:R-:W-:Y:S01]  /*f9b0*/  VIADD R14, R13, 0x7 ;  /* 0x000000070d0e7836 */ /* 0x000fe20000000000 */
[----:B------:R-:W-:-:S04]  /*f9c0*/  PRMT R0, R5, 0x7771, RZ ;  /* 0x0000777105007816 */ /* 0x000fc800000000ff */
[----:B------:R-:W-:Y:S01]  /*f9d0*/  ISETP.LT.AND P5, PT, R14, UR10, !P0 ;  /* 0x0000000a0e007c0c */ /* 0x000fe2000c7a1270 */
[----:B------:R1:W-:Y:S01]  /*f9e0*/  @P4 STG.E.U8 desc[UR8][R28.64], R0 ;  /* 0x000000001c004986 */ /* 0x0003e2000c101108 */
[C---:B------:R-:W-:Y:S01]  /*f9f0*/  IADD3 R14, P6, PT, R12.reuse, R2, RZ ;  /* 0x000000020c0e7210 */ /* 0x040fe20007fde0ff */
[----:B------:R-:W2:Y:S03]  /*fa00*/  LDCU UR10, c[0x0][0x39c] ;  /* 0x00007380ff0a77ac */ /* 0x000ea60008000800 */
[C---:B------:R-:W-:Y:S01]  /*fa10*/  LEA.HI.X.SX32 R15, R12.reuse, R3, 0x1, P6 ;  /* 0x000000030c0f7211 */ /* 0x040fe200030f0eff */
[----:B-1----:R-:W-:Y:S02]  /*fa20*/  VIADD R28, R13, 0x8 ;  /* 0x000000080d1c7836 */ /* 0x002fe40000000000 */
[----:B------:R-:W-:Y:S01]  /*fa30*/  VIADD R0, R12, UR4 ;  /* 0x000000040c007c36 */ /* 0x000fe20008000000 */
[----:B----4-:R-:W-:-:S02]  /*fa40*/  PRMT R29, R6, 0x7770, RZ ;  /* 0x00007770061d7816 */ /* 0x010fc400000000ff */
[----:B0-----:R-:W-:Y:S01]  /*fa50*/  ISETP.LT.AND P4, PT, R28, UR5, !P0 ;  /* 0x000000051c007c0c */ /* 0x001fe2000c781270 */
[C---:B------:R-:W-:Y:S01]  /*fa60*/  VIADD R12, R0.reuse, UR4 ;  /* 0x00000004000c7c36 */ /* 0x040fe20008000000 */
[CC--:B------:R-:W-:Y:S01]  /*fa70*/  IADD3 R28, P6, PT, R0.reuse, R2.reuse, RZ ;  /* 0x00000002001c7210 */ /* 0x0c0fe20007fde0ff */
[----:B------:R0:W-:Y:S01]  /*fa80*/  @P1 STG.E.U8 desc[UR8][R14.64], R29 ;  /* 0x0000001d0e001986 */ /* 0x0001e2000c101108 */
[----:B------:R-:W1:Y:S01]  /*fa90*/  LDCU UR5, c[0x0][0x39c] ;  /* 0x00007380ff0577ac */ /* 0x000e620008000800 */
[C---:B0-----:R-:W-:Y:S01]  /*faa0*/  VIADD R14, R13.reuse, 0x9 ;  /* 0x000000090d0e7836 */ /* 0x041fe20000000000 */
[-C--:B------:R-:W-:Y:S02]  /*fab0*/  LEA.HI.X.SX32 R29, R0, R3.reuse, 0x1, P6 ;  /* 0x00000003001d7211 */ /* 0x080fe400030f0eff */
[----:B------:R-:W-:Y:S02]  /*fac0*/  PRMT R0, R6, 0x7771, RZ ;  /* 0x0000777106007816 */ /* 0x000fe400000000ff */
[----:B--2---:R-:W-:Y:S01]  /*fad0*/  ISETP.LT.AND P1, PT, R14, UR6, !P0 ;  /* 0x000000060e007c0c */ /* 0x004fe2000c721270 */
[----:B------:R-:W0:Y:S01]  /*fae0*/  LDCU UR6, c[0x0][0x39c] ;  /* 0x00007380ff0677ac */ /* 0x000e220008000800 */
[C---:B------:R-:W-:Y:S01]  /*faf0*/  IADD3 R14, P6, PT, R12.reuse, R2, RZ ;  /* 0x000000020c0e7210 */ /* 0x040fe20007fde0ff */
[----:B------:R2:W-:Y:S03]  /*fb00*/  @P2 STG.E.U8 desc[UR8][R28.64], R0 ;  /* 0x000000001c002986 */ /* 0x0005e6000c101108 */
[----:B------:R-:W-:Y:S01]  /*fb10*/  LEA.HI.X.SX32 R15, R12, R3, 0x1, P6 ;  /* 0x000000030c0f7211 */ /* 0x000fe200030f0eff */
[----:B--2---:R-:W-:-:S02]  /*fb20*/  VIADD R28, R13, 0xa ;  /* 0x0000000a0d1c7836 */ /* 0x004fc40000000000 */
[----:B------:R-:W-:Y:S01]  /*fb30*/  VIADD R0, R12, UR4 ;  /* 0x000000040c007c36 */ /* 0x000fe20008000000 */
[----:B------:R-:W-:Y:S02]  /*fb40*/  PRMT R29, R7, 0x7770, RZ ;  /* 0x00007770071d7816 */ /* 0x000fe400000000ff */
[----:B------:R-:W-:Y:S01]  /*fb50*/  ISETP.LT.AND P2, PT, R28, UR10, !P0 ;  /* 0x0000000a1c007c0c */ /* 0x000fe2000c741270 */
[C---:B------:R-:W-:Y:S01]  /*fb60*/  VIADD R12, R0.reuse, UR4 ;  /* 0x00000004000c7c36 */ /* 0x040fe20008000000 */
[C---:B------:R-:W-:Y:S01]  /*fb70*/  IADD3 R28, P6, PT, R0.reuse, R2, RZ ;  /* 0x00000002001c7210 */ /* 0x040fe20007fde0ff */
[----:B------:R2:W-:Y:S01]  /*fb80*/  @P3 STG.E.U8 desc[UR8][R14.64], R29 ;  /* 0x0000001d0e003986 */ /* 0x0005e2000c101108 */
[----:B------:R-:W4:Y:S01]  /*fb90*/  LDCU UR10, c[0x0][0x39c] ;  /* 0x00007380ff0a77ac */ /* 0x000f220008000800 */
[----:B--2---:R-:W-:Y:S01]  /*fba0*/  VIADD R14, R13, 0xb ;  /* 0x0000000b0d0e7836 */ /* 0x004fe20000000000 */
[----:B------:R-:W-:Y:S02]  /*fbb0*/  LEA.HI.X.SX32 R29, R0, R3, 0x1, P6 ;  /* 0x00000003001d7211 */ /* 0x000fe400030f0eff */
[----:B------:R-:W-:-:S02]  /*fbc0*/  PRMT R0, R7, 0x7771, RZ ;  /* 0x0000777107007816 */ /* 0x000fc400000000ff */
[----:B-1----:R-:W-:Y:S01]  /*fbd0*/  ISETP.LT.AND P3, PT, R14, UR5, !P0 ;  /* 0x000000050e007c0c */ /* 0x002fe2000c761270 */
[----:B------:R-:W1:Y:S01]  /*fbe0*/  LDCU UR5, c[0x0][0x39c] ;  /* 0x00007380ff0577ac */ /* 0x000e620008000800 */
[C---:B------:R-:W-:Y:S01]  /*fbf0*/  IADD3 R14, P6, PT, R12.reuse, R2, RZ ;  /* 0x000000020c0e7210 */ /* 0x040fe20007fde0ff */
[----:B------:R2:W-:Y:S03]  /*fc00*/  @P5 STG.E.U8 desc[UR8][R28.64], R0 ;  /* 0x000000001c005986 */ /* 0x0005e6000c101108 */
[C---:B------:R-:W-:Y:S01]  /*fc10*/  LEA.HI.X.SX32 R15, R12.reuse, R3, 0x1, P6 ;  /* 0x000000030c0f7211 */ /* 0x040fe200030f0eff */
[----:B--2---:R-:W-:Y:S02]  /*fc20*/  VIADD R28, R13, 0xc ;  /* 0x0000000c0d1c7836 */ /* 0x004fe40000000000 */
[----:B------:R-:W-:Y:S01]  /*fc30*/  VIADD R0, R12, UR4 ;  /* 0x000000040c007c36 */ /* 0x000fe20008000000 */
[----:B------:R-:W-:-:S02]  /*fc40*/  PRMT R29, R8, 0x7770, RZ ;  /* 0x00007770081d7816 */ /* 0x000fc400000000ff */
[----:B0-----:R-:W-:Y:S01]  /*fc50*/  ISETP.LT.AND P5, PT, R28, UR6, !P0 ;  /* 0x000000061c007c0c */ /* 0x001fe2000c7a1270 */
[C---:B------:R-:W-:Y:S01]  /*fc60*/  VIADD R12, R0.reuse, UR4 ;  /* 0x00000004000c7c36 */ /* 0x040fe20008000000 */
[C---:B------:R-:W-:Y:S01]  /*fc70*/  IADD3 R28, P6, PT, R0.reuse, R2, RZ ;  /* 0x00000002001c7210 */ /* 0x040fe20007fde0ff */
[----:B------:R0:W-:Y:S01]  /*fc80*/  @P4 STG.E.U8 desc[UR8][R14.64], R29 ;  /* 0x0000001d0e004986 */ /* 0x0001e2000c101108 */
[----:B------:R-:W2:Y:S02]  /*fc90*/  LDCU UR6, c[0x0][0x39c] ;  /* 0x00007380ff0677ac */ /* 0x000ea40008000800 */
[----:B0-----:R-:W-:Y:S01]  /*fca0*/  LEA.HI.X.SX32 R29, R0, R3, 0x1, P6 ;  /* 0x00000003001d7211 */ /* 0x001fe200030f0eff */
[----:B------:R-:W-:Y:S01]  /*fcb0*/  VIADD R14, R13, 0xd ;  /* 0x0000000d0d0e7836 */ /* 0x000fe20000000000 */
[----:B------:R-:W-:-:S04]  /*fcc0*/  PRMT R0, R8, 0x7771, RZ ;  /* 0x0000777108007816 */ /* 0x000fc800000000ff */
[----:B-1----:R-:W-:Y:S01]  /*fcd0*/  ISETP.LT.AND P4, PT, R14, UR5, !P0 ;  /* 0x000000050e007c0c */ /* 0x002fe2000c781270 */
[----:B------:R0:W-:Y:S01]  /*fce0*/  @P1 STG.E.U8 desc[UR8][R28.64], R0 ;  /* 0x000000001c001986 */ /* 0x0001e2000c101108 */
[C---:B------:R-:W-:Y:S01]  /*fcf0*/  IADD3 R14, P6, PT, R12.reuse, R2, RZ ;  /* 0x000000020c0e7210 */ /* 0x040fe20007fde0ff */
[----:B------:R-:W1:Y:S03]  /*fd00*/  LDCU UR5, c[0x0][0x39c] ;  /* 0x00007380ff0577ac */ /* 0x000e660008000800 */
[C---:B------:R-:W-:Y:S01]  /*fd10*/  LEA.HI.X.SX32 R15, R12.reuse, R3, 0x1, P6 ;  /* 0x000000030c0f7211 */ /* 0x040fe200030f0eff */
[----:B0-----:R-:W-:Y:S02]  /*fd20*/  VIADD R28, R13, 0xe ;  /* 0x0000000e0d1c7836 */ /* 0x001fe40000000000 */
[----:B------:R-:W-:Y:S01]  /*fd30*/  VIADD R0, R12, UR4 ;  /* 0x000000040c007c36 */ /* 0x000fe20008000000 */
[----:B------:R-:W-:-:S02]  /*fd40*/  PRMT R29, R9, 0x7770, RZ ;  /* 0x00007770091d7816 */ /* 0x000fc400000000ff */
[----:B----4-:R-:W-:Y:S01]  /*fd50*/  ISETP.LT.AND P1, PT, R28, UR10, !P0 ;  /* 0x0000000a1c007c0c */ /* 0x010fe2000c721270 */
[C---:B------:R-:W-:Y:S01]  /*fd60*/  VIADD R12, R0.reuse, UR4 ;  /* 0x00000004000c7c36 */ /* 0x040fe20008000000 */
[C---:B------:R-:W-:Y:S01]  /*fd70*/  IADD3 R28, P6, PT, R0.reuse, R2, RZ ;  /* 0x00000002001c7210 */ /* 0x040fe20007fde0ff */
[----:B------:R0:W-:Y:S01]  /*fd80*/  @P2 STG.E.U8 desc[UR8][R14.64], R29 ;  /* 0x0000001d0e002986 */ /* 0x0001e2000c101108 */
[----:B------:R-:W4:Y:S02]  /*fd90*/  LDCU UR10, c[0x0][0x39c] ;  /* 0x00007380ff0a77ac */ /* 0x000f240008000800 */
[----:B0-----:R-:W-:Y:S01]  /*fda0*/  LEA.HI.X.SX32 R29, R0, R3, 0x1, P6 ;  /* 0x00000003001d7211 */ /* 0x001fe200030f0eff */
[----:B------:R-:W-:Y:S01]  /*fdb0*/  VIADD R14, R13, 0xf ;  /* 0x0000000f0d0e7836 */ /* 0x000fe20000000000 */
[----:B------:R-:W-:-:S04]  /*fdc0*/  PRMT R0, R9, 0x7771, RZ ;  /* 0x0000777109007816 */ /* 0x000fc800000000ff */
[----:B--2---:R-:W-:Y:S01]  /*fdd0*/  ISETP.LT.AND P2, PT, R14, UR6, !P0 ;  /* 0x000000060e007c0c */ /* 0x004fe2000c741270 */
[----:B------:R0:W-:Y:S01]  /*fde0*/  @P3 STG.E.U8 desc[UR8][R28.64], R0 ;  /* 0x000000001c003986 */ /* 0x0001e2000c101108 */
[C---:B------:R-:W-:Y:S01]  /*fdf0*/  IADD3 R14, P6, PT, R12.reuse, R2, RZ ;  /* 0x000000020c0e7210 */ /* 0x040fe20007fde0ff */
[----:B------:R-:W2:Y:S03]  /*fe00*/  LDCU UR6, c[0x0][0x39c] ;  /* 0x00007380ff0677ac */ /* 0x000ea60008000800 */
[C---:B------:R-:W-:Y:S01]  /*fe10*/  LEA.HI.X.SX32 R15, R12.reuse, R3, 0x1, P6 ;  /* 0x000000030c0f7211 */ /* 0x040fe200030f0eff */
[----:B0-----:R-:W-:Y:S02]  /*fe20*/  VIADD R28, R13, 0x10 ;  /* 0x000000100d1c7836 */ /* 0x001fe40000000000 */
[----:B------:R-:W-:Y:S01]  /*fe30*/  VIADD R0, R12, UR4 ;  /* 0x000000040c007c36 */ /* 0x000fe20008000000 */
[----:B---3--:R-:W-:-:S02]  /*fe40*/  PRMT R29, R10, 0x7770, RZ ;  /* 0x000077700a1d7816 */ /* 0x008fc400000000ff */
[----:B-1----:R-:W-:Y:S01]  /*fe50*/  ISETP.LT.AND P3, PT, R28, UR5, !P0 ;  /* 0x000000051c007c0c */ /* 0x002fe2000c761270 */
[C---:B------:R-:W-:Y:S01]  /*fe60*/  VIADD R12, R0.reuse, UR4 ;  /* 0x00000004000c7c36 */ /* 0x040fe20008000000 */
[CC--:B------:R-:W-:Y:S01]  /*fe70*/  IADD3 R28, P6, PT, R0.reuse, R2.reuse, RZ ;  /* 0x00000002001c7210 */ /* 0x0c0fe20007fde0ff */
[----:B------:R0:W-:Y:S01]  /*fe80*/  @P5 STG.E.U8 desc[UR8][R14.64], R29 ;  /* 0x0000001d0e005986 */ /* 0x0001e2000c101108 */
[----:B------:R-:W1:Y:S02]  /*fe90*/  LDCU UR5, c[0x0][0x39c] ;  /* 0x00007380ff0577ac */ /* 0x000e640008000800 */
[----:B0-----:R-:W-:Y:S02]  /*fea0*/  LEA.HI.X.SX32 R29, R0, R3, 0x1, P6 ;  /* 0x00000003001d7211 */ /* 0x001fe400030f0eff */
[----:B------:R-:W-:Y:S02]  /*feb0*/  PRMT R0, R10, 0x7771, RZ ;  /* 0x000077710a007816 */ /* 0x000fe400000000ff */
[----:B------:R-:W-:-:S03]  /*fec0*/  IADD3 R18, P6, PT, R12, R2, RZ ;  /* 0x000000020c127210 */ /* 0x000fc60007fde0ff */
[----:B------:R0:W-:Y:S01]  /*fed0*/  @P4 STG.E.U8 desc[UR8][R28.64], R0 ;  /* 0x000000001c004986 */ /* 0x0001e2000c101108 */
[C---:B------:R-:W-:Y:S01]  /*fee0*/  LEA.HI.X.SX32 R19, R12.reuse, R3, 0x1, P6 ;  /* 0x000000030c137211 */ /* 0x040fe200030f0eff */
[----:B------:R-:W-:Y:S01]  /*fef0*/  VIADD R14, R13, 0x11 ;  /* 0x000000110d0e7836 */ /* 0x000fe20000000000 */
[----:B0-----:R-:W-:Y:S01]  /*ff00*/  PRMT R29, R11, 0x7770, RZ ;  /* 0x000077700b1d7816 */ /* 0x001fe200000000ff */
[C---:B------:R-:W-:Y:S02]  /*ff10*/  VIADD R0, R13.reuse, 0x12 ;  /* 0x000000120d007836 */ /* 0x040fe40000000000 */
[----:B------:R-:W-:Y:S02]  /*ff20*/  VIADD R28, R12, UR4 ;  /* 0x000000040c1c7c36 */ /* 0x000fe40008000000 */
[----:B------:R0:W-:Y:S01]  /*ff30*/  @P1 STG.E.U8 desc[UR8][R18.64], R29 ;  /* 0x0000001d12001986 */ /* 0x0001e2000c101108 */
[----:B--2---:R-:W-:Y:S01]  /*ff40*/  ISETP.LT.AND P5, PT, R14, UR6, !P0 ;  /* 0x000000060e007c0c */ /* 0x004fe2000c7a1270 */
[----:B------:R-:W2:Y:S01]  /*ff50*/  LDCU UR6, c[0x0][0x39c] ;  /* 0x00007380ff0677ac */ /* 0x000ea20008000800 */
[----:B----4-:R-:W-:Y:S01]  /*ff60*/  ISETP.LT.AND P4, PT, R0, UR10, !P0 ;  /* 0x0000000a00007c0c */ /* 0x010fe2000c781270 */
[C---:B------:R-:W-:Y:S01]  /*ff70*/  VIADD R0, R28.reuse, UR4 ;  /* 0x000000041c007c36 */ /* 0x040fe20008000000 */
[----:B------:R-:W-:Y:S01]  /*ff80*/  IADD3 R14, P6, PT, R28, R2, RZ ;  /* 0x000000021c0e7210 */ /* 0x000fe20007fde0ff */
[----:B------:R-:W3:Y:S01]  /*ff90*/  LDCU UR10, c[0x0][0x39c] ;  /* 0x00007380ff0a77ac */ /* 0x000ee20008000800 */
[----:B0-----:R-:W-:-:S02]  /*ffa0*/  VIADD R29, R13, 0x13 ;  /* 0x000000130d1d7836 */ /* 0x001fc40000000000 */
[-C--:B------:R-:W-:Y:S02]  /*ffb0*/  LEA.HI.X.SX32 R15, R28, R3.reuse, 0x1, P6 ;  /* 0x000000031c0f7211 */ /* 0x080fe400030f0eff */
[----:B------:R-:W-:Y:S02]  /*ffc0*/  PRMT R12, R11, 0x7771, RZ ;  /* 0x000077710b0c7816 */ /* 0x000fe400000000ff */
[----:B-1----:R-:W-:Y:S01]  /*ffd0*/  ISETP.LT.AND P1, PT, R29, UR5, !P0 ;  /* 0x000000051d007c0c */ /* 0x002fe2000c721270 */
[----:B------:R-:W0:Y:S01]  /*ffe0*/  LDCU UR5, c[0x0][0x39c] ;  /* 0x00007380ff0577ac */ /* 0x000e220008000800 */
[C---:B------:R-:W-:Y:S01]  /*fff0*/  IADD3 R28, P6, PT, R0.reuse, R2, RZ ;  /* 0x00000002001c7210 */ /* 0x040fe20007fde0ff */
[----:B------:R1:W-:Y:S03]  /*10000*/  @P2 STG.E.U8 desc[UR8][R14.64], R12 ;  /* 0x0000000c0e002986 */ /* 0x0003e6000c101108 */
[----:B------:R-:W-:-:S02]  /*10010*/  LEA.HI.X.SX32 R29, R0, R3, 0x1, P6 ;  /* 0x00000003001d7211 */ /* 0x000fc400030f0eff */
[----:B-1----:R-:W-:Y:S01]  /*10020*/  PRMT R14, R4, 0x7772, RZ ;  /* 0x00007772040e7816 */ /* 0x002fe200000000ff */
[----:B------:R-:W-:Y:S02]  /*10030*/  VIADD R12, R0, UR4 ;  /* 0x00000004000c7c36 */ /* 0x000fe40008000000 */
[----:B------:R-:W-:Y:S02]  /*10040*/  VIADD R15, R13, 0x14 ;  /* 0x000000140d0f7836 */ /* 0x000fe40000000000 */
[----:B------:R1:W-:Y:S01]  /*10050*/  @P3 STG.E.U8 desc[UR8][R28.64], R14 ;  /* 0x0000000e1c003986 */ /* 0x0003e2000c101108 */
[C---:B------:R-:W-:Y:S01]  /*10060*/  IADD3 R18, P3, PT, R12.reuse, R2, RZ ;  /* 0x000000020c127210 */ /* 0x040fe20007f7e0ff */
[C---:B------:R-:W-:Y:S01]  /*10070*/  VIADD R0, R12.reuse, UR4 ;  /* 0x000000040c007c36 */ /* 0x040fe20008000000 */
[----:B--2---:R-:W-:Y:S01]  /*10080*/  ISETP.LT.AND P2, PT, R15, UR6, !P0 ;  /* 0x000000060f007c0c */ /* 0x004fe2000c741270 */
[----:B------:R-:W2:Y:S01]  /*10090*/  LDCU UR6, c[0x0][0x39c] ;  /* 0x00007380ff0677ac */ /* 0x000ea20008000800 */
[----:B------:R-:W-:Y:S01]  /*100a0*/  LEA.HI.X.SX32 R19, R12, R3, 0x1, P3 ;  /* 0x000000030c137211 */ /* 0x000fe200018f0eff */
[----:B-1----:R-:W-:Y:S01]  /*100b0*/  VIADD R28, R13, 0x15 ;  /* 0x000000150d1c7836 */ /* 0x002fe20000000000 */
[----:B------:R-:W-:-:S04]  /*100c0*/  PRMT R4, R4, 0x7773, RZ ;  /* 0x0000777304047816 */ /* 0x000fc800000000ff */
[----:B0-----:R-:W-:Y:S02]  /*100d0*/  ISETP.LT.AND P3, PT, R28, UR5, !P0 ;  /* 0x000000051c007c0c */ /* 0x001fe4000c761270 */
[----:B------:R-:W-:Y:S01]  /*100e0*/  PRMT R12, R5, 0x7772, RZ ;  /* 0x00007772050c7816 */ /* 0x000fe200000000ff */
[----:B------:R0:W-:Y:S01]  /*100f0*/  @P5 STG.E.U8 desc[UR8][R18.64], R4 ;  /* 0x0000000412005986 */ /* 0x0001e2000c101108 */
[C---:B------:R-:W-:Y:S01]  /*10100*/  IADD3 R28, P6, PT, R0.reuse, R2, RZ ;  /* 0x00000002001c7210 */ /* 0x040fe20007fde0ff */
[----:B------:R-:W-:Y:S01]  /*10110*/  VIADD R14, R13, 0x16 ;  /* 0x000000160d0e7836 */ /* 0x000fe20000000000 */
[----:B------:R-:W1:Y:S02]  /*10120*/  LDCU UR5, c[0x0][0x39c] ;  /* 0x00007380ff0577ac */ /* 0x000e640008000800 */
[----:B------:R-:W-:-:S05]  /*10130*/  LEA.HI.X.SX32 R29, R0, R3, 0x1, P6 ;  /* 0x00000003001d7211 */ /* 0x000fca00030f0eff */
[----:B------:R4:W-:Y:S01]  /*10140*/  @P4 STG.E.U8 desc[UR8][R28.64], R12 ;  /* 0x0000000c1c004986 */ /* 0x0009e2000c101108 */
[----:B0-----:R-:W-:-:S03]  /*10150*/  VIADD R4, R0, UR4 ;  /* 0x0000000400047c36 */ /* 0x001fc60008000000 */
[----:B------:R-:W2:Y:S01]  /*10160*/  LDL.LU.64 R18, [R1+0x590] ;  /* 0x0005900001127983 */ /* 0x000ea20000300a00 */
[C---:B------:R-:W-:Y:S02]  /*10170*/  VIADD R0, R4.reuse, UR4 ;  /* 0x0000000404007c36 */ /* 0x040fe40008000000 */
[----:B----4-:R-:W-:Y:S01]  /*10180*/  VIADD R29, R13, 0x17 ;  /* 0x000000170d1d7836 */ /* 0x010fe20000000000 */
[-C--:B------:R-:W-:Y:S02]  /*10190*/  IADD3 R28, P5, PT, R4, R2.reuse, RZ ;  /* 0x00000002041c7210 */ /* 0x080fe40007fbe0ff */
[----:B---3--:R-:W-:Y:S01]  /*101a0*/  ISETP.LT.AND P6, PT, R14, UR10, !P0 ;  /* 0x0000000a0e007c0c */ /* 0x008fe2000c7c1270 */
[----:B------:R-:W0:Y:S01]  /*101b0*/  LDCU UR10, c[0x0][0x39c] ;  /* 0x00007380ff0a77ac */ /* 0x000e220008000800 */
[----:B--2---:R-:W-:Y:S02]  /*101c0*/  ISETP.LT.AND P4, PT, R29, UR6, !P0 ;  /* 0x000000061d007c0c */ /* 0x004fe4000c781270 */
[----:B------:R-:W-:Y:S01]  /*101d0*/  LEA.HI.X.SX32 R29, R4, R3, 0x1, P5 ;  /* 0x00000003041d7211 */ /* 0x000fe200028f0eff */
[----:B------:R-:W2:Y:S01]  /*101e0*/  LDCU UR6, c[0x0][0x39c] ;  /* 0x00007380ff0677ac */ /* 0x000ea20008000800 */
[----:B------:R-:W-:-:S02]  /*101f0*/  IADD3 R4, P5, PT, R0, R2, RZ ;  /* 0x0000000200047210 */ /* 0x000fc40007fbe0ff */
[----:B------:R-:W-:Y:S02]  /*10200*/  PRMT R12, R5, 0x7773, RZ ;  /* 0x00007773050c7816 */ /* 0x000fe400000000ff */
[----:B------:R-:W-:Y:S02]  /*10210*/  PRMT R14, R6, 0x7772, RZ ;  /* 0x00007772060e7816 */ /* 0x000fe400000000ff */
[C---:B------:R-:W-:Y:S01]  /*10220*/  LEA.HI.X.SX32 R5, R0.reuse, R3, 0x1, P5 ;  /* 0x0000000300057211 */ /* 0x040fe200028f0eff */
[----:B------:R-:W-:Y:S01]  /*10230*/  VIADD R0, R0, UR4 ;  /* 0x0000000400007c36 */ /* 0x000fe20008000000 */
[----:B------:R3:W-:Y:S04]  /*10240*/  @P1 STG.E.U8 desc[UR8][R28.64], R12 ;  /* 0x0000000c1c001986 */ /* 0x0007e8000c101108 */
[----:B------:R4:W-:Y:S01]  /*10250*/  @P2 STG.E.U8 desc[UR8][R4.64], R14 ;  /* 0x0000000e04002986 */ /* 0x0009e2000c101108 */
[----:B------:R-:W-:Y:S01]  /*10260*/  PRMT R6, R6, 0x7773, RZ ;  /* 0x0000777306067816 */ /* 0x000fe200000000ff */
[----:B---3--:R-:W-:-:S02]  /*10270*/  VIADD R28, R13, 0x19 ;  /* 0x000000190d1c7836 */ /* 0x008fc40000000000 */
[----:B------:R-:W3:Y:S01]  /*10280*/  LDL.LU R12, [R1+0x58c] ;  /* 0x00058c00010c7983 */ /* 0x000ee20000300800 */
[----:B----4-:R-:W-:-:S04]  /*10290*/  IADD3 R4, P2, PT, R0, R2, RZ ;  /* 0x0000000200047210 */ /* 0x010fc80007f5e0ff */
[CC--:B------:R-:W-:Y:S01]  /*102a0*/  LEA.HI.X.SX32 R5, R0.reuse, R3.reuse, 0x1, P2 ;  /* 0x0000000300057211 */ /* 0x0c0fe200010f0eff */
[----:B------:R-:W-:Y:S01]  /*102b0*/  VIADD R0, R0, UR4 ;  /* 0x0000000400007c36 */ /* 0x000fe20008000000 */
[----:B0-----:R-:W-:Y:S01]  /*102c0*/  ISETP.LT.AND P5, PT, R28, UR10, !P0 ;  /* 0x0000000a1c007c0c */ /* 0x001fe2000c7a1270 */
[C---:B------:R-:W-:Y:S01]  /*102d0*/  VIADD R15, R13.reuse, 0x18 ;  /* 0x000000180d0f7836 */ /* 0x040fe20000000000 */
[----:B------:R-:W0:Y:S01]  /*102e0*/  LDCU UR10, c[0x0][0x39c] ;  /* 0x00007380ff0a77ac */ /* 0x000e220008000800 */
[----:B------:R4:W-:Y:S01]  /*102f0*/  @P3 STG.E.U8 desc[UR8][R4.64], R6 ;  /* 0x0000000604003986 */ /* 0x0009e2000c101108 */
[C---:B------:R-:W-:Y:S02]  /*10300*/  VIADD R28, R0.reuse, UR4 ;  /* 0x00000004001c7c36 */ /* 0x040fe40008000000 */
[----:B------:R-:W-:Y:S01]  /*10310*/  VIADD R29, R13, 0x1a ;  /* 0x0000001a0d1d7836 */ /* 0x000fe20000000000 */
[----:B-1----:R-:W-:Y:S01]  /*10320*/  ISETP.LT.AND P1, PT, R15, UR5, !P0 ;  /* 0x000000050f007c0c */ /* 0x002fe2000c721270 */
[----:B------:R-:W-:Y:S01]  /*10330*/  VIADD R14, R13, 0x1b ;  /* 0x0000001b0d0e7836 */ /* 0x000fe20000000000 */
[C---:B----4-:R-:W-:Y:S01]  /*10340*/  IADD3 R4, P3, PT, R0.reuse, R2, RZ ;  /* 0x0000000200047210 */ /* 0x050fe20007f7e0ff */
[----:B------:R-:W1:Y:S03]  /*10350*/  LDCU UR5, c[0x0][0x39c] ;  /* 0x00007380ff0577ac */ /* 0x000e660008000800 */
[----:B------:R-:W-:-:S02]  /*10360*/  LEA.HI.X.SX32 R5, R0, R3, 0x1, P3 ;  /* 0x0000000300057211 */ /* 0x000fc400018f0eff */
[CC--:B------:R-:W-:Y:S02]  /*10370*/  IADD3 R6, P3, PT, R28.reuse, R2.reuse, RZ ;  /* 0x000000021c067210 */ /* 0x0c0fe40007f7e0ff */
[----:B--2---:R-:W-:Y:S01]  /*10380*/  ISETP.LT.AND P2, PT, R29, UR6, !P0 ;  /* 0x000000061d007c0c */ /* 0x004fe2000c741270 */
[C---:B------:R-:W-:Y:S01]  /*10390*/  VIADD R0, R28.reuse, UR4 ;  /* 0x000000041c007c36 */ /* 0x040fe20008000000 */
[C---:B------:R-:W-:Y:S01]  /*103a0*/  PRMT R15, R7.reuse, 0x7773, RZ ;  /* 0x00007773070f7816 */ /* 0x040fe200000000ff */
[----:B------:R-:W2:Y:S01]  /*103b0*/  LDCU UR6, c[0x0][0x39c] ;  /* 0x00007380ff0677ac */ /* 0x000ea20008000800 */
[----:B------:R-:W-:Y:S02]  /*103c0*/  PRMT R29, R7, 0x7772, RZ ;  /* 0x00007772071d7816 */ /* 0x000fe400000000ff */
[----:B------:R-:W-:Y:S01]  /*103d0*/  LEA.HI.X.SX32 R7, R28, R3, 0x1, P3 ;  /* 0x000000031c077211 */ /* 0x000fe200018f0eff */
[----:B------:R-:W-:Y:S02]  /*103e0*/  IMAD.MOV.U32 R28, RZ, RZ, R13 ;  /* 0x000000ffff1c7224 */ /* 0x000fe400078e000d */
[----:B------:R-:W4:Y:S01]  /*103f0*/  LDL.LU R13, [R1+0x588] ;  /* 0x00058800010d7983 */ /* 0x000f220000300800 */
[----:B-1----:R-:W-:Y:S01]  /*10400*/  ISETP.LT.AND P3, PT, R14, UR5, !P0 ;  /* 0x000000050e007c0c */ /* 0x002fe2000c761270 */
[----:B------:R-:W1:Y:S02]  /*10410*/  LDCU UR5, c[0x0][0x39c] ;  /* 0x00007380ff0577ac */ /* 0x000e640008000800 */
[----:B------:R-:W4:Y:S04]  /*10420*/  LDL.LU R14, [R1+0x584] ;  /* 0x00058400010e7983 */ /* 0x000f280000300800 */
[----:B------:R-:W-:Y:S04]  /*10430*/  @P6 STG.E.U8 desc[UR8][R4.64], R29 ;  /* 0x0000001d04006986 */ /* 0x000fe8000c101108 */
[----:B------:R0:W-:Y:S04]  /*10440*/  @P4 STG.E.U8 desc[UR8][R6.64], R15 ;  /* 0x0000000f06004986 */ /* 0x0001e8000c101108 */
[----:B0-----:R-:W4:Y:S01]  /*10450*/  LDL.LU R15, [R1+0x580] ;  /* 0x00058000010f7983 */ /* 0x001f220000300800 */
[----:B------:R-:W-:Y:S01]  /*10460*/  IADD3 R4, P6, PT, R0, R2, RZ ;  /* 0x0000000200047210 */ /* 0x000fe20007fde0ff */
[----:B------:R-:W-:Y:S01]  /*10470*/  IMAD.MOV.U32 R29, RZ, RZ, R28 ;  /* 0x000000ffff1d7224 */ /* 0x000fe200078e001c */
[----:B------:R-:W-:-:S02]  /*10480*/  PRMT R7, R8, 0x7772, RZ ;  /* 0x0000777208077816 */ /* 0x000fc400000000ff */
[C---:B------:R-:W-:Y:S01]  /*10490*/  LEA.HI.X.SX32 R5, R0.reuse, R3, 0x1, P6 ;  /* 0x0000000300057211 */ /* 0x040fe200030f0eff */
[C---:B------:R-:W-:Y:S02]  /*104a0*/  VIADD R6, R29.reuse, 0x1c ;  /* 0x0000001c1d067836 */ /* 0x040fe40000000000 */
[----:B------:R-:W-:Y:S02]  /*104b0*/  VIADD R0, R0, UR4 ;  /* 0x0000000400007c36 */ /* 0x000fe40008000000 */
[----:B------:R0:W-:Y:S01]  /*104c0*/  @P1 STG.E.U8 desc[UR8][R4.64], R7 ;  /* 0x0000000704001986 */ /* 0x0001e2000c101108 */
[----:B--2---:R-:W-:Y:S01]  /*104d0*/  ISETP.LT.AND P4, PT, R6, UR6, !P0 ;  /* 0x0000000606007c0c */ /* 0x004fe2000c781270 */
[----:B------:R-:W-:Y:S01]  /*104e0*/  VIADD R6, R29, 0x1d ;  /* 0x0000001d1d067836 */ /* 0x000fe20000000000 */
[----:B------:R-:W2:Y:S01]  /*104f0*/  LDCU UR6, c[0x0][0x39c] ;  /* 0x00007380ff0677ac */ /* 0x000ea20008000800 */
[----:B------:R-:W-:Y:S01]  /*10500*/  VIADD R28, R0, UR4 ;  /* 0x00000004001c7c36 */ /* 0x000fe20008000000 */
[----:B------:R-:W-:-:S02]  /*10510*/  PRMT R8, R8, 0x7773, RZ ;  /* 0x0000777308087816 */ /* 0x000fc400000000ff */
[----:B0-----:R-:W-:-:S04]  /*10520*/  IADD3 R4, P1, PT, R0, R2, RZ ;  /* 0x0000000200047210 */ /* 0x001fc80007f3e0ff */
[-C--:B------:R-:W-:Y:S02]  /*10530*/  LEA.HI.X.SX32 R5, R0, R3.reuse, 0x1, P1 ;  /* 0x0000000300057211 */ /* 0x080fe400008f0eff */
[----:B-1----:R-:W-:Y:S01]  /*10540*/  ISETP.LT.AND P1, PT, R6, UR5, !P0 ;  /* 0x0000000506007c0c */ /* 0x002fe2000c721270 */
[----:B------:R-:W-:Y:S01]  /*10550*/  VIADD R0, R29, 0x1e ;  /* 0x0000001e1d007836 */ /* 0x000fe20000000000 */
[CC--:B------:R-:W-:Y:S01]  /*10560*/  IADD3 R6, P6, PT, R28.reuse, R2.reuse, RZ ;  /* 0x000000021c067210 */ /* 0x0c0fe20007fde0ff */
[----:B------:R0:W-:Y:S01]  /*10570*/  @P5 STG.E.U8 desc[UR8][R4.64], R8 ;  /* 0x0000000804005986 */ /* 0x0001e2000c101108 */
[----:B------:R-:W1:Y:S02]  /*10580*/  LDCU UR5, c[0x0][0x39c] ;  /* 0x00007380ff0577ac */ /* 0x000e640008000800 */
[C---:B------:R-:W-:Y:S01]  /*10590*/  LEA.HI.X.SX32 R7, R28.reuse, R3, 0x1, P6 ;  /* 0x000000031c077211 */ /* 0x040fe200030f0eff */
[----:B------:R-:W-:Y:S01]  /*105a0*/  VIADD R28, R28, UR4 ;  /* 0x000000041c1c7c36 */ /* 0x000fe20008000000 */
[----:B------:R-:W-:Y:S01]  /*105b0*/  ISETP.LT.AND P6, PT, R0, UR10, !P0 ;  /* 0x0000000a00007c0c */ /* 0x000fe2000c7c1270 */
[----:B------:R-:W1:Y:S01]  /*105c0*/  LDCU UR10, c[0x0][0x39c] ;  /* 0x00007380ff0a77ac */ /* 0x000e620008000800 */
[----:B0-----:R-:W-:Y:S01]  /*105d0*/  IMAD.MOV.U32 R8, RZ, RZ, R29 ;  /* 0x000000ffff087224 */ /* 0x001fe200078e001d */
[----:B------:R-:W-:Y:S01]  /*105e0*/  PRMT R29, R9, 0x7772, RZ ;  /* 0x00007772091d7816 */ /* 0x000fe200000000ff */
[C---:B------:R-:W-:Y:S01]  /*105f0*/  VIADD R0, R28.reuse, UR4 ;  /* 0x000000041c007c36 */ /* 0x040fe20008000000 */
[----:B------:R-:W-:-:S03]  /*10600*/  IADD3 R4, P5, PT, R28, R2, RZ ;  /* 0x000000021c047210 */ /* 0x000fc60007fbe0ff */
[----:B------:R0:W-:Y:S01]  /*10610*/  @P2 STG.E.U8 desc[UR8][R6.64], R29 ;  /* 0x0000001d06002986 */ /* 0x0001e2000c101108 */
[----:B------:R-:W-:Y:S02]  /*10620*/  LEA.HI.X.SX32 R5, R28, R3, 0x1, P5 ;  /* 0x000000031c057211 */ /* 0x000fe400028f0eff */
[----:B------:R-:W-:Y:S01]  /*10630*/  PRMT R9, R9, 0x7773, RZ ;  /* 0x0000777309097816 */ /* 0x000fe200000000ff */
[----:B0-----:R-:W-:Y:S01]  /*10640*/  VIADD R29, R8, 0x1f ;  /* 0x0000001f081d7836 */ /* 0x001fe20000000000 */
[----:B------:R-:W-:-:S04]  /*10650*/  IADD3 R6, P5, PT, R0, R2, RZ ;  /* 0x0000000200067210 */ /* 0x000fc80007fbe0ff */
[----:B--2---:R-:W-:Y:S01]  /*10660*/  ISETP.LT.AND P2, PT, R29, UR6, !P0 ;  /* 0x000000061d007c0c */ /* 0x004fe2000c741270 */
[----:B------:R-:W-:Y:S01]  /*10670*/  IMAD.MOV.U32 R29, RZ, RZ, R8 ;  /* 0x000000ffff1d7224 */ /* 0x000fe200078e0008 */
[----:B------:R-:W-:Y:S01]  /*10680*/  PRMT R28, R10, 0x7772, RZ ;  /* 0x000077720a1c7816 */ /* 0x000fe200000000ff */
[----:B------:R0:W-:Y:S01]  /*10690*/  @P3 STG.E.U8 desc[UR8][R4.64], R9 ;  /* 0x0000000904003986 */ /* 0x0001e2000c101108 */
[C---:B------:R-:W-:Y:S01]  /*106a0*/  LEA.HI.X.SX32 R7, R0.reuse, R3, 0x1, P5 ;  /* 0x0000000300077211 */ /* 0x040fe200028f0eff */
[----:B------:R-:W-:Y:S01]  /*106b0*/  VIADD R8, R29, 0x20 ;  /* 0x000000201d087836 */ /* 0x000fe20000000000 */
[----:B------:R-:W2:Y:S01]  /*106c0*/  LDCU UR6, c[0x0][0x39c] ;  /* 0x00007380ff0677ac */ /* 0x000ea20008000800 */
[----:B------:R-:W-:Y:S02]  /*106d0*/  VIADD R0, R0, UR4 ;  /* 0x0000000400007c36 */ /* 0x000fe40008000000 */
[----:B------:R0:W-:Y:S01]  /*106e0*/  @P4 STG.E.U8 desc[UR8][R6.64], R28 ;  /* 0x0000001c06004986 */ /* 0x0001e2000c101108 */
[----:B-1----:R-:W-:Y:S01]  /*106f0*/  ISETP.LT.AND P3, PT, R8, UR5, !P0 ;  /* 0x0000000508007c0c */ /* 0x002fe2000c761270 */
[----:B------:R-:W1:Y:S01]  /*10700*/  LDCU UR5, c[0x0][0x39c] ;  /* 0x00007380ff0577ac */ /* 0x000e620008000800 */
[----:B------:R-:W-:Y:S01]  /*10710*/  IADD3 R8, P4, PT, R0, R2, RZ ;  /* 0x0000000200087210 */ /* 0x000fe20007f9e0ff */
[----:B0-----:R-:W-:-:S03]  /*10720*/  IMAD.MOV.U32 R5, RZ, RZ, R29 ;  /* 0x000000ffff057224 */ /* 0x001fc600078e001d */
[C---:B------:R-:W-:Y:S01]  /*10730*/  LEA.HI.X.SX32 R9, R0.reuse, R3, 0x1, P4 ;  /* 0x0000000300097211 */ /* 0x040fe200020f0eff */
[----:B------:R-:W-:Y:S01]  /*10740*/  VIADD R0, R0, UR4 ;  /* 0x0000000400007c36 */ /* 0x000fe20008000000 */
[----:B------:R-:W-:Y:S01]  /*10750*/  PRMT R10, R10, 0x7773, RZ ;  /* 0x000077730a0a7816 */ /* 0x000fe200000000ff */
[C---:B------:R-:W-:Y:S02]  /*10760*/  VIADD R4, R5.reuse, 0x21 ;  /* 0x0000002105047836 */ /* 0x040fe40000000000 */
[----:B------:R-:W-:Y:S02]  /*10770*/  VIADD R7, R0, UR4 ;  /* 0x0000000400077c36 */ /* 0x000fe40008000000 */
[----:B------:R0:W-:Y:S01]  /*10780*/  @P1 STG.E.U8 desc[UR8][R8.64], R10 ;  /* 0x0000000a08001986 */ /* 0x0001e2000c101108 */
[----:B------:R-:W-:Y:S01]  /*10790*/  ISETP.LT.AND P4, PT, R4, UR10, !P0 ;  /* 0x0000000a04007c0c */ /* 0x000fe2000c781270 */
[----:B------:R-:W-:Y:S01]  /*107a0*/  VIADD R29, R5, 0x22 ;  /* 0x00000022051d7836 */ /* 0x000fe20000000000 */
[----:B------:R-:W-:Y:S01]  /*107b0*/  IADD3 R4, P1, PT, R0, R2, RZ ;  /* 0x0000000200047210 */ /* 0x000fe20007f3e0ff */
[----:B------:R-:W1:Y:S01]  /*107c0*/  LDCU UR10, c[0x0][0x39c] ;  /* 0x00007380ff0a77ac */ /* 0x000e620008000800 */
[----:B------:R-:W-:-:S02]  /*107d0*/  PRMT R28, R11, 0x7772, RZ ;  /* 0x000077720b1c7816 */ /* 0x000fc400000000ff */
[----:B--2---:R-:W-:Y:S01]  /*107e0*/  ISETP.LT.AND P5, PT, R29, UR6, !P0 ;  /* 0x000000061d007c0c */ /* 0x004fe2000c7a1270 */
[----:B------:R-:W2:Y:S01]  /*107f0*/  LDCU UR6, c[0x0][0x39c] ;  /* 0x00007380ff0677ac */ /* 0x000ea20008000800 */
[----:B0-----:R-:W-:Y:S01]  /*10800*/  IMAD.MOV.U32 R9, RZ, RZ, R5 ;  /* 0x000000ffff097224 */ /* 0x001fe200078e0005 */
[-C--:B------:R-:W-:Y:S01]  /*10810*/  LEA.HI.X.SX32 R5, R0, R3.reuse, 0x1, P1 ;  /* 0x0000000300057211 */ /* 0x080fe200008f0eff */
[C---:B------:R-:W-:Y:S01]  /*10820*/  VIADD R0, R7.reuse, UR4 ;  /* 0x0000000407007c36 */ /* 0x040fe20008000000 */
[-C--:B------:R-:W-:Y:S01]  /*10830*/  IADD3 R6, P1, PT, R7, R2.reuse, RZ ;  /* 0x0000000207067210 */ /* 0x080fe20007f3e0ff */
[----:B------:R-:W-:Y:S02]  /*10840*/  VIADD R10, R9, 0x23 ;  /* 0x00000023090a7836 */ /* 0x000fe40000000000 */
[----:B------:R0:W-:Y:S01]  /*10850*/  @P6 STG.E.U8 desc[UR8][R4.64], R28 ;  /* 0x0000001c04006986 */ /* 0x0001e2000c101108 */
[----:B------:R-:W-:Y:S02]  /*10860*/  IADD3 R8, P6, PT, R0, R2, RZ ;  /* 0x0000000200087210 */ /* 0x000fe40007fde0ff */
[----:B------:R-:W-:-:S02]  /*10870*/  LEA.HI.X.SX32 R7, R7, R3, 0x1, P1 ;  /* 0x0000000307077211 */ /* 0x000fc400008f0eff */
[----:B-1----:R-:W-:Y:S01]  /*10880*/  ISETP.LT.AND P1, PT, R10, UR5, !P0 ;  /* 0x000000050a007c0c */ /* 0x002fe2000c721270 */
[C---:B------:R-:W-:Y:S01]  /*10890*/  VIADD R10, R0.reuse, UR4 ;  /* 0x00000004000a7c36 */ /* 0x040fe20008000000 */
[----:B------:R-:W-:Y:S01]  /*108a0*/  PRMT R29, R11, 0x7773, RZ ;  /* 0x000077730b1d7816 */ /* 0x000fe200000000ff */
[----:B------:R-:W1:Y:S01]  /*108b0*/  LDCU UR5, c[0x0][0x39c] ;  /* 0x00007380ff0577ac */ /* 0x000e620008000800 */
[----:B0-----:R-:W-:Y:S01]  /*108c0*/  IMAD.MOV.U32 R28, RZ, RZ, R9 ;  /* 0x000000ffff1c7224 */ /* 0x001fe200078e0009 */
[----:B------:R-:W-:Y:S02]  /*108d0*/  LEA.HI.X.SX32 R9, R0, R3, 0x1, P6 ;  /* 0x0000000300097211 */ /* 0x000fe400030f0eff */
[----:B------:R0:W-:Y:S01]  /*108e0*/  @P2 STG.E.U8 desc[UR8][R6.64], R29 ;  /* 0x0000001d06002986 */ /* 0x0001e2000c101108 */
[----:B------:R-:W-:Y:S01]  /*108f0*/  IADD3 R4, P6, PT, R10, R2, RZ ;  /* 0x000000020a047210 */ /* 0x000fe20007fde0ff */
[----:B------:R-:W-:-:S03]  /*10900*/  VIADD R11, R28, 0x24 ;  /* 0x000000241c0b7836 */ /* 0x000fc60000000000 */
[----:B------:R-:W-:Y:S02]  /*10910*/  LEA.HI.X.SX32 R5, R10, R3, 0x1, P6 ;  /* 0x000000030a057211 */ /* 0x000fe400030f0eff */
[----:B--2---:R-:W-:Y:S01]  /*10920*/  ISETP.LT.AND P2, PT, R11, UR6, !P0 ;  /* 0x000000060b007c0c */ /* 0x004fe2000c741270 */
[----:B------:R-:W2:Y:S01]  /*10930*/  LDCU UR6, c[0x0][0x39c] ;  /* 0x00007380ff0677ac */ /* 0x000ea20008000800 */
[----:B------:R-:W-:Y:S01]  /*10940*/  VIADD R11, R28, 0x25 ;  /* 0x000000251c0b7836 */ /* 0x000fe20000000000 */
[C---:B---3--:R-:W-:Y:S02]  /*10950*/  PRMT R0, R12.reuse, 0x7770, RZ ;  /* 0x000077700c007816 */ /* 0x048fe400000000ff */
[----:B0-----:R-:W-:-:S03]  /*10960*/  PRMT R29, R12, 0x7771, RZ ;  /* 0x000077710c1d7816 */ /* 0x001fc600000000ff */
[----:B------:R0:W-:Y:S04]  /*10970*/  @P3 STG.E.U8 desc[UR8][R8.64], R0 ;  /* 0x0000000008003986 */ /* 0x0001e8000c101108 */
[----:B------:R3:W-:Y:S01]  /*10980*/  @P4 STG.E.U8 desc[UR8][R4.64], R29 ;  /* 0x0000001d04004986 */ /* 0x0007e2000c101108 */
[----:B0-----:R-:W-:-:S05]  /*10990*/  VIADD R0, R10, UR4 ;  /* 0x000000040a007c36 */ /* 0x001fca0008000000 */
[----:B------:R-:W-:Y:S01]  /*109a0*/  IADD3 R6, P6, PT, R0, R2, RZ ;  /* 0x0000000200067210 */ /* 0x000fe20007fde0ff */
[----:B---3--:R-:W-:-:S03]  /*109b0*/  IMAD.MOV.U32 R5, RZ, RZ, R28 ;  /* 0x000000ffff057224 */ /* 0x008fc600078e001c */
[C---:B------:R-:W-:Y:S01]  /*109c0*/  LEA.HI.X.SX32 R7, R0.reuse, R3, 0x1, P6 ;  /* 0x0000000300077211 */ /* 0x040fe200030f0eff */
[----:B------:R-:W-:Y:S01]  /*109d0*/  VIADD R10, R0, UR4 ;  /* 0x00000004000a7c36 */ /* 0x000fe20008000000 */
[----:B-1----:R-:W-:Y:S01]  /*109e0*/  ISETP.LT.AND P3, PT, R11, UR5, !P0 ;  /* 0x000000050b007c0c */ /* 0x002fe2000c761270 */
[----:B------:R-:W-:Y:S01]  /*109f0*/  VIADD R11, R5, 0x26 ;  /* 0x00000026050b7836 */ /* 0x000fe20000000000 */
[----:B------:R-:W0:Y:S02]  /*10a00*/  LDCU UR5, c[0x0][0x39c] ;  /* 0x00007380ff0577ac */ /* 0x000e240008000800 */
[----:B------:R-:W-:Y:S02]  /*10a10*/  IADD3 R8, P6, PT, R10, R2, RZ ;  /* 0x000000020a087210 */ /* 0x000fe40007fde0ff */
[----:B----4-:R-:W-:-:S05]  /*10a20*/  PRMT R28, R13, 0x7770, RZ ;  /* 0x000077700d1c7816 */ /* 0x010fca00000000ff */
[----:B------:R1:W-:Y:S01]  /*10a30*/  @P5 STG.E.U8 desc[UR8][R6.64], R28 ;  /* 0x0000001c06005986 */ /* 0x0003e2000c101108 */
[----:B------:R-:W-:Y:S01]  /*10a40*/  ISETP.LT.AND P4, PT, R11, UR10, !P0 ;  /* 0x0000000a0b007c0c */ /* 0x000fe2000c781270 */
[C---:B------:R-:W-:Y:S01]  /*10a50*/  VIADD R0, R10.reuse, UR4 ;  /* 0x000000040a007c36 */ /* 0x040fe20008000000 */
[----:B------:R-:W-:Y:S01]  /*10a60*/  LEA.HI.X.SX32 R9, R10, R3, 0x1, P6 ;  /* 0x000000030a097211 */ /* 0x000fe200030f0eff */
[----:B------:R-:W3:Y:S01]  /*10a70*/  LDCU UR10, c[0x0][0x39c] ;  /* 0x00007380ff0a77ac */ /* 0x000ee20008000800 */
[----:B------:R-:W-:Y:S01]  /*10a80*/  PRMT R29, R13, 0x7771, RZ ;  /* 0x000077710d1d7816 */ /* 0x000fe200000000ff */
[----:B-1----:R-:W-:-:S04]  /*10a90*/  IMAD.MOV.U32 R7, RZ, RZ, R5 ;  /* 0x000000ffff077224 */ /* 0x002fc800078e0005 */
[----:B------:R-:W-:Y:S01]  /*10aa0*/  VIADD R11, R7, 0x27 ;  /* 0x00000027070b7836 */ /* 0x000fe20000000000 */
[CC--:B------:R-:W-:Y:S01]  /*10ab0*/  IADD3 R4, P6, PT, R0.reuse, R2.reuse, RZ ;  /* 0x0000000200047210 */ /* 0x0c0fe20007fde0ff */
[C---:B------:R-:W-:Y:S01]  /*10ac0*/  VIADD R10, R0.reuse, UR4 ;  /* 0x00000004000a7c36 */ /* 0x040fe20008000000 */
[----:B------:R1:W-:Y:S02]  /*10ad0*/  @P1 STG.E.U8 desc[UR8][R8.64], R29 ;  /* 0x0000001d08001986 */ /* 0x0003e4000c101108 */
[----:B--2---:R-:W-:Y:S01]  /*10ae0*/  ISETP.LT.AND P5, PT, R11, UR6, !P0 ;  /* 0x000000060b007c0c */ /* 0x004fe2000c7a1270 */
[----:B------:R-:W2:Y:S01]  /*10af0*/  LDCU UR6, c[0x0][0x39c] ;  /* 0x00007380ff0677ac */ /* 0x000ea20008000800 */
[----:B------:R-:W-:Y:S02]  /*10b00*/  LEA.HI.X.SX32 R5, R0, R3, 0x1, P6 ;  /* 0x0000000300057211 */ /* 0x000fe400030f0eff */
[----:B------:R-:W-:Y:S01]  /*10b10*/  PRMT R28, R14, 0x7770, RZ ;  /* 0x000077700e1c7816 */ /* 0x000fe200000000ff */
[C---:B------:R-:W-:Y:S01]  /*10b20*/  VIADD R0, R10.reuse, UR4 ;  /* 0x000000040a007c36 */ /* 0x040fe20008000000 */
[----:B------:R-:W-:Y:S01]  /*10b30*/  IADD3 R6, P6, PT, R10, R2, RZ ;  /* 0x000000020a067210 */ /* 0x000fe20007fde0ff */
[----:B-1----:R-:W-:-:S02]  /*10b40*/  IMAD.MOV.U32 R9, RZ, RZ, R7 ;  /* 0x000000ffff097224 */ /* 0x002fc400078e0007 */
[----:B------:R1:W-:Y:S02]  /*10b50*/  @P2 STG.E.U8 desc[UR8][R4.64], R28 ;  /* 0x0000001c04002986 */ /* 0x0003e4000c101108 */
[----:B------:R-:W-:Y:S01]  /*10b60*/  VIADD R11, R9, 0x28 ;  /* 0x00000028090b7836 */ /* 0x000fe20000000000 */
[-C--:B------:R-:W-:Y:S02]  /*10b70*/  LEA.HI.X.SX32 R7, R10, R3.reuse, 0x1, P6 ;  /* 0x000000030a077211 */ /* 0x080fe400030f0eff */
[----:B------:R-:W-:Y:S02]  /*10b80*/  PRMT R29, R14, 0x7771, RZ ;  /* 0x000077710e1d7816 */ /* 0x000fe400000000ff */
[----:B0-----:R-:W-:Y:S01]  /*10b90*/  ISETP.LT.AND P1, PT, R11, UR5, !P0 ;  /* 0x000000050b007c0c */ /* 0x001fe2000c721270 */
[----:B------:R-:W0:Y:S01]  /*10ba0*/  LDCU UR5, c[0x0][0x39c] ;  /* 0x00007380ff0577ac */ /* 0x000e220008000800 */
[C---:B------:R-:W-:Y:S01]  /*10bb0*/  IADD3 R8, P6, PT, R0.reuse, R2, RZ ;  /* 0x0000000200087210 */ /* 0x040fe20007fde0ff */
[----:B-1----:R-:W-:Y:S01]  /*10bc0*/  IMAD.MOV.U32 R5, RZ, RZ, R9 ;  /* 0x000000ffff057224 */ /* 0x002fe200078e0009 */
[----:B------:R1:W-:Y:S02]  /*10bd0*/  @P3 STG.E.U8 desc[UR8][R6.64], R29 ;  /* 0x0000001d06003986 */ /* 0x0003e4000c101108 */
[C---:B------:R-:W-:Y:S01]  /*10be0*/  LEA.HI.X.SX32 R9, R0.reuse, R3, 0x1, P6 ;  /* 0x0000000300097211 */ /* 0x040fe200030f0eff */
[----:B------:R-:W-:Y:S01]  /*10bf0*/  VIADD R11, R5, 0x29 ;  /* 0x00000029050b7836 */ /* 0x000fe20000000000 */
[----:B------:R-:W-:Y:S01]  /*10c00*/  PRMT R28, R15, 0x7770, RZ ;  /* 0x000077700f1c7816 */ /* 0x000fe200000000ff */
[----:B------:R-:W-:-:S03]  /*10c10*/  VIADD R10, R0, UR4 ;  /* 0x00000004000a7c36 */ /* 0x000fc60008000000 */
[----:B--2---:R-:W-:Y:S01]  /*10c20*/  ISETP.LT.AND P2, PT, R11, UR6, !P0 ;  /* 0x000000060b007c0c */ /* 0x004fe2000c741270 */
[----:B-1----:R-:W-:Y:S01]  /*10c30*/  IMAD.MOV.U32 R7, RZ, RZ, R5 ;  /* 0x000000ffff077224 */ /* 0x002fe200078e0005 */
[----:B------:R1:W-:Y:S01]  /*10c40*/  @P4 STG.E.U8 desc[UR8][R8.64], R28 ;  /* 0x0000001c08004986 */ /* 0x0003e2000c101108 */
[C---:B------:R-:W-:Y:S01]  /*10c50*/  IADD3 R4, P6, PT, R10.reuse, R2, RZ ;  /* 0x000000020a047210 */ /* 0x040fe20007fde0ff */
[----:B------:R-:W2:Y:S01]  /*10c60*/  LDCU UR6, c[0x0][0x39c] ;  /* 0x00007380ff0677ac */ /* 0x000ea20008000800 */
[----:B------:R-:W-:Y:S02]  /*10c70*/  VIADD R11, R7, 0x2a ;  /* 0x0000002a070b7836 */ /* 0x000fe40000000000 */
[----:B------:R-:W-:-:S03]  /*10c80*/  VIADD R0, R10, UR4 ;  /* 0x000000040a007c36 */ /* 0x000fc60008000000 */
[----:B---3--:R-:W-:Y:S01]  /*10c90*/  ISETP.LT.AND P3, PT, R11, UR10, !P0 ;  /* 0x0000000a0b007c0c */ /* 0x008fe2000c761270 */
[----:B------:R-:W3:Y:S01]  /*10ca0*/  LDCU UR10, c[0x0][0x39c] ;  /* 0x00007380ff0a77ac */ /* 0x000ee20008000800 */
[----:B-1----:R-:W-:Y:S01]  /*10cb0*/  IMAD.MOV.U32 R9, RZ, RZ, R7 ;  /* 0x000000ffff097224 */ /* 0x002fe200078e0007 */
[----:B------:R-:W-:-:S03]  /*10cc0*/  LEA.HI.X.SX32 R5, R10, R3, 0x1, P6 ;  /* 0x000000030a057211 */ /* 0x000fc600030f0eff */
[----:B------:R-:W-:Y:S01]  /*10cd0*/  VIADD R11, R9, 0x2b ;  /* 0x0000002b090b7836 */ /* 0x000fe20000000000 */
[----:B------:R-:W-:Y:S01]  /*10ce0*/  PRMT R29, R15, 0x7771, RZ ;  /* 0x000077710f1d7816 */ /* 0x000fe200000000ff */
[C---:B------:R-:W-:Y:S01]  /*10cf0*/  VIADD R10, R0.reuse, UR4 ;  /* 0x00000004000a7c36 */ /* 0x040fe20008000000 */
[CC--:B------:R-:W-:Y:S02]  /*10d00*/  IADD3 R6, P6, PT, R0.reuse, R2.reuse, RZ ;  /* 0x0000000200067210 */ /* 0x0c0fe40007fde0ff */
[----:B0-----:R-:W-:Y:S01]  /*10d10*/  ISETP.LT.AND P4, PT, R11, UR5, !P0 ;  /* 0x000000050b007c0c */ /* 0x001fe2000c781270 */
[----:B------:R-:W0:Y:S01]  /*10d20*/  LDCU UR5, c[0x0][0x39c] ;  /* 0x00007380ff0577ac */ /* 0x000e220008000800 */
[----:B------:R1:W-:Y:S01]  /*10d30*/  @P5 STG.E.U8 desc[UR8][R4.64], R29 ;  /* 0x0000001d04005986 */ /* 0x0003e2000c101108 */
        /* <DEDUP_REMOVED lines=9> */
[----:B--2---:R-:W-:Y:S01]  /*10dd0*/  ISETP.LT.AND P5, PT, R11, UR6, !P0 ;  /* 0x000000060b007c0c */ /* 0x004fe2000c7a1270 */
[----:B------:R-:W2:Y:S01]  /*10de0*/  LDCU UR6, c[0x0][0x39c] ;  /* 0x00007380ff0677ac */ /* 0x000ea20008000800 */
[C---:B------:R-:W-:Y:S01]  /*10df0*/  IADD3 R4, P6, PT, R0.reuse, R2, RZ ;  /* 0x0000000200047210 */ /* 0x040fe20007fde0ff */
[----:B-1----:R-:W-:Y:S01]  /*10e00*/  IMAD.MOV.U32 R7, RZ, RZ, R5 ;  /* 0x000000ffff077224 */ /* 0x002fe200078e0005 */
[----:B------:R1:W-:Y:S02]  /*10e10*/  @P2 STG.E.U8 desc[UR8][R8.64], R29 ;  /* 0x0000001d08002986 */ /* 0x0003e4000c101108 */
[C---:B------:R-:W-:Y:S01]  /*10e20*/  LEA.HI.X.SX32 R5, R0.reuse, R3, 0x1, P6 ;  /* 0x0000000300057211 */ /* 0x040fe200030f0eff */
[----:B------:R-:W-:Y:S01]  /*10e30*/  VIADD R11, R7, 0x2d ;  /* 0x0000002d070b7836 */ /* 0x000fe20000000000 */
[----:B------:R-:W-:Y:S01]  /*10e40*/  PRMT R28, R17, 0x7770, RZ ;  /* 0x00007770111c7816 */ /* 0x000fe200000000ff */
[----:B------:R-:W-:-:S03]  /*10e50*/  VIADD R10, R0, UR4 ;  /* 0x00000004000a7c36 */ /* 0x000fc60008000000 */
[----:B0-----:R-:W-:Y:S01]  /*10e60*/  ISETP.LT.AND P1, PT, R11, UR5, !P0 ;  /* 0x000000050b007c0c */ /* 0x001fe2000c721270 */
[----:B-1----:R-:W-:Y:S01]  /*10e70*/  IMAD.MOV.U32 R9, RZ, RZ, R7 ;  /* 0x000000ffff097224 */ /* 0x002fe200078e0007 */
[----:B------:R0:W-:Y:S01]  /*10e80*/  @P3 STG.E.U8 desc[UR8][R4.64], R28 ;  /* 0x0000001c04003986 */ /* 0x0001e2000c101108 */
[C---:B------:R-:W-:Y:S01]  /*10e90*/  IADD3 R6, P6, PT, R10.reuse, R2, RZ ;  /* 0x000000020a067210 */ /* 0x040fe20007fde0ff */
[----:B------:R-:W1:Y:S01]  /*10ea0*/  LDCU UR5, c[0x0][0x39c] ;  /* 0x00007380ff0577ac */ /* 0x000e620008000800 */
[----:B------:R-:W-:Y:S02]  /*10eb0*/  VIADD R11, R9, 0x2e ;  /* 0x0000002e090b7836 */ /* 0x000fe40000000000 */
[----:B------:R-:W-:-:S03]  /*10ec0*/  VIADD R0, R10, UR4 ;  /* 0x000000040a007c36 */ /* 0x000fc60008000000 */
[----:B---3--:R-:W-:Y:S01]  /*10ed0*/  ISETP.LT.AND P2, PT, R11, UR10, !P0 ;  /* 0x0000000a0b007c0c */ /* 0x008fe2000c741270 */
[----:B------:R-:W3:Y:S01]  /*10ee0*/  LDCU UR10, c[0x0][0x39c] ;  /* 0x00007380ff0a77ac */ /* 0x000ee20008000800 */
[----:B0-----:R-:W-:Y:S01]  /*10ef0*/  IMAD.MOV.U32 R5, RZ, RZ, R9 ;  /* 0x000000ffff057224 */ /* 0x001fe200078e0009 */
[----:B------:R-:W-:-:S03]  /*10f00*/  LEA.HI.X.SX32 R7, R10, R3, 0x1, P6 ;  /* 0x000000030a077211 */ /* 0x000fc600030f0eff */
[----:B------:R-:W-:Y:S01]  /*10f10*/  VIADD R11, R5, 0x2f ;  /* 0x0000002f050b7836 */ /* 0x000fe20000000000 */
[----:B------:R-:W-:Y:S01]  /*10f20*/  PRMT R29, R17, 0x7771, RZ ;  /* 0x00007771111d7816 */ /* 0x000fe200000000ff */
[C---:B------:R-:W-:Y:S01]  /*10f30*/  VIADD R10, R0.reuse, UR4 ;  /* 0x00000004000a7c36 */ /* 0x040fe20008000000 */
[C---:B------:R-:W-:Y:S02]  /*10f40*/  IADD3 R8, P6, PT, R0.reuse, R2, RZ ;  /* 0x0000000200087210 */ /* 0x040fe40007fde0ff */
[----:B--2---:R-:W-:Y:S01]  /*10f50*/  ISETP.LT.AND P3, PT, R11, UR6, !P0 ;  /* 0x000000060b007c0c */ /* 0x004fe2000c761270 */
[----:B------:R-:W0:Y:S01]  /*10f60*/  LDCU UR6, c[0x0][0x39c] ;  /* 0x00007380ff0677ac */ /* 0x000e220008000800 */
[----:B------:R2:W-:Y:S01]  /*10f70*/  @P4 STG.E.U8 desc[UR8][R6.64], R29 ;  /* 0x0000001d06004986 */ /* 0x0005e2000c101108 */
[----:B------:R-:W-:Y:S02]  /*10f80*/  LEA.HI.X.SX32 R9, R0, R3, 0x1, P6 ;  /* 0x0000000300097211 */ /* 0x000fe400030f0eff */
[----:B------:R-:W-:-:S02]  /*10f90*/  PRMT R28, R18, 0x7770, RZ ;  /* 0x00007770121c7816 */ /* 0x000fc400000000ff */
[CC--:B------:R-:W-:Y:S01]  /*10fa0*/  IADD3 R4, P6, PT, R10.reuse, R2.reuse, RZ ;  /* 0x000000020a047210 */ /* 0x0c0fe20007fde0ff */
[----:B--2---:R-:W-:Y:S02]  /*10fb0*/  IMAD.MOV.U32 R7, RZ, RZ, R5 ;  /* 0x000000ffff077224 */ /* 0x004fe400078e0005 */
[----:B------:R2:W-:Y:S02]  /*10fc0*/  @P5 STG.E.U8 desc[UR8][R8.64], R28 ;  /* 0x0000001c08005986 */ /* 0x0005e4000c101108 */
[----:B------:R-:W-:Y:S01]  /*10fd0*/  VIADD R11, R7, 0x30 ;  /* 0x00000030070b7836 */ /* 0x000fe20000000000 */
[----:B------:R-:W-:Y:S02]  /*10fe0*/  LEA.HI.X.SX32 R5, R10, R3, 0x1, P6 ;  /* 0x000000030a057211 */ /* 0x000fe400030f0eff */
[----:B------:R-:W-:Y:S01]  /*10ff0*/  PRMT R29, R18, 0x7771, RZ ;  /* 0x00007771121d7816 */ /* 0x000fe200000000ff */
[----:B------:R-:W-:Y:S01]  /*11000*/  VIADD R0, R10, UR4 ;  /* 0x000000040a007c36 */ /* 0x000fe20008000000 */
[----:B-1----:R-:W-:Y:S01]  /*11010*/  ISETP.LT.AND P4, PT, R11, UR5, !P0 ;  /* 0x000000050b007c0c */ /* 0x002fe2000c781270 */
[----:B------:R-:W1:Y:S01]  /*11020*/  LDCU UR5, c[0x0][0x39c] ;  /* 0x00007380ff0577ac */ /* 0x000e620008000800 */
[----:B--2---:R-:W-:Y:S01]  /*11030*/  IMAD.MOV.U32 R9, RZ, RZ, R7 ;  /* 0x000000ffff097224 */ /* 0x004fe200078e0007 */
[----:B------:R2:W-:Y:S03]  /*11040*/  @P1 STG.E.U8 desc[UR8][R4.64], R29 ;  /* 0x0000001d04001986 */ /* 0x0005e6000c101108 */
[----:B------:R-:W-:Y:S01]  /*11050*/  VIADD R11, R9, 0x31 ;  /* 0x00000031090b7836 */ /* 0x000fe20000000000 */
[C---:B------:R-:W-:Y:S01]  /*11060*/  IADD3 R6, P6, PT, R0.reuse, R2, RZ ;  /* 0x0000000200067210 */ /* 0x040fe20007fde0ff */
[----:B------:R-:W-:-:S03]  /*11070*/  VIADD R10, R0, UR4 ;  /* 0x00000004000a7c36 */ /* 0x000fc60008000000 */
[----:B0-----:R-:W-:Y:S01]  /*11080*/  ISETP.LT.AND P5, PT, R11, UR6, !P0 ;  /* 0x000000060b007c0c */ /* 0x001fe2000c7a1270 */
[----:B------:R-:W0:Y:S01]  /*11090*/  LDCU UR6, c[0x0][0x39c] ;  /* 0x00007380ff0677ac */ /* 0x000e220008000800 */
[----:B--2---:R-:W-:Y:S01]  /*110a0*/  IMAD.MOV.U32 R5, RZ, RZ, R9 ;  /* 0x000000ffff057224 */ /* 0x004fe200078e0009 */
[----:B------:R-:W-:-:S03]  /*110b0*/  LEA.HI.X.SX32 R7, R0, R3, 0x1, P6 ;  /* 0x0000000300077211 */ /* 0x000fc600030f0eff */
[----:B------:R-:W-:Y:S01]  /*110c0*/  VIADD R11, R5, 0x32 ;  /* 0x00000032050b7836 */ /* 0x000fe20000000000 */
[CC--:B------:R-:W-:Y:S01]  /*110d0*/  IADD3 R8, P6, PT, R10.reuse, R2.reuse, RZ ;  /* 0x000000020a087210 */ /* 0x0c0fe20007fde0ff */
[C---:B------:R-:W-:Y:S01]  /*110e0*/  VIADD R0, R10.reuse, UR4 ;  /* 0x000000040a007c36 */ /* 0x040fe20008000000 */
[----:B------:R-:W-:Y:S02]  /*110f0*/  PRMT R28, R19, 0x7770, RZ ;  /* 0x00007770131c7816 */ /* 0x000fe400000000ff */
[----:B---3--:R-:W-:Y:S01]  /*11100*/  ISETP.LT.AND P1, PT, R11, UR10, !P0 ;  /* 0x0000000a0b007c0c */ /* 0x008fe2000c721270 */
[----:B------:R-:W-:Y:S01]  /*11110*/  VIADD R11, R5, 0x33 ;  /* 0x00000033050b7836 */ /* 0x000fe20000000000 */
[----:B------:R-:W-:Y:S01]  /*11120*/  LEA.HI.X.SX32 R9, R10, R3, 0x1, P6 ;  /* 0x000000030a097211 */ /* 0x000fe200030f0eff */
[----:B------:R2:W-:Y:S01]  /*11130*/  @P2 STG.E.U8 desc[UR8][R6.64], R28 ;  /* 0x0000001c06002986 */ /* 0x0005e2000c101108 */
[----:B------:R-:W-:Y:S01]  /*11140*/  IADD3 R10, P6, PT, R0, R2, RZ ;  /* 0x00000002000a7210 */ /* 0x000fe20007fde0ff */
[----:B------:R-:W3:Y:S01]  /*11150*/  LDCU UR10, c[0x0][0x39c] ;  /* 0x00007380ff0a77ac */ /* 0x000ee20008000800 */
[----:B------:R-:W-:-:S02]  /*11160*/  PRMT R29, R19, 0x7771, RZ ;  /* 0x00007771131d7816 */ /* 0x000fc400000000ff */
[----:B-1----:R-:W-:Y:S01]  /*11170*/  ISETP.LT.AND P2, PT, R11, UR5, !P0 ;  /* 0x000000050b007c0c */ /* 0x002fe2000c741270 */
[----:B------:R-:W1:Y:S01]  /*11180*/  LDCU UR5, c[0x0][0x39c] ;  /* 0x00007380ff0577ac */ /* 0x000e620008000800 */
[----:B------:R-:W-:Y:S01]  /*11190*/  LEA.HI.X.SX32 R11, R0, R3, 0x1, P6 ;  /* 0x00000003000b7211 */ /* 0x000fe200030f0eff */
[----:B------:R-:W-:Y:S01]  /*111a0*/  @P3 STG.E.U8 desc[UR8][R8.64], R29 ;  /* 0x0000001d08003986 */ /* 0x000fe2000c101108 */
[----:B--2---:R-:W-:-:S05]  /*111b0*/  PRMT R28, R12, 0x7772, RZ ;  /* 0x000077720c1c7816 */ /* 0x004fca00000000ff */
[----:B------:R2:W-:Y:S04]  /*111c0*/  @P4 STG.E.U8 desc[UR8][R10.64], R28 ;  /* 0x0000001c0a004986 */ /* 0x0005e8000c101108 */
[----:B--2---:R-:W2:Y:S01]  /*111d0*/  LDL.LU R28, [R1+0x394] ;  /* 0x00039400011c7983 */ /* 0x004ea20000300800 */
[----:B------:R-:W-:Y:S02]  /*111e0*/  VIADD R4, R5, 0x34 ;  /* 0x0000003405047836 */ /* 0x000fe40000000000 */
[----:B------:R-:W-:-:S03]  /*111f0*/  VIADD R5, R0, UR4 ;  /* 0x0000000400057c36 */ /* 0x000fc60008000000 */
[----:B0-----:R-:W-:Y:S01]  /*11200*/  ISETP.LT.AND P3, PT, R4, UR6, !P0 ;  /* 0x0000000604007c0c */ /* 0x001fe2000c761270 */
[C---:B------:R-:W-:Y:S01]  /*11210*/  VIADD R0, R5.reuse, UR4 ;  /* 0x0000000405007c36 */ /* 0x040fe20008000000 */
[C---:B------:R-:W-:Y:S01]  /*11220*/  IADD3 R4, P4, PT, R5.reuse, R2, RZ ;  /* 0x0000000205047210 */ /* 0x040fe20007f9e0ff */
[----:B------:R-:W0:Y:S01]  /*11230*/  LDCU UR6, c[0x0][0x39c] ;  /* 0x00007380ff0677ac */ /* 0x000e220008000800 */
[----:B------:R-:W-:Y:S02]  /*11240*/  PRMT R29, R12, 0x7773, RZ ;  /* 0x000077730c1d7816 */ /* 0x000fe400000000ff */
[----:B------:R-:W-:Y:S01]  /*11250*/  LEA.HI.X.SX32 R5, R5, R3, 0x1, P4 ;  /* 0x0000000305057211 */ /* 0x000fe200020f0eff */
[----:B------:R-:W-:-:S04]  /*11260*/  VIADD R9, R0, UR4 ;  /* 0x0000000400097c36 */ /* 0x000fc80008000000 */
[----:B------:R4:W-:Y:S01]  /*11270*/  @P5 STG.E.U8 desc[UR8][R4.64], R29 ;  /* 0x0000001d04005986 */ /* 0x0009e2000c101108 */
[----:B------:R-:W-:Y:S01]  /*11280*/  VIADD R10, R9, UR4 ;  /* 0x00000004090a7c36 */ /* 0x000fe20008000000 */
[C---:B------:R-:W-:Y:S02]  /*11290*/  PRMT R11, R13.reuse, 0x7772, RZ ;  /* 0x000077720d0b7816 */ /* 0x040fe400000000ff */
[----:B------:R-:W-:Y:S02]  /*112a0*/  PRMT R12, R13, 0x7773, RZ ;  /* 0x000077730d0c7816 */ /* 0x000fe400000000ff */
[C---:B------:R-:W-:Y:S02]  /*112b0*/  PRMT R13, R14.reuse, 0x7772, RZ ;  /* 0x000077720e0d7816 */ /* 0x040fe400000000ff */
[----:B----4-:R-:W-:Y:S01]  /*112c0*/  PRMT R29, R14, 0x7773, RZ ;  /* 0x000077730e1d7816 */ /* 0x010fe200000000ff */
[C---:B--2---:R-:W-:Y:S02]  /*112d0*/  VIADD R6, R28.reuse, 0x35 ;  /* 0x000000351c067836 */ /* 0x044fe40000000000 */
[----:B------:R-:W-:-:S03]  /*112e0*/  VIADD R8, R28, 0x36 ;  /* 0x000000361c087836 */ /* 0x000fc60000000000 */
[----:B-1----:R-:W-:Y:S01]  /*112f0*/  ISETP.LT.AND P4, PT, R6, UR5, !P0 ;  /* 0x0000000506007c0c */ /* 0x002fe2000c781270 */
[----:B------:R-:W1:Y:S01]  /*11300*/  LDCU UR5, c[0x0][0x39c] ;  /* 0x00007380ff0577ac */ /* 0x000e620008000800 */
[----:B------:R-:W-:-:S04]  /*11310*/  IADD3 R6, P6, PT, R0, R2, RZ ;  /* 0x0000000200067210 */ /* 0x000fc80007fde0ff */
[----:B------:R-:W-:Y:S02]  /*11320*/  LEA.HI.X.SX32 R7, R0, R3, 0x1, P6 ;  /* 0x0000000300077211 */ /* 0x000fe400030f0eff */
[----:B---3--:R-:W-:Y:S01]  /*11330*/  ISETP.LT.AND P6, PT, R8, UR10, !P0 ;  /* 0x0000000a08007c0c */ /* 0x008fe2000c7c1270 */
[----:B------:R-:W2:Y:S01]  /*11340*/  LDCU UR10, c[0x0][0x39c] ;  /* 0x00007380ff0a77ac */ /* 0x000ea20008000800 */
[----:B------:R-:W-:-:S04]  /*11350*/  IADD3 R8, P5, PT, R9, R2, RZ ;  /* 0x0000000209087210 */ /* 0x000fc80007fbe0ff */
[-C--:B------:R-:W-:Y:S02]  /*11360*/  LEA.HI.X.SX32 R9, R9, R3.reuse, 0x1, P5 ;  /* 0x0000000309097211 */ /* 0x080fe400028f0eff */
[C---:B------:R-:W-:Y:S01]  /*11370*/  IADD3 R4, P5, PT, R10.reuse, R2, RZ ;  /* 0x000000020a047210 */ /* 0x040fe20007fbe0ff */
[----:B------:R3:W-:Y:S03]  /*11380*/  @P1 STG.E.U8 desc[UR8][R6.64], R11 ;  /* 0x0000000b06001986 */ /* 0x0007e6000c101108 */
[C---:B------:R-:W-:Y:S01]  /*11390*/  LEA.HI.X.SX32 R5, R10.reuse, R3, 0x1, P5 ;  /* 0x000000030a057211 */ /* 0x040fe200028f0eff */
[----:B------:R-:W-:Y:S04]  /*113a0*/  @P2 STG.E.U8 desc[UR8][R8.64], R12 ;  /* 0x0000000c08002986 */ /* 0x000fe8000c101108 */
[----:B------:R4:W-:Y:S01]  /*113b0*/  @P3 STG.E.U8 desc[UR8][R4.64], R13 ;  /* 0x0000000d04003986 */ /* 0x0009e2000c101108 */
[----:B---3--:R-:W-:-:S05]  /*113c0*/  VIADD R11, R10, UR4 ;  /* 0x000000040a0b7c36 */ /* 0x008fca0008000000 */
[----:B------:R-:W-:Y:S01]  /*113d0*/  IADD3 R6, P3, PT, R11, R2, RZ ;  /* 0x000000020b067210 */ /* 0x000fe20007f7e0ff */
[----:B------:R-:W-:-:S03]  /*113e0*/  VIADD R0, R28, 0x37 ;  /* 0x000000371c007836 */ /* 0x000fc60000000000 */
[C---:B------:R-:W-:Y:S01]  /*113f0*/  LEA.HI.X.SX32 R7, R11.reuse, R3, 0x1, P3 ;  /* 0x000000030b077211 */ /* 0x040fe200018f0eff */
[----:B------:R-:W-:Y:S01]  /*11400*/  VIADD R11, R11, UR4 ;  /* 0x000000040b0b7c36 */ /* 0x000fe20008000000 */
[----:B0-----:R-:W-:Y:S01]  /*11410*/  ISETP.LT.AND P1, PT, R0, UR6, !P0 ;  /* 0x0000000600007c0c */ /* 0x001fe2000c721270 */
[C---:B------:R-:W-:Y:S01]  /*11420*/  VIADD R10, R28.reuse, 0x39 ;  /* 0x000000391c0a7836 */ /* 0x040fe20000000000 */
[----:B------:R-:W0:Y:S01]  /*11430*/  LDCU UR6, c[0x0][0x39c] ;  /* 0x00007380ff0677ac */ /* 0x000e220008000800 */
[----:B------:R3:W-:Y:S01]  /*11440*/  @P4 STG.E.U8 desc[UR8][R6.64], R29 ;  /* 0x0000001d06004986 */ /* 0x0007e2000c101108 */
[C---:B----4-:R-:W-:Y:S01]  /*11450*/  IADD3 R4, P4, PT, R11.reuse, R2, RZ ;  /* 0x000000020b047210 */ /* 0x050fe20007f9e0ff */
[----:B------:R-:W-:Y:S02]  /*11460*/  VIADD R0, R28, 0x38 ;  /* 0x000000381c007836 */ /* 0x000fe40000000000 */
[----:B------:R-:W-:Y:S01]  /*11470*/  VIADD R9, R11, UR4 ;  /* 0x000000040b097c36 */ /* 0x000fe20008000000 */
[----:B------:R-:W-:-:S02]  /*11480*/  PRMT R13, R15, 0x7773, RZ ;  /* 0x000077730f0d7816 */ /* 0x000fc400000000ff */
[----:B--2---:R-:W-:Y:S01]  /*11490*/  ISETP.LT.AND P5, PT, R10, UR10, !P0 ;  /* 0x0000000a0a007c0c */ /* 0x004fe2000c7a1270 */
[----:B------:R-:W-:Y:S01]  /*114a0*/  VIADD R10, R9, UR4 ;  /* 0x00000004090a7c36 */ /* 0x000fe20008000000 */
[-C--:B------:R-:W-:Y:S01]  /*114b0*/  LEA.HI.X.SX32 R5, R11, R3.reuse, 0x1, P4 ;  /* 0x000000030b057211 */ /* 0x080fe200020f0eff */
[----:B------:R-:W2:Y:S01]  /*114c0*/  LDCU UR10, c[0x0][0x39c] ;  /* 0x00007380ff0a77ac */ /* 0x000ea20008000800 */
[----:B------:R-:W-:Y:S02]  /*114d0*/  PRMT R15, R15, 0x7772, RZ ;  /* 0x000077720f0f7816 */ /* 0x000fe400000000ff */
[----:B-1----:R-:W-:Y:S01]  /*114e0*/  ISETP.LT.AND P2, PT, R0, UR5, !P0 ;  /* 0x0000000500007c0c */ /* 0x002fe2000c741270 */
[----:B------:R-:W1:Y:S01]  /*114f0*/  LDCU UR5, c[0x0][0x39c] ;  /* 0x00007380ff0577ac */ /* 0x000e620008000800 */
[CC--:B------:R-:W-:Y:S01]  /*11500*/  IADD3 R8, P4, PT, R9.reuse, R2.reuse, RZ ;  /* 0x0000000209087210 */ /* 0x0c0fe20007f9e0ff */
[----:B------:R-:W-:Y:S01]  /*11510*/  @P6 STG.E.U8 desc[UR8][R4.64], R15 ;  /* 0x0000000f04006986 */ /* 0x000fe2000c101108 */
[----:B---3--:R-:W-:Y:S01]  /*11520*/  IADD3 R6, P6, PT, R10, R2, RZ ;  /* 0x000000020a067210 */ /* 0x008fe20007fde0ff */
[----:B------:R-:W-:Y:S01]  /*11530*/  VIADD R0, R28, 0x3a ;  /* 0x0000003a1c007836 */ /* 0x000fe20000000000 */
[----:B------:R-:W-:-:S02]  /*11540*/  LEA.HI.X.SX32 R9, R9, R3, 0x1, P4 ;  /* 0x0000000309097211 */ /* 0x000fc400020f0eff */
[----:B------:R-:W-:Y:S02]  /*11550*/  LEA.HI.X.SX32 R7, R10, R3, 0x1, P6 ;  /* 0x000000030a077211 */ /* 0x000fe400030f0eff */
[----:B------:R-:W-:Y:S01]  /*11560*/  PRMT R29, R16, 0x7772, RZ ;  /* 0x00007772101d7816 */ /* 0x000fe200000000ff */
[----:B------:R-:W-:Y:S01]  /*11570*/  @P1 STG.E.U8 desc[UR8][R8.64], R13 ;  /* 0x0000000d08001986 */ /* 0x000fe2000c101108 */
[----:B0-----:R-:W-:Y:S01]  /*11580*/  ISETP.LT.AND P3, PT, R0, UR6, !P0 ;  /* 0x0000000600007c0c */ /* 0x001fe2000c761270 */
[----:B------:R-:W0:Y:S02]  /*11590*/  LDCU UR6, c[0x0][0x39c] ;  /* 0x00007380ff0677ac */ /* 0x000e240008000800 */
[----:B------:R3:W-:Y:S01]  /*115a0*/  @P2 STG.E.U8 desc[UR8][R6.64], R29 ;  /* 0x0000001d06002986 */ /* 0x0007e2000c101108 */
[----:B------:R-:W-:Y:S02]  /*115b0*/  VIADD R0, R28, 0x3b ;  /* 0x0000003b1c007836 */ /* 0x000fe40000000000 */
[----:B------:R-:W-:-:S03]  /*115c0*/  VIADD R10, R10, UR4 ;  /* 0x000000040a0a7c36 */ /* 0x000fc60008000000 */
[----:B-1----:R-:W-:Y:S01]  /*115d0*/  ISETP.LT.AND P4, PT, R0, UR5, !P0 ;  /* 0x0000000500007c0c */ /* 0x002fe2000c781270 */
[----:B------:R-:W1:Y:S01]  /*115e0*/  LDCU UR5, c[0x0][0x39c] ;  /* 0x00007380ff0577ac */ /* 0x000e620008000800 */
[----:B---3--:R-:W3:Y:S01]  /*115f0*/  LDL.LU R29, [R1+0x40] ;  /* 0x00004000011d7983 */ /* 0x008ee20000300800 */
[----:B------:R-:W-:Y:S02]  /*11600*/  VIADD R0, R28, 0x3c ;  /* 0x0000003c1c007836 */ /* 0x000fe40000000000 */
[C---:B------:R-:W-:Y:S01]  /*11610*/  VIADD R11, R10.reuse, UR4 ;  /* 0x000000040a0b7c36 */ /* 0x040fe20008000000 */
[-C--:B------:R-:W-:Y:S02]  /*11620*/  IADD3 R4, P2, PT, R10, R2.reuse, RZ ;  /* 0x000000020a047210 */ /* 0x080fe40007f5e0ff */
[----:B0-----:R-:W-:Y:S01]  /*11630*/  ISETP.LT.AND P1, PT, R0, UR6, !P0 ;  /* 0x0000000600007c0c */ /* 0x001fe2000c721270 */
[----:B------:R-:W0:Y:S01]  /*11640*/  LDCU UR6, c[0x0][0x39c] ;  /* 0x00007380ff0677ac */ /* 0x000e220008000800 */
[----:B------:R-:W-:Y:S01]  /*11650*/  IADD3 R8, P6, PT, R11, R2, RZ ;  /* 0x000000020b087210 */ /* 0x000fe20007fde0ff */
[----:B------:R-:W-:Y:S01]  /*11660*/  VIADD R0, R28, 0x3d ;  /* 0x0000003d1c007836 */ /* 0x000fe20000000000 */
[----:B------:R-:W-:-:S02]  /*11670*/  LEA.HI.X.SX32 R5, R10, R3, 0x1, P2 ;  /* 0x000000030a057211 */ /* 0x000fc400010f0eff */
[----:B------:R-:W-:Y:S02]  /*11680*/  PRMT R15, R16, 0x7773, RZ ;  /* 0x00007773100f7816 */ /* 0x000fe400000000ff */
[C---:B------:R-:W-:Y:S01]  /*11690*/  LEA.HI.X.SX32 R9, R11.reuse, R3, 0x1, P6 ;  /* 0x000000030b097211 */ /* 0x040fe200030f0eff */
[----:B------:R-:W-:Y:S01]  /*116a0*/  VIADD R11, R11, UR4 ;  /* 0x000000040b0b7c36 */ /* 0x000fe20008000000 */
[----:B-1----:R-:W-:Y:S01]  /*116b0*/  ISETP.LT.AND P2, PT, R0, UR5, !P0 ;  /* 0x0000000500007c0c */ /* 0x002fe2000c741270 */
[----:B------:R-:W-:Y:S01]  /*116c0*/  VIADD R0, R28, 0x3e ;  /* 0x0000003e1c007836 */ /* 0x000fe20000000000 */
[----:B------:R-:W1:Y:S01]  /*116d0*/  LDCU UR5, c[0x0][0x39c] ;  /* 0x00007380ff0577ac */ /* 0x000e620008000800 */
[----:B------:R4:W-:Y:S01]  /*116e0*/  @P5 STG.E.U8 desc[UR8][R4.64], R15 ;  /* 0x0000000f04005986 */ /* 0x0009e2000c101108 */
[C---:B------:R-:W-:Y:S01]  /*116f0*/  IADD3 R6, P5, PT, R11.reuse, R2, RZ ;  /* 0x000000020b067210 */ /* 0x040fe20007fbe0ff */
[----:B------:R-:W-:Y:S01]  /*11700*/  VIADD R10, R11, UR4 ;  /* 0x000000040b0a7c36 */ /* 0x000fe20008000000 */
[----:B------:R-:W-:-:S02]  /*11710*/  PRMT R13, R17, 0x7772, RZ ;  /* 0x00007772110d7816 */ /* 0x000fc400000000ff */
[----:B--2---:R-:W-:Y:S01]  /*11720*/  ISETP.LT.AND P6, PT, R0, UR10, !P0 ;  /* 0x0000000a00007c0c */ /* 0x004fe2000c7c1270 */
[----:B------:R-:W-:Y:S01]  /*11730*/  VIADD R0, R28, 0x3f ;  /* 0x0000003f1c007836 */ /* 0x000fe20000000000 */
[-C--:B------:R-:W-:Y:S01]  /*11740*/  LEA.HI.X.SX32 R7, R11, R3.reuse, 0x1, P5 ;  /* 0x000000030b077211 */ /* 0x080fe200028f0eff */
[----:B------:R2:W-:Y:S01]  /*11750*/  @P3 STG.E.U8 desc[UR8][R8.64], R13 ;  /* 0x0000000d08003986 */ /* 0x0005e2000c101108 */
[----:B------:R-:W-:Y:S01]  /*11760*/  PRMT R17, R17, 0x7773, RZ ;  /* 0x0000777311117816 */ /* 0x000fe200000000ff */
[----:B------:R-:W1:Y:S01]  /*11770*/  LDCU UR10, c[0x0][0x39c] ;  /* 0x00007380ff0a77ac */ /* 0x000e620008000800 */
[CC--:B----4-:R-:W-:Y:S01]  /*11780*/  IADD3 R4, P5, PT, R10.reuse, R2.reuse, RZ ;  /* 0x000000020a047210 */ /* 0x0d0fe20007fbe0ff */
[----:B------:R-:W-:Y:S01]  /*11790*/  VIADD R11, R10, UR4 ;  /* 0x000000040a0b7c36 */ /* 0x000fe20008000000 */
[----:B0-----:R-:W-:Y:S01]  /*117a0*/  ISETP.LT.AND P3, PT, R0, UR6, !P0 ;  /* 0x0000000600007c0c */ /* 0x001fe2000c761270 */
[----:B------:R-:W0:Y:S01]  /*117b0*/  LDCU UR6, c[0x0][0x39c] ;  /* 0x00007380ff0677ac */ /* 0x000e220008000800 */
[----:B------:R-:W-:Y:S01]  /*117c0*/  LEA.HI.X.SX32 R5, R10, R3, 0x1, P5 ;  /* 0x000000030a057211 */ /* 0x000fe200028f0eff */
[----:B------:R-:W-:Y:S01]  /*117d0*/  VIADD R0, R28, 0x40 ;  /* 0x000000401c007836 */ /* 0x000fe20000000000 */
[----:B--2---:R-:W-:Y:S01]  /*117e0*/  PRMT R13, R18, 0x7772, RZ ;  /* 0x00007772120d7816 */ /* 0x004fe200000000ff */
[----:B------:R2:W-:Y:S03]  /*117f0*/  @P4 STG.E.U8 desc[UR8][R6.64], R17 ;  /* 0x0000001106004986 */ /* 0x0005e6000c101108 */
[----:B-1----:R-:W-:Y:S01]  /*11800*/  ISETP.LT.AND P5, PT, R0, UR5, !P0 ;  /* 0x0000000500007c0c */ /* 0x002fe2000c7a1270 */
[----:B------:R-:W1:Y:S01]  /*11810*/  LDCU UR5, c[0x0][0x39c] ;  /* 0x00007380ff0577ac */ /* 0x000e620008000800 */
[----:B------:R4:W-:Y:S01]  /*11820*/  @P1 STG.E.U8 desc[UR8][R4.64], R13 ;  /* 0x0000000d04001986 */ /* 0x0009e2000c101108 */
[----:B------:R-:W-:-:S02]  /*11830*/  IADD3 R8, P1, PT, R11, R2, RZ ;  /* 0x000000020b087210 */ /* 0x000fc40007f3e0ff */
[----:B------:R-:W-:Y:S02]  /*11840*/  PRMT R15, R18, 0x7773, RZ ;  /* 0x00007773120f7816 */ /* 0x000fe400000000ff */
[CC--:B------:R-:W-:Y:S01]  /*11850*/  LEA.HI.X.SX32 R9, R11.reuse, R3.reuse, 0x1, P1 ;  /* 0x000000030b097211 */ /* 0x0c0fe200008f0eff */
[----:B------:R-:W-:Y:S02]  /*11860*/  VIADD R11, R11, UR4 ;  /* 0x000000040b0b7c36 */ /* 0x000fe40008000000 */
[----:B------:R-:W-:Y:S02]  /*11870*/  VIADD R0, R28, 0x42 ;  /* 0x000000421c007836 */ /* 0x000fe40000000000 */
[----:B------:R1:W-:Y:S01]  /*11880*/  @P2 STG.E.U8 desc[UR8][R8.64], R15 ;  /* 0x0000000f08002986 */ /* 0x0003e2000c101108 */
[C---:B--2---:R-:W-:Y:S01]  /*11890*/  VIADD R7, R11.reuse, UR4 ;  /* 0x000000040b077c36 */ /* 0x044fe20008000000 */
[CC--:B----4-:R-:W-:Y:S02]  /*118a0*/  IADD3 R4, P2, PT, R11.reuse, R2.reuse, RZ ;  /* 0x000000020b047210 */ /* 0x0d0fe40007f5e0ff */
[----:B0-----:R-:W-:Y:S01]  /*118b0*/  ISETP.LT.AND P4, PT, R0, UR6, !P0 ;  /* 0x0000000600007c0c */ /* 0x001fe2000c781270 */
[----:B------:R-:W0:Y:S01]  /*118c0*/  LDCU UR6, c[0x0][0x39c] ;  /* 0x00007380ff0677ac */ /* 0x000e220008000800 */
[----:B------:R-:W-:Y:S01]  /*118d0*/  LEA.HI.X.SX32 R5, R11, R3, 0x1, P2 ;  /* 0x000000030b057211 */ /* 0x000fe200010f0eff */
[C---:B------:R-:W-:Y:S01]  /*118e0*/  VIADD R0, R28.reuse, 0x43 ;  /* 0x000000431c007836 */ /* 0x040fe20000000000 */
[----:B------:R-:W-:Y:S01]  /*118f0*/  IADD3 R6, P2, PT, R7, R2, RZ ;  /* 0x0000000207067210 */ /* 0x000fe20007f5e0ff */
[----:B------:R-:W-:Y:S01]  /*11900*/  VIADD R10, R28, 0x41 ;  /* 0x000000411c0a7836 */ /* 0x000fe20000000000 */
[----:B------:R-:W-:Y:S01]  /*11910*/  PRMT R13, R19, 0x7773, RZ ;  /* 0x00007773130d7816 */ /* 0x000fe200000000ff */
[----:B------:R-:W-:Y:S01]  /*11920*/  VIADD R12, R7, UR4 ;  /* 0x00000004070c7c36 */ /* 0x000fe20008000000 */
[----:B------:R-:W-:-:S02]  /*11930*/  PRMT R19, R19, 0x7772, RZ ;  /* 0x0000777213137816 */ /* 0x000fc400000000ff */
[-C--:B------:R-:W-:Y:S02]  /*11940*/  LEA.HI.X.SX32 R7, R7, R3.reuse, 0x1, P2 ;  /* 0x0000000307077211 */ /* 0x080fe400010f0eff */
[----:B-1----:R-:W-:Y:S01]  /*11950*/  ISETP.LT.AND P2, PT, R0, UR5, !P0 ;  /* 0x0000000500007c0c */ /* 0x002fe2000c741270 */
[----:B------:R-:W1:Y:S01]  /*11960*/  LDCU UR5, c[0x0][0x39c] ;  /* 0x00007380ff0577ac */ /* 0x000e620008000800 */
[----:B------:R-:W-:Y:S01]  /*11970*/  ISETP.LT.AND P1, PT, R10, UR10, !P0 ;  /* 0x0000000a0a007c0c */ /* 0x000fe2000c721270 */
[----:B------:R2:W-:Y:S01]  /*11980*/  @P6 STG.E.U8 desc[UR8][R4.64], R19 ;  /* 0x0000001304006986 */ /* 0x0005e2000c101108 */
[-C--:B------:R-:W-:Y:S01]  /*11990*/  IADD3 R10, P6, PT, R12, R2.reuse, RZ ;  /* 0x000000020c0a7210 */ /* 0x080fe20007fde0ff */
[----:B------:R-:W-:Y:S01]  /*119a0*/  VIADD R0, R28, 0x44 ;  /* 0x000000441c007836 */ /* 0x000fe20000000000 */
[----:B------:R-:W4:Y:S01]  /*119b0*/  LDCU UR10, c[0x0][0x39c] ;  /* 0x00007380ff0a77ac */ /* 0x000f220008000800 */
[----:B------:R-:W-:Y:S02]  /*119c0*/  PRMT R17, R20, 0x7770, RZ ;  /* 0x0000777014117816 */ /* 0x000fe400000000ff */
[C---:B------:R-:W-:Y:S01]  /*119d0*/  LEA.HI.X.SX32 R11, R12.reuse, R3, 0x1, P6 ;  /* 0x000000030c0b7211 */ /* 0x040fe200030f0eff */
[----:B------:R-:W-:Y:S01]  /*119e0*/  VIADD R12, R12, UR4 ;  /* 0x000000040c0c7c36 */ /* 0x000fe20008000000 */
[----:B------:R4:W-:Y:S01]  /*119f0*/  @P3 STG.E.U8 desc[UR8][R6.64], R13 ;  /* 0x0000000d06003986 */ /* 0x0009e2000c101108 */
[----:B0-----:R-:W-:Y:S01]  /*11a00*/  ISETP.LT.AND P3, PT, R0, UR6, !P0 ;  /* 0x0000000600007c0c */ /* 0x001fe2000c761270 */
[----:B------:R-:W0:Y:S01]  /*11a10*/  LDCU UR6, c[0x0][0x39c] ;  /* 0x00007380ff0677ac */ /* 0x000e220008000800 */
[----:B------:R-:W-:Y:S01]  /*11a20*/  VIADD R0, R28, 0x45 ;  /* 0x000000451c007836 */ /* 0x000fe20000000000 */
[----:B------:R0:W-:Y:S01]  /*11a30*/  @P5 STG.E.U8 desc[UR8][R10.64], R17 ;  /* 0x000000110a005986 */ /* 0x0001e2000c101108 */
[C---:B------:R-:W-:Y:S01]  /*11a40*/  IADD3 R8, P5, PT, R12.reuse, R2, RZ ;  /* 0x000000020c087210 */ /* 0x040fe20007fbe0ff */
[----:B--2---:R-:W-:Y:S01]  /*11a50*/  VIADD R4, R12, UR4 ;  /* 0x000000040c047c36 */ /* 0x004fe20008000000 */
[----:B------:R-:W-:-:S02]  /*11a60*/  PRMT R15, R20, 0x7771, RZ ;  /* 0x00007771140f7816 */ /* 0x000fc400000000ff */
[-C--:B------:R-:W-:Y:S01]  /*11a70*/  LEA.HI.X.SX32 R9, R12, R3.reuse, 0x1, P5 ;  /* 0x000000030c097211 */ /* 0x080fe200028f0eff */
[----:B------:R-:W-:Y:S01]  /*11a80*/  VIADD R5, R4, UR4 ;  /* 0x0000000404057c36 */ /* 0x000fe20008000000 */
[----:B-1----:R-:W-:Y:S01]  /*11a90*/  ISETP.LT.AND P6, PT, R0, UR5, !P0 ;  /* 0x0000000500007c0c */ /* 0x002fe2000c7c1270 */
[----:B------:R-:W-:Y:S01]  /*11aa0*/  VIADD R0, R28, 0x46 ;  /* 0x000000461c007836 */ /* 0x000fe20000000000 */
[CC--:B----4-:R-:W-:Y:S01]  /*11ab0*/  IADD3 R6, P5, PT, R4.reuse, R2.reuse, RZ ;  /* 0x0000000204067210 */ /* 0x0d0fe20007fbe0ff */
[----:B------:R-:W1:Y:S01]  /*11ac0*/  LDCU UR5, c[0x0][0x39c] ;  /* 0x00007380ff0577ac */ /* 0x000e620008000800 */
[----:B------:R2:W-:Y:S01]  /*11ad0*/  @P1 STG.E.U8 desc[UR8][R8.64], R15 ;  /* 0x0000000f08001986 */ /* 0x0005e2000c101108 */
[C---:B------:R-:W-:Y:S01]  /*11ae0*/  VIADD R12, R5.reuse, UR4 ;  /* 0x00000004050c7c36 */ /* 0x040fe20008000000 */
[----:B------:R-:W-:Y:S02]  /*11af0*/  LEA.HI.X.SX32 R7, R4, R3, 0x1, P5 ;  /* 0x0000000304077211 */ /* 0x000fe400028f0eff */
[----:B------:R-:W-:-:S02]  /*11b00*/  IADD3 R4, P5, PT, R5, R2, RZ ;  /* 0x0000000205047210 */ /* 0x000fc40007fbe0ff */
[----:B------:R-:W-:Y:S02]  /*11b10*/  PRMT R13, R21, 0x7770, RZ ;  /* 0x00007770150d7816 */ /* 0x000fe400000000ff */
[----:B------:R-:W-:Y:S01]  /*11b20*/  ISETP.LT.AND P1, PT, R0, UR10, !P0 ;  /* 0x0000000a00007c0c */ /* 0x000fe2000c721270 */
[----:B------:R-:W-:Y:S01]  /*11b30*/  VIADD R0, R28, 0x47 ;  /* 0x000000471c007836 */ /* 0x000fe20000000000 */
[----:B------:R-:W4:Y:S01]  /*11b40*/  LDCU UR10, c[0x0][0x39c] ;  /* 0x00007380ff0a77ac */ /* 0x000f220008000800 */
[----:B------:R-:W-:Y:S01]  /*11b50*/  LEA.HI.X.SX32 R5, R5, R3, 0x1, P5 ;  /* 0x0000000305057211 */ /* 0x000fe200028f0eff */
[----:B------:R1:W-:Y:S01]  /*11b60*/  @P4 STG.E.U8 desc[UR8][R6.64], R13 ;  /* 0x0000000d06004986 */ /* 0x0003e2000c101108 */
[----:B0-----:R-:W-:Y:S02]  /*11b70*/  IADD3 R10, P5, PT, R12, R2, RZ ;  /* 0x000000020c0a7210 */ /* 0x001fe40007fbe0ff */
[----:B------:R-:W-:Y:S01]  /*11b80*/  ISETP.LT.AND P4, PT, R0, UR6, !P0 ;  /* 0x0000000600007c0c */ /* 0x000fe2000c781270 */
[----:B------:R-:W0:Y:S01]  /*11b90*/  LDCU UR6, c[0x0][0x39c] ;  /* 0x00007380ff0677ac */ /* 0x000e220008000800 */
[----:B--2---:R-:W-:Y:S01]  /*11ba0*/  PRMT R9, R21, 0x7771, RZ ;  /* 0x0000777115097816 */ /* 0x004fe200000000ff */
[----:B------:R-:W-:Y:S01]  /*11bb0*/  VIADD R0, R28, 0x48 ;  /* 0x000000481c007836 */ /* 0x000fe20000000000 */
[----:B------:R-:W-:-:S02]  /*11bc0*/  PRMT R15, R22, 0x7770, RZ ;  /* 0x00007770160f7816 */ /* 0x000fc400000000ff */
[CC--:B------:R-:W-:Y:S01]  /*11bd0*/  LEA.HI.X.SX32 R11, R12.reuse, R3.reuse, 0x1, P5 ;  /* 0x000000030c0b7211 */ /* 0x0c0fe200028f0eff */
[----:B------:R-:W-:Y:S01]  /*11be0*/  VIADD R12, R12, UR4 ;  /* 0x000000040c0c7c36 */ /* 0x000fe20008000000 */
[----:B------:R2:W-:Y:S01]  /*11bf0*/  @P2 STG.E.U8 desc[UR8][R4.64], R9 ;  /* 0x0000000904002986 */ /* 0x0005e2000c101108 */
[----:B-1----:R-:W-:Y:S01]  /*11c00*/  ISETP.LT.AND P2, PT, R0, UR5, !P0 ;  /* 0x0000000500007c0c */ /* 0x002fe2000c741270 */
[----:B------:R-:W-:Y:S01]  /*11c10*/  VIADD R0, R28, 0x49 ;  /* 0x000000491c007836 */ /* 0x000fe20000000000 */
[----:B------:R-:W1:Y:S01]  /*11c20*/  LDCU UR5, c[0x0][0x39c] ;  /* 0x00007380ff0577ac */ /* 0x000e620008000800 */
[----:B------:R0:W-:Y:S01]  /*11c30*/  @P3 STG.E.U8 desc[UR8][R10.64], R15 ;  /* 0x0000000f0a003986 */ /* 0x0001e2000c101108 */
[C---:B------:R-:W-:Y:S01]  /*11c40*/  IADD3 R6, P3, PT, R12.reuse, R2, RZ ;  /* 0x000000020c067210 */ /* 0x040fe20007f7e0ff */
[----:B------:R-:W-:Y:S01]  /*11c50*/  VIADD R13, R12, UR4 ;  /* 0x000000040c0d7c36 */ /* 0x000fe20008000000 */
[----:B------:R-:W-:Y:S02]  /*11c60*/  PRMT R17, R22, 0x7771, RZ ;  /* 0x0000777116117816 */ /* 0x000fe400000000ff */
[----:B------:R-:W-:-:S02]  /*11c70*/  LEA.HI.X.SX32 R7, R12, R3, 0x1, P3 ;  /* 0x000000030c077211 */ /* 0x000fc400018f0eff */
[----:B----4-:R-:W-:Y:S01]  /*11c80*/  ISETP.LT.AND P3, PT, R0, UR10, !P0 ;  /* 0x0000000a00007c0c */ /* 0x010fe2000c761270 */
[----:B------:R-:W-:Y:S01]  /*11c90*/  VIADD R0, R28, 0x4a ;  /* 0x0000004a1c007836 */ /* 0x000fe20000000000 */
[C---:B------:R-:W-:Y:S01]  /*11ca0*/  IADD3 R8, P5, PT, R13.reuse, R2, RZ ;  /* 0x000000020d087210 */ /* 0x040fe20007fbe0ff */
[----:B------:R4:W-:Y:S01]  /*11cb0*/  @P6 STG.E.U8 desc[UR8][R6.64], R17 ;  /* 0x0000001106006986 */ /* 0x0009e2000c101108 */
[----:B------:R-:W4:Y:S02]  /*11cc0*/  LDCU UR10, c[0x0][0x39c] ;  /* 0x00007380ff0a77ac */ /* 0x000f240008000800 */
[----:B0-----:R-:W-:Y:S01]  /*11cd0*/  ISETP.LT.AND P6, PT, R0, UR6, !P0 ;  /* 0x0000000600007c0c */ /* 0x001fe2000c7c1270 */
[----:B------:R-:W0:Y:S01]  /*11ce0*/  LDCU UR6, c[0x0][0x39c] ;  /* 0x00007380ff0677ac */ /* 0x000e220008000800 */
[C---:B--2---:R-:W-:Y:S01]  /*11cf0*/  LEA.HI.X.SX32 R9, R13.reuse, R3, 0x1, P5 ;  /* 0x000000030d097211 */ /* 0x044fe200028f0eff */
[----:B------:R-:W-:Y:S01]  /*11d00*/  VIADD R13, R13, UR4 ;  /* 0x000000040d0d7c36 */ /* 0x000fe20008000000 */
[----:B------:R-:W-:Y:S01]  /*11d10*/  PRMT R15, R23, 0x7770, RZ ;  /* 0x00007770170f7816 */ /* 0x000fe200000000ff */
[----:B------:R-:W-:-:S02]  /*11d20*/  VIADD R0, R28, 0x4b ;  /* 0x0000004b1c007836 */ /* 0x000fc40000000000 */
[C---:B------:R-:W-:Y:S01]  /*11d30*/  VIADD R10, R13.reuse, UR4 ;  /* 0x000000040d0a7c36 */ /* 0x040fe20008000000 */
[CC--:B------:R-:W-:Y:S01]  /*11d40*/  IADD3 R4, P5, PT, R13.reuse, R2.reuse, RZ ;  /* 0x000000020d047210 */ /* 0x0c0fe20007fbe0ff */
[----:B------:R2:W-:Y:S01]  /*11d50*/  @P1 STG.E.U8 desc[UR8][R8.64], R15 ;  /* 0x0000000f08001986 */ /* 0x0005e2000c101108 */
[----:B-1----:R-:W-:Y:S01]  /*11d60*/  ISETP.LT.AND P1, PT, R0, UR5, !P0 ;  /* 0x0000000500007c0c */ /* 0x002fe2000c721270 */
[----:B------:R-:W1:Y:S01]  /*11d70*/  LDCU UR5, c[0x0][0x39c] ;  /* 0x00007380ff0577ac */ /* 0x000e620008000800 */
[-C--:B------:R-:W-:Y:S01]  /*11d80*/  LEA.HI.X.SX32 R5, R13, R3.reuse, 0x1, P5 ;  /* 0x000000030d057211 */ /* 0x080fe200028f0eff */
[----:B------:R-:W-:Y:S01]  /*11d90*/  VIADD R0, R28, 0x4c ;  /* 0x0000004c1c007836 */ /* 0x000fe20000000000 */
[C---:B----4-:R-:W-:Y:S02]  /*11da0*/  IADD3 R6, P5, PT, R10.reuse, R2, RZ ;  /* 0x000000020a067210 */ /* 0x050fe40007fbe0ff */
[----:B------:R-:W-:Y:S02]  /*11db0*/  PRMT R11, R23, 0x7771, RZ ;  /* 0x00007771170b7816 */ /* 0x000fe400000000ff */
[C---:B------:R-:W-:Y:S01]  /*11dc0*/  LEA.HI.X.SX32 R7, R10.reuse, R3, 0x1, P5 ;  /* 0x000000030a077211 */ /* 0x040fe200028f0eff */
[----:B------:R-:W-:Y:S01]  /*11dd0*/  VIADD R10, R10, UR4 ;  /* 0x000000040a0a7c36 */ /* 0x000fe20008000000 */
[----:B0-----:R-:W-:-:S02]  /*11de0*/  ISETP.LT.AND P5, PT, R0, UR6, !P0 ;  /* 0x0000000600007c0c */ /* 0x001fc4000c7a1270 */
[----:B--2---:R-:W-:Y:S01]  /*11df0*/  PRMT R15, R24, 0x7770, RZ ;  /* 0x00007770180f7816 */ /* 0x004fe200000000ff */
[----:B------:R-:W-:Y:S01]  /*11e00*/  VIADD R0, R28, 0x4d ;  /* 0x0000004d1c007836 */ /* 0x000fe20000000000 */
[----:B------:R0:W-:Y:S01]  /*11e10*/  @P4 STG.E.U8 desc[UR8][R4.64], R11 ;  /* 0x0000000b04004986 */ /* 0x0001e2000c101108 */
[----:B------:R-:W2:Y:S03]  /*11e20*/  LDCU UR6, c[0x0][0x39c] ;  /* 0x00007380ff0677ac */ /* 0x000ea60008000800 */
[----:B------:R4:W-:Y:S01]  /*11e30*/  @P2 STG.E.U8 desc[UR8][R6.64], R15 ;  /* 0x0000000f06002986 */ /* 0x0009e2000c101108 */
[-C--:B------:R-:W-:Y:S02]  /*11e40*/  IADD3 R8, P2, PT, R10, R2.reuse, RZ ;  /* 0x000000020a087210 */ /* 0x080fe40007f5e0ff */
[----:B------:R-:W-:Y:S01]  /*11e50*/  ISETP.LT.AND P4, PT, R0, UR10, !P0 ;  /* 0x0000000a00007c0c */ /* 0x000fe2000c781270 */
[----:B------:R-:W-:Y:S01]  /*11e60*/  VIADD R0, R28, 0x4e ;  /* 0x0000004e1c007836 */ /* 0x000fe20000000000 */
[CC--:B------:R-:W-:Y:S01]  /*11e70*/  LEA.HI.X.SX32 R9, R10.reuse, R3.reuse, 0x1, P2 ;  /* 0x000000030a097211 */ /* 0x0c0fe200010f0eff */
[----:B------:R-:W-:Y:S01]  /*11e80*/  VIADD R10, R10, UR4 ;  /* 0x000000040a0a7c36 */ /* 0x000fe20008000000 */
[----:B------:R-:W-:Y:S01]  /*11e90*/  PRMT R13, R24, 0x7771, RZ ;  /* 0x00007771180d7816 */ /* 0x000fe200000000ff */
[----:B------:R-:W2:Y:S01]  /*11ea0*/  LDCU UR10, c[0x0][0x39c] ;  /* 0x00007380ff0a77ac */ /* 0x000ea20008000800 */
[----:B-1----:R-:W-:Y:S01]  /*11eb0*/  ISETP.LT.AND P2, PT, R0, UR5, !P0 ;  /* 0x0000000500007c0c */ /* 0x002fe2000c741270 */
[----:B------:R-:W1:Y:S02]  /*11ec0*/  LDCU UR5, c[0x0][0x39c] ;  /* 0x00007380ff0577ac */ /* 0x000e640008000800 */
[----:B------:R2:W-:Y:S01]  /*11ed0*/  @P3 STG.E.U8 desc[UR8][R8.64], R13 ;  /* 0x0000000d08003986 */ /* 0x0005e2000c101108 */
[CC--:B0-----:R-:W-:Y:S01]  /*11ee0*/  IADD3 R4, P3, PT, R10.reuse, R2.reuse, RZ ;  /* 0x000000020a047210 */ /* 0x0c1fe20007f7e0ff */
[----:B----4-:R-:W-:Y:S01]  /*11ef0*/  VIADD R7, R10, UR4 ;  /* 0x000000040a077c36 */ /* 0x010fe20008000000 */
[----:B------:R-:W-:Y:S01]  /*11f00*/  PRMT R15, R25, 0x7770, RZ ;  /* 0x00007770190f7816 */ /* 0x000fe200000000ff */
[----:B------:R-:W-:Y:S01]  /*11f10*/  VIADD R0, R28, 0x4f ;  /* 0x0000004f1c007836 */ /* 0x000fe20000000000 */
[----:B------:R-:W-:Y:S01]  /*11f20*/  LEA.HI.X.SX32 R5, R10, R3, 0x1, P3 ;  /* 0x000000030a057211 */ /* 0x000fe200018f0eff */
[C---:B------:R-:W-:Y:S01]  /*11f30*/  VIADD R10, R7.reuse, UR4 ;  /* 0x00000004070a7c36 */ /* 0x040fe20008000000 */
[----:B------:R-:W-:-:S02]  /*11f40*/  IADD3 R6, P3, PT, R7, R2, RZ ;  /* 0x0000000207067210 */ /* 0x000fc40007f7e0ff */
[----:B------:R-:W-:Y:S01]  /*11f50*/  PRMT R11, R25, 0x7771, RZ ;  /* 0x00007771190b7816 */ /* 0x000fe200000000ff */
[----:B------:R0:W-:Y:S01]  /*11f60*/  @P6 STG.E.U8 desc[UR8][R4.64], R15 ;  /* 0x0000000f04006986 */ /* 0x0001e2000c101108 */
[-C--:B------:R-:W-:Y:S02]  /*11f70*/  LEA.HI.X.SX32 R7, R7, R3.reuse, 0x1, P3 ;  /* 0x0000000307077211 */ /* 0x080fe400018f0eff */
[----:B--2---:R-:W-:Y:S01]  /*11f80*/  ISETP.LT.AND P3, PT, R0, UR6, !P0 ;  /* 0x0000000600007c0c */ /* 0x004fe2000c761270 */
[----:B------:R-:W-:Y:S01]  /*11f90*/  VIADD R0, R28, 0x50 ;  /* 0x000000501c007836 */ /* 0x000fe20000000000 */
[C---:B------:R-:W-:Y:S01]  /*11fa0*/  IADD3 R8, P6, PT, R10.reuse, R2, RZ ;  /* 0x000000020a087210 */ /* 0x040fe20007fde0ff */
[----:B------:R-:W2:Y:S01]  /*11fb0*/  LDCU UR6, c[0x0][0x39c] ;  /* 0x00007380ff0677ac */ /* 0x000ea20008000800 */
[----:B------:R4:W-:Y:S02]  /*11fc0*/  @P1 STG.E.U8 desc[UR8][R6.64], R11 ;  /* 0x0000000b06001986 */ /* 0x0009e4000c101108 */
[C---:B------:R-:W-:Y:S01]  /*11fd0*/  LEA.HI.X.SX32 R9, R10.reuse, R3, 0x1, P6 ;  /* 0x000000030a097211 */ /* 0x040fe200030f0eff */
[----:B------:R-:W-:Y:S01]  /*11fe0*/  VIADD R10, R10, UR4 ;  /* 0x000000040a0a7c36 */ /* 0x000fe20008000000 */
[----:B------:R-:W-:-:S02]  /*11ff0*/  PRMT R13, R26, 0x7770, RZ ;  /* 0x000077701a0d7816 */ /* 0x000fc400000000ff */
[----:B-1----:R-:W-:Y:S01]  /*12000*/  ISETP.LT.AND P1, PT, R0, UR5, !P0 ;  /* 0x0000000500007c0c */ /* 0x002fe2000c721270 */
[----:B------:R-:W-:Y:S01]  /*12010*/  VIADD R0, R28, 0x51 ;  /* 0x000000511c007836 */ /* 0x000fe20000000000 */
[-C--:B0-----:R-:W-:Y:S01]  /*12020*/  IADD3 R4, P6, PT, R10, R2.reuse, RZ ;  /* 0x000000020a047210 */ /* 0x081fe20007fde0ff */
[----:B------:R0:W-:Y:S01]  /*12030*/  @P5 STG.E.U8 desc[UR8][R8.64], R13 ;  /* 0x0000000d08005986 */ /* 0x0001e2000c101108 */
[----:B------:R-:W-:Y:S01]  /*12040*/  PRMT R15, R26, 0x7771, RZ ;  /* 0x000077711a0f7816 */ /* 0x000fe200000000ff */
[----:B------:R-:W1:Y:S01]  /*12050*/  LDCU UR5, c[0x0][0x3b8] ;  /* 0x00007700ff0577ac */ /* 0x000e620008000800 */
[----:B----4-:R-:W-:Y:S01]  /*12060*/  VIADD R11, R10, UR4 ;  /* 0x000000040a0b7c36 */ /* 0x010fe20008000000 */
[----:B------:R-:W-:Y:S01]  /*12070*/  ISETP.LT.AND P5, PT, R0, UR10, !P0 ;  /* 0x0000000a00007c0c */ /* 0x000fe2000c7a1270 */
[----:B------:R-:W4:Y:S01]  /*12080*/  LDCU UR10, c[0x0][0x39c] ;  /* 0x00007380ff0a77ac */ /* 0x000f220008000800 */
[----:B------:R-:W-:Y:S02]  /*12090*/  LEA.HI.X.SX32 R5, R10, R3, 0x1, P6 ;  /* 0x000000030a057211 */ /* 0x000fe400030f0eff */
[----:B------:R-:W-:Y:S01]  /*120a0*/  IADD3 R6, P6, PT, R11, R2, RZ ;  /* 0x000000020b067210 */ /* 0x000fe20007fde0ff */
[----:B------:R-:W-:-:S03]  /*120b0*/  VIADD R0, R28, 0x52 ;  /* 0x000000521c007836 */ /* 0x000fc60000000000 */
[CC--:B------:R-:W-:Y:S01]  /*120c0*/  LEA.HI.X.SX32 R7, R11.reuse, R3.reuse, 0x1, P6 ;  /* 0x000000030b077211 */ /* 0x0c0fe200030f0eff */
[----:B------:R-:W-:Y:S01]  /*120d0*/  VIADD R11, R11, UR4 ;  /* 0x000000040b0b7c36 */ /* 0x000fe20008000000 */
[----:B------:R1:W-:Y:S01]  /*120e0*/  @P4 STG.E.U8 desc[UR8][R4.64], R15 ;  /* 0x0000000f04004986 */ /* 0x0003e2000c101108 */
[----:B--2---:R-:W-:Y:S01]  /*120f0*/  ISETP.LT.AND P4, PT, R0, UR6, !P0 ;  /* 0x0000000600007c0c */ /* 0x004fe2000c781270 */
[----:B------:R-:W2:Y:S01]  /*12100*/  LDCU UR6, c[0x0][0x3b8] ;  /* 0x00007700ff0677ac */ /* 0x000ea20008000800 */
[----:B0-----:R-:W-:Y:S01]  /*12110*/  PRMT R13, R27, 0x7770, RZ ;  /* 0x000077701b0d7816 */ /* 0x001fe200000000ff */
[C---:B------:R-:W-:Y:S01]  /*12120*/  VIADD R10, R11.reuse, UR4 ;  /* 0x000000040b0a7c36 */ /* 0x040fe20008000000 */
[C---:B------:R-:W-:Y:S01]  /*12130*/  IADD3 R8, P6, PT, R11.reuse, R2, RZ ;  /* 0x000000020b087210 */ /* 0x040fe20007fde0ff */
[----:B------:R-:W-:Y:S01]  /*12140*/  VIADD R0, R28, 0x53 ;  /* 0x000000531c007836 */ /* 0x000fe20000000000 */
[----:B------:R-:W0:Y:S01]  /*12150*/  LDCU UR4, c[0x0][0x3b8] ;  /* 0x00007700ff0477ac */ /* 0x000e220008000800 */
[----:B------:R2:W-:Y:S01]  /*12160*/  @P2 STG.E.U8 desc[UR8][R6.64], R13 ;  /* 0x0000000d06002986 */ /* 0x0005e2000c101108 */
[----:B------:R-:W-:-:S02]  /*12170*/  LEA.HI.X.SX32 R9, R11, R3, 0x1, P6 ;  /* 0x000000030b097211 */ /* 0x000fc400030f0eff */
[----:B----4-:R-:W-:Y:S02]  /*12180*/  ISETP.LT.AND P2, PT, R0, UR10, !P0 ;  /* 0x0000000a00007c0c */ /* 0x010fe4000c741270 */
[-C--:B-1----:R-:W-:Y:S01]  /*12190*/  IADD3 R4, P6, PT, R10, R2.reuse, RZ ;  /* 0x000000020a047210 */ /* 0x082fe20007fde0ff */
[----:B------:R-:W-:Y:S01]  /*121a0*/  VIADD R0, R28, 0x54 ;  /* 0x000000541c007836 */ /* 0x000fe20000000000 */
[----:B------:R-:W-:Y:S01]  /*121b0*/  PRMT R11, R27, 0x7771, RZ ;  /* 0x000077711b0b7816 */ /* 0x000fe200000000ff */
[----:B------:R-:W1:Y:S01]  /*121c0*/  LDCU UR10, c[0x0][0x3b8] ;  /* 0x00007700ff0a77ac */ /* 0x000e620008000800 */
[CC--:B------:R-:W-:Y:S01]  /*121d0*/  LEA.HI.X.SX32 R5, R10.reuse, R3.reuse, 0x1, P6 ;  /* 0x000000030a057211 */ /* 0x0c0fe200030f0eff */
[----:B------:R-:W-:Y:S02]  /*121e0*/  VIADD R10, R10, UR5 ;  /* 0x000000050a0a7c36 */ /* 0x000fe40008000000 */
[----:B------:R4:W-:Y:S01]  /*121f0*/  @P3 STG.E.U8 desc[UR8][R8.64], R11 ;  /* 0x0000000b08003986 */ /* 0x0009e2000c101108 */
[----:B------:R-:W-:Y:S01]  /*12200*/  ISETP.LT.AND P3, PT, R0, UR11, !P0 ;  /* 0x0000000b00007c0c */ /* 0x000fe2000c761270 */
[----:B------:R-:W0:Y:S01]  /*12210*/  LDCU UR11, c[0x0][0x39c] ;  /* 0x00007380ff0b77ac */ /* 0x000e220008000800 */
[----:B--2---:R-:W-:Y:S01]  /*12220*/  PRMT R13, R20, 0x7772, RZ ;  /* 0x00007772140d7816 */ /* 0x004fe200000000ff */
[----:B------:R-:W-:Y:S01]  /*12230*/  VIADD R0, R28, 0x55 ;  /* 0x000000551c007836 */ /* 0x000fe20000000000 */
[-C--:B------:R-:W-:Y:S01]  /*12240*/  IADD3 R6, P6, PT, R10, R2.reuse, RZ ;  /* 0x000000020a067210 */ /* 0x080fe20007fde0ff */
[----:B------:R-:W2:Y:S01]  /*12250*/  LDCU UR5, c[0x0][0x3b8] ;  /* 0x00007700ff0577ac */ /* 0x000ea20008000800 */
[----:B------:R-:W-:Y:S01]  /*12260*/  PRMT R15, R20, 0x7773, RZ ;  /* 0x00007773140f7816 */ /* 0x000fe200000000ff */
[----:B------:R0:W-:Y:S01]  /*12270*/  @P1 STG.E.U8 desc[UR8][R4.64], R13 ;  /* 0x0000000d04001986 */ /* 0x0001e2000c101108 */
[----:B------:R-:W-:Y:S01]  /*12280*/  ISETP.LT.AND P1, PT, R0, UR12, !P0 ;  /* 0x0000000c00007c0c */ /* 0x000fe2000c721270 */
[C---:B----4-:R-:W-:Y:S01]  /*12290*/  VIADD R11, R10.reuse, UR6 ;  /* 0x000000060a0b7c36 */ /* 0x050fe20008000000 */
[-C--:B------:R-:W-:Y:S01]  /*122a0*/  LEA.HI.X.SX32 R7, R10, R3.reuse, 0x1, P6 ;  /* 0x000000030a077211 */ /* 0x080fe200030f0eff */
[----:B------:R-:W-:Y:S01]  /*122b0*/  VIADD R0, R28, 0x56 ;  /* 0x000000561c007836 */ /* 0x000fe20000000000 */
[----:B------:R-:W4:Y:S02]  /*122c0*/  LDCU UR12, c[0x0][0x39c] ;  /* 0x00007380ff0c77ac */ /* 0x000f240008000800 */
[C---:B------:R-:W-:Y:S01]  /*122d0*/  IADD3 R8, P6, PT, R11.reuse, R2, RZ ;  /* 0x000000020b087210 */ /* 0x040fe20007fde0ff */
[----:B------:R1:W-:Y:S01]  /*122e0*/  @P5 STG.E.U8 desc[UR8][R6.64], R15 ;  /* 0x0000000f06005986 */ /* 0x0003e2000c101108 */
[----:B------:R-:W-:Y:S01]  /*122f0*/  ISETP.LT.AND P5, PT, R0, UR13, !P0 ;  /* 0x0000000d00007c0c */ /* 0x000fe2000c7a1270 */
[----:B------:R-:W-:Y:S01]  /*12300*/  VIADD R0, R28, 0x57 ;  /* 0x000000571c007836 */ /* 0x000fe20000000000 */
[----:B------:R-:W-:-:S02]  /*12310*/  LEA.HI.X.SX32 R9, R11, R3, 0x1, P6 ;  /* 0x000000030b097211 */ /* 0x000fc400030f0eff */
[----:B0-----:R-:W-:Y:S01]  /*12320*/  PRMT R13, R21, 0x7772, RZ ;  /* 0x00007772150d7816 */ /* 0x001fe200000000ff */
[----:B------:R-:W-:Y:S01]  /*12330*/  VIADD R11, R11, UR4 ;  /* 0x000000040b0b7c36 */ /* 0x000fe20008000000 */
[----:B------:R-:W-:Y:S01]  /*12340*/  PRMT R21, R21, 0x7773, RZ ;  /* 0x0000777315157816 */ /* 0x000fe200000000ff */
[----:B------:R-:W0:Y:S02]  /*12350*/  LDCU UR6, c[0x0][0x3b8] ;  /* 0x00007700ff0677ac */ /* 0x000e240008000800 */
[----:B------:R0:W-:Y:S01]  /*12360*/  @P4 STG.E.U8 desc[UR8][R8.64], R13 ;  /* 0x0000000d08004986 */ /* 0x0001e2000c101108 */
[----:B------:R-:W-:Y:S01]  /*12370*/  ISETP.LT.AND P4, PT, R0, UR11, !P0 ;  /* 0x0000000b00007c0c */ /* 0x000fe2000c781270 */
[----:B------:R-:W2:Y:S01]  /*12380*/  LDCU UR11, c[0x0][0x39c] ;  /* 0x00007380ff0b77ac */ /* 0x000ea20008000800 */
[CC--:B------:R-:W-:Y:S01]  /*12390*/  IADD3 R4, P6, PT, R11.reuse, R2.reuse, RZ ;  /* 0x000000020b047210 */ /* 0x0c0fe20007fde0ff */
[C---:B-1----:R-:W-:Y:S02]  /*123a0*/  VIADD R10, R11.reuse, UR10 ;  /* 0x0000000a0b0a7c36 */ /* 0x042fe40008000000 */
[----:B------:R-:W-:Y:S01]  /*123b0*/  VIADD R0, R28, 0x58 ;  /* 0x000000581c007836 */ /* 0x000fe20000000000 */
[----:B------:R-:W-:Y:S01]  /*123c0*/  LEA.HI.X.SX32 R5, R11, R3, 0x1, P6 ;  /* 0x000000030b057211 */ /* 0x000fe200030f0eff */
[----:B------:R-:W1:Y:S01]  /*123d0*/  LDCU UR13, c[0x0][0x39c] ;  /* 0x00007380ff0d77ac */ /* 0x000e620008000800 */
[----:B------:R-:W-:-:S03]  /*123e0*/  IADD3 R6, P6, PT, R10, R2, RZ ;  /* 0x000000020a067210 */ /* 0x000fc60007fde0ff */
[----:B------:R1:W-:Y:S01]  /*123f0*/  @P2 STG.E.U8 desc[UR8][R4.64], R21 ;  /* 0x0000001504002986 */ /* 0x0003e2000c101108 */
[----:B----4-:R-:W-:Y:S01]  /*12400*/  ISETP.LT.AND P2, PT, R0, UR12, !P0 ;  /* 0x0000000c00007c0c */ /* 0x010fe2000c741270 */
[----:B------:R-:W-:Y:S01]  /*12410*/  VIADD R0, R28, 0x59 ;  /* 0x000000591c007836 */ /* 0x000fe20000000000 */
[----:B------:R-:W-:Y:S01]  /*12420*/  LEA.HI.X.SX32 R7, R10, R3, 0x1, P6 ;  /* 0x000000030a077211 */ /* 0x000fe200030f0eff */
[----:B------:R-:W4:Y:S01]  /*12430*/  LDCU UR4, c[0x0][0x3b8] ;  /* 0x00007700ff0477ac */ /* 0x000f220008000800 */
[----:B0-----:R-:W-:Y:S01]  /*12440*/  PRMT R13, R22, 0x7772, RZ ;  /* 0x00007772160d7816 */ /* 0x001fe200000000ff */
[----:B--2---:R-:W-:Y:S01]  /*12450*/  VIADD R10, R10, UR5 ;  /* 0x000000050a0a7c36 */ /* 0x004fe20008000000 */
[----:B------:R-:W-:Y:S01]  /*12460*/  PRMT R15, R22, 0x7773, RZ ;  /* 0x00007773160f7816 */ /* 0x000fe200000000ff */
[----:B------:R-:W0:Y:S02]  /*12470*/  LDCU UR10, c[0x0][0x3b8] ;  /* 0x00007700ff0a77ac */ /* 0x000e240008000800 */
[----:B------:R2:W-:Y:S01]  /*12480*/  @P3 STG.E.U8 desc[UR8][R6.64], R13 ;  /* 0x0000000d06003986 */ /* 0x0005e2000c101108 */
[----:B------:R-:W-:Y:S01]  /*12490*/  ISETP.LT.AND P3, PT, R0, UR11, !P0 ;  /* 0x0000000b00007c0c */ /* 0x000fe2000c761270 */
[----:B------:R-:W0:Y:S01]  /*124a0*/  LDCU UR11, c[0x0][0x39c] ;  /* 0x00007380ff0b77ac */ /* 0x000e220008000800 */
[C---:B------:R-:W-:Y:S01]  /*124b0*/  IADD3 R8, P6, PT, R10.reuse, R2, RZ ;  /* 0x000000020a087210 */ /* 0x040fe20007fde0ff */
[----:B------:R-:W-:-:S02]  /*124c0*/  VIADD R11, R10, UR6 ;  /* 0x000000060a0b7c36 */ /* 0x000fc40008000000 */
[----:B------:R-:W-:Y:S01]  /*124d0*/  VIADD R0, R28, 0x5a ;  /* 0x0000005a1c007836 */ /* 0x000fe20000000000 */
[----:B------:R-:W-:Y:S01]  /*124e0*/  LEA.HI.X.SX32 R9, R10, R3, 0x1, P6 ;  /* 0x000000030a097211 */ /* 0x000fe200030f0eff */
[----:B------:R-:W3:Y:S01]  /*124f0*/  LDCU UR12, c[0x0][0x39c] ;  /* 0x00007380ff0c77ac */ /* 0x000ee20008000800 */
[----:B-1----:R-:W-:-:S03]  /*12500*/  IADD3 R4, P6, PT, R11, R2, RZ ;  /* 0x000000020b047210 */ /* 0x002fc60007fde0ff */
[----:B------:R1:W-:Y:S01]  /*12510*/  @P1 STG.E.U8 desc[UR8][R8.64], R15 ;  /* 0x0000000f08001986 */ /* 0x0003e2000c101108 */
[----:B------:R-:W-:Y:S01]  /*12520*/  ISETP.LT.AND P1, PT, R0, UR13, !P0 ;  /* 0x0000000d00007c0c */ /* 0x000fe2000c721270 */
[----:B------:R-:W-:Y:S01]  /*12530*/  VIADD R0, R28, 0x5b ;  /* 0x0000005b1c007836 */ /* 0x000fe20000000000 */
[C---:B------:R-:W-:Y:S01]  /*12540*/  LEA.HI.X.SX32 R5, R11.reuse, R3, 0x1, P6 ;  /* 0x000000030b057211 */ /* 0x040fe200030f0eff */
[----:B----4-:R-:W-:Y:S01]  /*12550*/  VIADD R11, R11, UR4 ;  /* 0x000000040b0b7c36 */ /* 0x010fe20008000000 */
[----:B--2---:R-:W-:Y:S01]  /*12560*/  PRMT R13, R23, 0x7772, RZ ;  /* 0x00007772170d7816 */ /* 0x004fe200000000ff */
[----:B------:R-:W2:Y:S01]  /*12570*/  LDCU UR5, c[0x0][0x3b8] ;  /* 0x00007700ff0577ac */ /* 0x000ea20008000800 */
[----:B0-----:R-:W-:Y:S01]  /*12580*/  ISETP.LT.AND P6, PT, R0, UR11, !P0 ;  /* 0x0000000b00007c0c */ /* 0x001fe2000c7c1270 */
[----:B------:R-:W0:Y:S02]  /*12590*/  LDCU UR11, c[0x0][0x39c] ;  /* 0x00007380ff0b77ac */ /* 0x000e240008000800 */
[----:B------:R4:W-:Y:S01]  /*125a0*/  @P5 STG.E.U8 desc[UR8][R4.64], R13 ;  /* 0x0000000d04005986 */ /* 0x0009e2000c101108 */
[C---:B------:R-:W-:Y:S01]  /*125b0*/  IADD3 R6, P5, PT, R11.reuse, R2, RZ ;  /* 0x000000020b067210 */ /* 0x040fe20007fbe0ff */
[----:B------:R-:W0:Y:S01]  /*125c0*/  LDCU UR6, c[0x0][0x3b8] ;  /* 0x00007700ff0677ac */ /* 0x000e220008000800 */
[----:B------:R-:W-:-:S02]  /*125d0*/  VIADD R10, R11, UR10 ;  /* 0x0000000a0b0a7c36 */ /* 0x000fc40008000000 */
[----:B------:R-:W-:Y:S01]  /*125e0*/  LEA.HI.X.SX32 R7, R11, R3, 0x1, P5 ;  /* 0x000000030b077211 */ /* 0x000fe200028f0eff */
[----:B------:R-:W-:Y:S01]  /*125f0*/  VIADD R0, R28, 0x5c ;  /* 0x0000005c1c007836 */ /* 0x000fe20000000000 */
[----:B------:R-:W-:Y:S01]  /*12600*/  PRMT R23, R23, 0x7773, RZ ;  /* 0x0000777317177816 */ /* 0x000fe200000000ff */
[----:B------:R-:W0:Y:S01]  /*12610*/  LDCU UR4, c[0x0][0x3b8] ;  /* 0x00007700ff0477ac */ /* 0x000e220008000800 */
[----:B-1----:R-:W-:-:S03]  /*12620*/  IADD3 R8, P5, PT, R10, R2, RZ ;  /* 0x000000020a087210 */ /* 0x002fc60007fbe0ff */
[----:B------:R1:W-:Y:S01]  /*12630*/  @P4 STG.E.U8 desc[UR8][R6.64], R23 ;  /* 0x0000001706004986 */ /* 0x0003e2000c101108 */
[----:B---3--:R-:W-:Y:S01]  /*12640*/  ISETP.LT.AND P4, PT, R0, UR12, !P0 ;  /* 0x0000000c00007c0c */ /* 0x008fe2000c781270 */
[----:B------:R-:W3:Y:S01]  /*12650*/  LDCU UR13, c[0x0][0x39c] ;  /* 0x00007380ff0d77ac */ /* 0x000ee20008000800 */
[----:B------:R-:W-:Y:S01]  /*12660*/  VIADD R0, R28, 0x5d ;  /* 0x0000005d1c007836 */ /* 0x000fe20000000000 */
[CC--:B------:R-:W-:Y:S01]  /*12670*/  LEA.HI.X.SX32 R9, R10.reuse, R3.reuse, 0x1, P5 ;  /* 0x000000030a097211 */ /* 0x0c0fe200028f0eff */
[----:B--2---:R-:W-:Y:S01]  /*12680*/  VIADD R10, R10, UR5 ;  /* 0x000000050a0a7c36 */ /* 0x004fe20008000000 */
[----:B----4-:R-:W-:Y:S01]  /*12690*/  PRMT R13, R24, 0x7772, RZ ;  /* 0x00007772180d7816 */ /* 0x010fe200000000ff */
[----:B------:R-:W2:Y:S01]  /*126a0*/  LDCU UR10, c[0x0][0x3b8] ;  /* 0x00007700ff0a77ac */ /* 0x000ea20008000800 */
[----:B0-----:R-:W-:Y:S01]  /*126b0*/  ISETP.LT.AND P5, PT, R0, UR11, !P0 ;  /* 0x0000000b00007c0c */ /* 0x001fe2000c7a1270 */
[C---:B------:R-:W-:Y:S01]  /*126c0*/  VIADD R11, R10.reuse, UR6 ;  /* 0x000000060a0b7c36 */ /* 0x040fe20008000000 */
[----:B------:R-:W0:Y:S01]  /*126d0*/  LDCU UR11, c[0x0][0x39c] ;  /* 0x00007380ff0b77ac */ /* 0x000e220008000800 */
[----:B------:R4:W-:Y:S01]  /*126e0*/  @P2 STG.E.U8 desc[UR8][R8.64], R13 ;  /* 0x0000000d08002986 */ /* 0x0009e2000c101108 */
[----:B------:R-:W-:Y:S01]  /*126f0*/  IADD3 R4, P2, PT, R10, R2, RZ ;  /* 0x000000020a047210 */ /* 0x000fe20007f5e0ff */
[----:B------:R-:W-:Y:S01]  /*12700*/  VIADD R0, R28, 0x5e ;  /* 0x0000005e1c007836 */ /* 0x000fe20000000000 */
[----:B------:R-:W-:Y:S01]  /*12710*/  PRMT R15, R24, 0x7773, RZ ;  /* 0x00007773180f7816 */ /* 0x000fe200000000ff */
[----:B------:R-:W2:Y:S01]  /*12720*/  LDCU UR12, c[0x0][0x39c] ;  /* 0x00007380ff0c77ac */ /* 0x000ea20008000800 */
[----:B------:R-:W-:-:S02]  /*12730*/  LEA.HI.X.SX32 R5, R10, R3, 0x1, P2 ;  /* 0x000000030a057211 */ /* 0x000fc400010f0eff */
[CC--:B-1----:R-:W-:Y:S01]  /*12740*/  IADD3 R6, P2, PT, R11.reuse, R2.reuse, RZ ;  /* 0x000000020b067210 */ /* 0x0c2fe20007f5e0ff */
[----:B------:R-:W1:Y:S02]  /*12750*/  LDCU UR5, c[0x0][0x3b8] ;  /* 0x00007700ff0577ac */ /* 0x000e640008000800 */
[----:B------:R-:W-:Y:S01]  /*12760*/  @P3 STG.E.U8 desc[UR8][R4.64], R15 ;  /* 0x0000000f04003986 */ /* 0x000fe2000c101108 */
[CC--:B------:R-:W-:Y:S01]  /*12770*/  LEA.HI.X.SX32 R7, R11.reuse, R3.reuse, 0x1, P2 ;  /* 0x000000030b077211 */ /* 0x0c0fe200010f0eff */
[----:B------:R-:W-:Y:S01]  /*12780*/  VIADD R11, R11, UR4 ;  /* 0x000000040b0b7c36 */ /* 0x000fe20008000000 */
[----:B----4-:R-:W-:Y:S01]  /*12790*/  PRMT R13, R25, 0x7772, RZ ;  /* 0x00007772190d7816 */ /* 0x010fe200000000ff */
[----:B------:R-:W4:Y:S01]  /*127a0*/  LDCU UR6, c[0x0][0x3b8] ;  /* 0x00007700ff0677ac */ /* 0x000f220008000800 */
[----:B---3--:R-:W-:Y:S01]  /*127b0*/  ISETP.LT.AND P3, PT, R0, UR13, !P0 ;  /* 0x0000000d00007c0c */ /* 0x008fe2000c761270 */
[----:B------:R-:W-:Y:S02]  /*127c0*/  VIADD R0, R28, 0x5f ;  /* 0x0000005f1c007836 */ /* 0x000fe40000000000 */
[----:B------:R3:W-:Y:S01]  /*127d0*/  @P1 STG.E.U8 desc[UR8][R6.64], R13 ;  /* 0x0000000d06001986 */ /* 0x0007e2000c101108 */
[-C--:B------:R-:W-:Y:S01]  /*127e0*/  IADD3 R8, P1, PT, R11, R2.reuse, RZ ;  /* 0x000000020b087210 */ /* 0x080fe20007f3e0ff */
[----:B------:R-:W3:Y:S01]  /*127f0*/  LDCU UR4, c[0x0][0x3b8] ;  /* 0x00007700ff0477ac */ /* 0x000ee20008000800 */
[----:B0-----:R-:W-:Y:S01]  /*12800*/  ISETP.LT.AND P2, PT, R0, UR11, !P0 ;  /* 0x0000000b00007c0c */ /* 0x001fe2000c741270 */
[----:B------:R-:W-:Y:S01]  /*12810*/  VIADD R0, R28, 0x60 ;  /* 0x000000601c007836 */ /* 0x000fe20000000000 */
[----:B------:R-:W-:Y:S01]  /*12820*/  PRMT R25, R25, 0x7773, RZ ;  /* 0x0000777319197816 */ /* 0x000fe200000000ff */
[----:B------:R-:W0:Y:S01]  /*12830*/  LDCU UR11, c[0x0][0x39c] ;  /* 0x00007380ff0b77ac */ /* 0x000e220008000800 */
[CC--:B------:R-:W-:Y:S01]  /*12840*/  LEA.HI.X.SX32 R9, R11.reuse, R3.reuse, 0x1, P1 ;  /* 0x000000030b097211 */ /* 0x0c0fe200008f0eff */
[----:B--2---:R-:W-:Y:S01]  /*12850*/  VIADD R11, R11, UR10 ;  /* 0x0000000a0b0b7c36 */ /* 0x004fe20008000000 */
[----:B------:R-:W-:Y:S01]  /*12860*/  ISETP.LT.AND P1, PT, R0, UR12, !P0 ;  /* 0x0000000c00007c0c */ /* 0x000fe2000c721270 */
[----:B------:R-:W2:Y:S01]  /*12870*/  LDCU UR12, c[0x0][0x39c] ;  /* 0x00007380ff0c77ac */ /* 0x000ea20008000800 */
[----:B------:R-:W2:Y:S01]  /*12880*/  LDS.128 R4, [R29] ;  /* 0x000000001d047984 */ /* 0x000ea20000000c00 */
[C---:B-1----:R-:W-:Y:S01]  /*12890*/  VIADD R14, R11.reuse, UR5 ;  /* 0x000000050b0e7c36 */ /* 0x042fe20008000000 */
[----:B------:R-:W-:Y:S01]  /*128a0*/  PRMT R19, R26, 0x7772, RZ ;  /* 0x000077721a137816 */ /* 0x000fe200000000ff */
[----:B------:R-:W1:Y:S01]  /*128b0*/  LDCU UR13, c[0x0][0x39c] ;  /* 0x00007380ff0d77ac */ /* 0x000e620008000800 */
[----:B------:R4:W-:Y:S01]  /*128c0*/  @P6 STG.E.U8 desc[UR8][R8.64], R25 ;  /* 0x0000001908006986 */ /* 0x0009e2000c101108 */
[C---:B------:R-:W-:Y:S01]  /*128d0*/  IADD3 R12, P6, PT, R11.reuse, R2, RZ ;  /* 0x000000020b0c7210 */ /* 0x040fe20007fde0ff */
[----:B------:R-:W-:Y:S01]  /*128e0*/  VIADD R0, R28, 0x61 ;  /* 0x000000611c007836 */ /* 0x000fe20000000000 */
[----:B------:R-:W-:Y:S01]  /*128f0*/  PRMT R17, R26, 0x7773, RZ ;  /* 0x000077731a117816 */ /* 0x000fe200000000ff */
[----:B------:R-:W1:Y:S01]  /*12900*/  LDCU UR10, c[0x0][0x3b8] ;  /* 0x00007700ff0a77ac */ /* 0x000e620008000800 */
[----:B---3--:R-:W-:-:S02]  /*12910*/  LEA.HI.X.SX32 R13, R11, R3, 0x1, P6 ;  /* 0x000000030b0d7211 */ /* 0x008fc400030f0eff */
[-C--:B------:R-:W-:Y:S01]  /*12920*/  IADD3 R10, P6, PT, R14, R2.reuse, RZ ;  /* 0x000000020e0a7210 */ /* 0x080fe20007fde0ff */
[----:B------:R-:W3:Y:S02]  /*12930*/  LDCU UR5, c[0x0][0x3b8] ;  /* 0x00007700ff0577ac */ /* 0x000ee40008000800 */
[----:B------:R1:W-:Y:S01]  /*12940*/  @P4 STG.E.U8 desc[UR8][R12.64], R19 ;  /* 0x000000130c004986 */ /* 0x0003e2000c101108 */
[----:B0-----:R-:W-:Y:S01]  /*12950*/  ISETP.LT.AND P4, PT, R0, UR11, !P0 ;  /* 0x0000000b00007c0c */ /* 0x001fe2000c781270 */
[----:B------:R-:W-:Y:S01]  /*12960*/  VIADD R0, R28, 0x62 ;  /* 0x000000621c007836 */ /* 0x000fe20000000000 */
[CC--:B------:R-:W-:Y:S01]  /*12970*/  LEA.HI.X.SX32 R11, R14.reuse, R3.reuse, 0x1, P6 ;  /* 0x000000030e0b7211 */ /* 0x0c0fe200030f0eff */
[----:B----4-:R-:W-:Y:S01]  /*12980*/  VIADD R8, R14, UR6 ;  /* 0x000000060e087c36 */ /* 0x010fe20008000000 */
[----:B------:R-:W0:Y:S03]  /*12990*/  LDCU UR11, c[0x0][0x3b8] ;  /* 0x00007700ff0b77ac */ /* 0x000e260008000800 */
[----:B------:R4:W-:Y:S01]  /*129a0*/  @P5 STG.E.U8 desc[UR8][R10.64], R17 ;  /* 0x000000110a005986 */ /* 0x0009e2000c101108 */
[----:B--2---:R-:W-:Y:S01]  /*129b0*/  ISETP.LT.AND P5, PT, R0, UR12, !P0 ;  /* 0x0000000c00007c0c */ /* 0x004fe2000c7a1270 */
[----:B------:R-:W2:Y:S01]  /*129c0*/  LDCU UR12, c[0x0][0x39c] ;  /* 0x00007380ff0c77ac */ /* 0x000ea20008000800 */
[CC--:B------:R-:W-:Y:S01]  /*129d0*/  IADD3 R14, P6, PT, R8.reuse, R2.reuse, RZ ;  /* 0x00000002080e7210 */ /* 0x0c0fe20007fde0ff */
[----:B-1----:R-:W-:Y:S01]  /*129e0*/  VIADD R12, R8, UR4 ;  /* 0x00000004080c7c36 */ /* 0x002fe20008000000 */
[----:B------:R-:W-:Y:S01]  /*129f0*/  PRMT R13, R27, 0x7772, RZ ;  /* 0x000077721b0d7816 */ /* 0x000fe200000000ff */
[----:B------:R-:W-:Y:S01]  /*12a00*/  VIADD R0, R28, 0x63 ;  /* 0x000000631c007836 */ /* 0x000fe20000000000 */
[----:B------:R-:W-:Y:S01]  /*12a10*/  LEA.HI.X.SX32 R15, R8, R3, 0x1, P6 ;  /* 0x00000003080f7211 */ /* 0x000fe200030f0eff */
[----:B------:R-:W1:Y:S01]  /*12a20*/  LDCU UR4, c[0x0][0x3b8] ;  /* 0x00007700ff0477ac */ /* 0x000e620008000800 */
[----:B------:R-:W-:-:S02]  /*12a30*/  IADD3 R8, P6, PT, R12, R2, RZ ;  /* 0x000000020c087210 */ /* 0x000fc40007fde0ff */
[----:B------:R-:W-:Y:S01]  /*12a40*/  PRMT R27, R27, 0x7773, RZ ;  /* 0x000077731b1b7816 */ /* 0x000fe200000000ff */
[----:B------:R3:W-:Y:S01]  /*12a50*/  @P3 STG.E.U8 desc[UR8][R14.64], R13 ;  /* 0x0000000d0e003986 */ /* 0x0007e2000c101108 */
[----:B------:R-:W-:Y:S01]  /*12a60*/  ISETP.LT.AND P3, PT, R0, UR13, !P0 ;  /* 0x0000000d00007c0c */ /* 0x000fe2000c761270 */
[----:B------:R-:W-:Y:S01]  /*12a70*/  VIADD R0, R28, 0x64 ;  /* 0x000000641c007836 */ /* 0x000fe20000000000 */
[CC--:B------:R-:W-:Y:S01]  /*12a80*/  LEA.HI.X.SX32 R9, R12.reuse, R3.reuse, 0x1, P6 ;  /* 0x000000030c097211 */ /* 0x0c0fe200030f0eff */
[----:B------:R-:W-:Y:S01]  /*12a90*/  VIADD R12, R12, UR10 ;  /* 0x0000000a0c0c7c36 */ /* 0x000fe20008000000 */
[----:B------:R-:W0:Y:S03]  /*12aa0*/  LDCU UR6, c[0x0][0x3b8] ;  /* 0x00007700ff0677ac */ /* 0x000e260008000800 */
[----:B------:R0:W-:Y:S01]  /*12ab0*/  @P2 STG.E.U8 desc[UR8][R8.64], R27 ;  /* 0x0000001b08002986 */ /* 0x0001e2000c101108 */
[----:B--2---:R-:W-:Y:S01]  /*12ac0*/  ISETP.LT.AND P2, PT, R0, UR12, !P0 ;  /* 0x0000000c00007c0c */ /* 0x004fe2000c741270 */
[----:B------:R-:W2:Y:S01]  /*12ad0*/  LDCU UR12, c[0x0][0x39c] ;  /* 0x00007380ff0c77ac */ /* 0x000ea20008000800 */
[CC--:B----4-:R-:W-:Y:S01]  /*12ae0*/  IADD3 R10, P6, PT, R12.reuse, R2.reuse, RZ ;  /* 0x000000020c0a7210 */ /* 0x0d0fe20007fde0ff */
[----:B---3--:R-:W-:Y:S01]  /*12af0*/  VIADD R14, R12, UR5 ;  /* 0x000000050c0e7c36 */ /* 0x008fe20008000000 */
[----:B------:R-:W-:Y:S01]  /*12b00*/  PRMT R15, R4, 0x7770, RZ ;  /* 0x00007770040f7816 */ /* 0x000fe200000000ff */
[----:B------:R-:W-:Y:S01]  /*12b10*/  VIADD R0, R28, 0x65 ;  /* 0x000000651c007836 */ /* 0x000fe20000000000 */
[----:B------:R-:W-:Y:S01]  /*12b20*/  LEA.HI.X.SX32 R11, R12, R3, 0x1, P6 ;  /* 0x000000030c0b7211 */ /* 0x000fe200030f0eff */
[----:B------:R-:W3:Y:S01]  /*12b30*/  LDCU UR13, c[0x0][0x39c] ;  /* 0x00007380ff0d77ac */ /* 0x000ee20008000800 */
[----:B------:R-:W-:-:S02]  /*12b40*/  IADD3 R12, P6, PT, R14, R2, RZ ;  /* 0x000000020e0c7210 */ /* 0x000fc40007fde0ff */
[----:B------:R-:W-:Y:S01]  /*12b50*/  PRMT R17, R4, 0x7771, RZ ;  /* 0x0000777104117816 */ /* 0x000fe200000000ff */
[----:B------:R1:W-:Y:S01]  /*12b60*/  @P1 STG.E.U8 desc[UR8][R10.64], R15 ;  /* 0x0000000f0a001986 */ /* 0x0003e2000c101108 */
[----:B------:R-:W-:Y:S01]  /*12b70*/  ISETP.LT.AND P1, PT, R0, UR14, !P0 ;  /* 0x0000000e00007c0c */ /* 0x000fe2000c721270 */
[----:B------:R-:W-:Y:S01]  /*12b80*/  VIADD R0, R28, 0x66 ;  /* 0x000000661c007836 */ /* 0x000fe20000000000 */
[CC--:B------:R-:W-:Y:S01]  /*12b90*/  LEA.HI.X.SX32 R13, R14.reuse, R3.reuse, 0x1, P6 ;  /* 0x000000030e0d7211 */ /* 0x0c0fe200030f0eff */
[----:B0-----:R-:W-:Y:S01]  /*12ba0*/  VIADD R14, R14, UR11 ;  /* 0x0000000b0e0e7c36 */ /* 0x001fe20008000000 */
[----:B------:R-:W0:Y:S03]  /*12bb0*/  LDCU UR5, c[0x0][0x3b8] ;  /* 0x00007700ff0577ac */ /* 0x000e260008000800 */
[----:B------:R4:W-:Y:S01]  /*12bc0*/  @P4 STG.E.U8 desc[UR8][R12.64], R17 ;  /* 0x000000110c004986 */ /* 0x0009e2000c101108 */
[----:B--2---:R-:W-:Y:S01]  /*12bd0*/  ISETP.LT.AND P4, PT, R0, UR12, !P0 ;  /* 0x0000000c00007c0c */ /* 0x004fe2000c781270 */
[----:B------:R-:W2:Y:S01]  /*12be0*/  LDCU UR12, c[0x0][0x39c] ;  /* 0x00007380ff0c77ac */ /* 0x000ea20008000800 */
[C---:B------:R-:W-:Y:S01]  /*12bf0*/  IADD3 R8, P6, PT, R14.reuse, R2, RZ ;  /* 0x000000020e087210 */ /* 0x040fe20007fde0ff */
[C---:B-1----:R-:W-:Y:S01]  /*12c00*/  VIADD R10, R14.reuse, UR4 ;  /* 0x000000040e0a7c36 */ /* 0x042fe20008000000 */
[----:B------:R-:W-:Y:S01]  /*12c10*/  PRMT R11, R5, 0x7770, RZ ;  /* 0x00007770050b7816 */ /* 0x000fe200000000ff */
[----:B------:R-:W1:Y:S01]  /*12c20*/  LDCU UR10, c[0x0][0x3b8] ;  /* 0x00007700ff0a77ac */ /* 0x000e620008000800 */
[----:B------:R-:W-:-:S02]  /*12c30*/  LEA.HI.X.SX32 R9, R14, R3, 0x1, P6 ;  /* 0x000000030e097211 */ /* 0x000fc400030f0eff */
[-C--:B------:R-:W-:Y:S01]  /*12c40*/  IADD3 R14, P6, PT, R10, R2.reuse, RZ ;  /* 0x000000020a0e7210 */ /* 0x080fe20007fde0ff */
[----:B------:R-:W-:Y:S01]  /*12c50*/  VIADD R0, R28, 0x67 ;  /* 0x000000671c007836 */ /* 0x000fe20000000000 */
[----:B------:R-:W1:Y:S01]  /*12c60*/  LDCU UR14, c[0x0][0x39c] ;  /* 0x00007380ff0e77ac */ /* 0x000e620008000800 */
[----:B------:R-:W-:Y:S01]  /*12c70*/  @P5 STG.E.U8 desc[UR8][R8.64], R11 ;  /* 0x0000000b08005986 */ /* 0x000fe2000c101108 */
[CC--:B------:R-:W-:Y:S01]  /*12c80*/  LEA.HI.X.SX32 R15, R10.reuse, R3.reuse, 0x1, P6 ;  /* 0x000000030a0f7211 */ /* 0x0c0fe200030f0eff */
[----:B----4-:R-:W-:Y:S01]  /*12c90*/  VIADD R12, R10, UR6 ;  /* 0x000000060a0c7c36 */ /* 0x010fe20008000000 */
[----:B---3--:R-:W-:Y:S01]  /*12ca0*/  ISETP.LT.AND P5, PT, R0, UR13, !P0 ;  /* 0x0000000d00007c0c */ /* 0x008fe2000c7a1270 */
[----:B------:R-:W3:Y:S01]  /*12cb0*/  LDS.128 R8, [R29+0x2000] ;  /* 0x002000001d087984 */ /* 0x000ee20000000c00 */
[----:B------:R-:W-:Y:S01]  /*12cc0*/  PRMT R13, R5, 0x7771, RZ ;  /* 0x00007771050d7816 */ /* 0x000fe200000000ff */
[----:B------:R-:W-:Y:S01]  /*12cd0*/  VIADD R0, R28, 0x68 ;  /* 0x000000681c007836 */ /* 0x000fe20000000000 */
[----:B------:R-:W-:Y:S01]  /*12ce0*/  IADD3 R16, P6, PT, R12, R2, RZ ;  /* 0x000000020c107210 */ /* 0x000fe20007fde0ff */
[----:B------:R-:W4:Y:S02]  /*12cf0*/  LDCU UR4, c[0x0][0x3b8] ;  /* 0x00007700ff0477ac */ /* 0x000f240008000800 */
[----:B------:R1:W-:Y:S01]  /*12d00*/  @P3 STG.E.U8 desc[UR8][R14.64], R13 ;  /* 0x0000000d0e003986 */ /* 0x0003e2000c101108 */
[----:B--2---:R-:W-:Y:S01]  /*12d10*/  ISETP.LT.AND P3, PT, R0, UR12, !P0 ;  /* 0x0000000c00007c0c */ /* 0x004fe2000c761270 */
[----:B------:R-:W2:Y:S01]  /*12d20*/  LDCU UR12, c[0x0][0x39c] ;  /* 0x00007380ff0c77ac */ /* 0x000ea20008000800 */
[C---:B------:R-:W-:Y:S01]  /*12d30*/  LEA.HI.X.SX32 R17, R12.reuse, R3, 0x1, P6 ;  /* 0x000000030c117211 */ /* 0x040fe200030f0eff */
[----:B0-----:R-:W-:Y:S01]  /*12d40*/  VIADD R12, R12, UR5 ;  /* 0x000000050c0c7c36 */ /* 0x001fe20008000000 */
[----:B------:R-:W0:Y:S01]  /*12d50*/  LDCU UR11, c[0x0][0x3b8] ;  /* 0x00007700ff0b77ac */ /* 0x000e220008000800 */
[----:B------:R-:W-:-:S02]  /*12d60*/  PRMT R21, R6, 0x7770, RZ ;  /* 0x0000777006157816 */ /* 0x000fc400000000ff */
[----:B-1----:R-:W-:Y:S02]  /*12d70*/  VIADD R18, R12, UR10 ;  /* 0x0000000a0c127c36 */ /* 0x002fe40008000000 */
[----:B------:R-:W-:Y:S01]  /*12d80*/  VIADD R0, R28, 0x69 ;  /* 0x000000691c007836 */ /* 0x000fe20000000000 */
[----:B------:R-:W1:Y:S01]  /*12d90*/  LDCU UR13, c[0x0][0x39c] ;  /* 0x00007380ff0d77ac */ /* 0x000e620008000800 */
[-C--:B------:R-:W-:Y:S01]  /*12da0*/  IADD3 R14, P6, PT, R12, R2.reuse, RZ ;  /* 0x000000020c0e7210 */ /* 0x080fe20007fde0ff */
[----:B------:R0:W-:Y:S01]  /*12db0*/  @P2 STG.E.U8 desc[UR8][R16.64], R21 ;  /* 0x0000001510002986 */ /* 0x0001e2000c101108 */
[----:B------:R-:W-:Y:S01]  /*12dc0*/  PRMT R19, R6, 0x7771, RZ ;  /* 0x0000777106137816 */ /* 0x000fe200000000ff */
[----:B------:R-:W1:Y:S01]  /*12dd0*/  LDCU UR6, c[0x0][0x3b8] ;  /* 0x00007700ff0677ac */ /* 0x000e620008000800 */
[-C--:B------:R-:W-:Y:S02]  /*12de0*/  LEA.HI.X.SX32 R15, R12, R3.reuse, 0x1, P6 ;  /* 0x000000030c0f7211 */ /* 0x080fe400030f0eff */
[-C--:B------:R-:W-:Y:S01]  /*12df0*/  IADD3 R12, P6, PT, R18, R2.reuse, RZ ;  /* 0x00000002120c7210 */ /* 0x080fe20007fde0ff */
[----:B------:R-:W3:Y:S01]  /*12e00*/  LDCU UR5, c[0x0][0x3b8] ;  /* 0x00007700ff0577ac */ /* 0x000ee20008000800 */
[----:B------:R-:W-:Y:S01]  /*12e10*/  ISETP.LT.AND P2, PT, R0, UR14, !P0 ;  /* 0x0000000e00007c0c */ /* 0x000fe2000c741270 */
[----:B------:R-:W-:Y:S01]  /*12e20*/  VIADD R0, R28, 0x6a ;  /* 0x0000006a1c007836 */ /* 0x000fe20000000000 */
[----:B------:R-:W3:Y:S01]  /*12e30*/  LDCU UR14, c[0x0][0x39c] ;  /* 0x00007380ff0e77ac */ /* 0x000ee20008000800 */
[CC--:B------:R-:W-:Y:S01]  /*12e40*/  LEA.HI.X.SX32 R13, R18.reuse, R3.reuse, 0x1, P6 ;  /* 0x00000003120d7211 */ /* 0x0c0fe200030f0eff */
[----:B----4-:R-:W-:Y:S01]  /*12e50*/  VIADD R18, R18, UR4 ;  /* 0x0000000412127c36 */ /* 0x010fe20008000000 */
[----:B------:R4:W-:Y:S01]  /*12e60*/  @P1 STG.E.U8 desc[UR8][R14.64], R19 ;  /* 0x000000130e001986 */ /* 0x0009e2000c101108 */
[----:B--2---:R-:W-:Y:S01]  /*12e70*/  ISETP.LT.AND P1, PT, R0, UR12, !P0 ;  /* 0x0000000c00007c0c */ /* 0x004fe2000c721270 */
[----:B------:R-:W2:Y:S01]  /*12e80*/  LDCU UR12, c[0x0][0x39c] ;  /* 0x00007380ff0c77ac */ /* 0x000ea20008000800 */
[C---:B------:R-:W-:Y:S01]  /*12e90*/  PRMT R23, R7.reuse, 0x7770, RZ ;  /* 0x0000777007177816 */ /* 0x040fe200000000ff */
[----:B------:R-:W-:Y:S01]  /*12ea0*/  VIADD R0, R28, 0x6b ;  /* 0x0000006b1c007836 */ /* 0x000fe20000000000 */
[-C--:B0-----:R-:W-:Y:S01]  /*12eb0*/  IADD3 R16, P6, PT, R18, R2.reuse, RZ ;  /* 0x0000000212107210 */ /* 0x081fe20007fde0ff */
[----:B------:R-:W0:Y:S01]  /*12ec0*/  LDCU UR10, c[0x0][0x3b8] ;  /* 0x00007700ff0a77ac */ /* 0x000e220008000800 */
[----:B------:R-:W-:Y:S01]  /*12ed0*/  PRMT R21, R7, 0x7771, RZ ;  /* 0x0000777107157816 */ /* 0x000fe200000000ff */
[----:B------:R2:W-:Y:S01]  /*12ee0*/  @P4 STG.E.U8 desc[UR8][R12.64], R23 ;  /* 0x000000170c004986 */ /* 0x0005e2000c101108 */
[----:B-1----:R-:W-:Y:S01]  /*12ef0*/  ISETP.LT.AND P4, PT, R0, UR13, !P0 ;  /* 0x0000000d00007c0c */ /* 0x002fe2000c781270 */
[----:B------:R-:W1:Y:S01]  /*12f00*/  LDCU UR4, c[0x0][0x3b8] ;  /* 0x00007700ff0477ac */ /* 0x000e620008000800 */
[C---:B----4-:R-:W-:Y:S01]  /*12f10*/  VIADD R19, R18.reuse, UR11 ;  /* 0x0000000b12137c36 */ /* 0x050fe20008000000 */
[-C--:B------:R-:W-:Y:S01]  /*12f20*/  LEA.HI.X.SX32 R17, R18, R3.reuse, 0x1, P6 ;  /* 0x0000000312117211 */ /* 0x080fe200030f0eff */
[----:B------:R-:W-:Y:S01]  /*12f30*/  VIADD R0, R28, 0x6c ;  /* 0x0000006c1c007836 */ /* 0x000fe20000000000 */
[----:B---3--:R-:W-:Y:S01]  /*12f40*/  PRMT R25, R8, 0x7770, RZ ;  /* 0x0000777008197816 */ /* 0x008fe200000000ff */
[----:B------:R-:W3:Y:S01]  /*12f50*/  LDCU UR13, c[0x0][0x39c] ;  /* 0x00007380ff0d77ac */ /* 0x000ee20008000800 */
[CC--:B------:R-:W-:Y:S01]  /*12f60*/  IADD3 R14, P6, PT, R19.reuse, R2.reuse, RZ ;  /* 0x00000002130e7210 */ /* 0x0c0fe20007fde0ff */
[----:B------:R4:W-:Y:S01]  /*12f70*/  @P5 STG.E.U8 desc[UR8][R16.64], R21 ;  /* 0x0000001510005986 */ /* 0x0009e2000c101108 */
[----:B------:R-:W-:Y:S01]  /*12f80*/  ISETP.LT.AND P5, PT, R0, UR14, !P0 ;  /* 0x0000000e00007c0c */ /* 0x000fe2000c7a1270 */
[----:B------:R-:W-:Y:S01]  /*12f90*/  VIADD R0, R28, 0x6d ;  /* 0x0000006d1c007836 */ /* 0x000fe20000000000 */
[C---:B------:R-:W-:Y:S01]  /*12fa0*/  LEA.HI.X.SX32 R15, R19.reuse, R3, 0x1, P6 ;  /* 0x00000003130f7211 */ /* 0x040fe200030f0eff */
[----:B------:R-:W-:Y:S01]  /*12fb0*/  VIADD R19, R19, UR6 ;  /* 0x0000000613137c36 */ /* 0x000fe20008000000 */
[----:B--2---:R-:W-:Y:S01]  /*12fc0*/  PRMT R23, R8, 0x7771, RZ ;  /* 0x0000777108177816 */ /* 0x004fe200000000ff */
[----:B------:R-:W2:Y:S02]  /*12fd0*/  LDCU UR14, c[0x0][0x39c] ;  /* 0x00007380ff0e77ac */ /* 0x000ea40008000800 */
[----:B------:R0:W-:Y:S01]  /*12fe0*/  @P3 STG.E.U8 desc[UR8][R14.64], R25 ;  /* 0x000000190e003986 */ /* 0x0001e2000c101108 */
[----:B------:R-:W-:Y:S01]  /*12ff0*/  ISETP.LT.AND P3, PT, R0, UR12, !P0 ;  /* 0x0000000c00007c0c */ /* 0x000fe2000c761270 */
[----:B------:R-:W1:Y:S01]  /*13000*/  LDCU UR12, c[0x0][0x39c] ;  /* 0x00007380ff0c77ac */ /* 0x000e620008000800 */
[C---:B------:R-:W-:Y:S01]  /*13010*/  IADD3 R18, P6, PT, R19.reuse, R2, RZ ;  /* 0x0000000213127210 */ /* 0x040fe20007fde0ff */
[----:B----4-:R-:W-:-:S02]  /*13020*/  VIADD R16, R19, UR5 ;  /* 0x0000000513107c36 */ /* 0x010fc40008000000 */
[----:B------:R-:W-:Y:S01]  /*13030*/  VIADD R0, R28, 0x6e ;  /* 0x0000006e1c007836 */ /* 0x000fe20000000000 */
[-C--:B------:R-:W-:Y:S01]  /*13040*/  LEA.HI.X.SX32 R19, R19, R3.reuse, 0x1, P6 ;  /* 0x0000000313137211 */ /* 0x080fe200030f0eff */
[----:B------:R-:W4:Y:S01]  /*13050*/  LDCU UR11, c[0x0][0x3b8] ;  /* 0x00007700ff0b77ac */ /* 0x000f220008000800 */
[-C--:B------:R-:W-:Y:S02]  /*13060*/  IADD3 R12, P6, PT, R16, R2.reuse, RZ ;  /* 0x00000002100c7210 */ /* 0x080fe40007fde0ff */
[C---:B------:R-:W-:Y:S01]  /*13070*/  PRMT R21, R9.reuse, 0x7770, RZ ;  /* 0x0000777009157816 */ /* 0x040fe200000000ff */
[----:B------:R2:W-:Y:S01]  /*13080*/  @P2 STG.E.U8 desc[UR8][R18.64], R23 ;  /* 0x0000001712002986 */ /* 0x0005e2000c101108 */
[----:B---3--:R-:W-:Y:S01]  /*13090*/  ISETP.LT.AND P2, PT, R0, UR13, !P0 ;  /* 0x0000000d00007c0c */ /* 0x008fe2000c741270 */
[----:B------:R-:W-:Y:S01]  /*130a0*/  VIADD R0, R28, 0x6f ;  /* 0x0000006f1c007836 */ /* 0x000fe20000000000 */
[CC--:B------:R-:W-:Y:S01]  /*130b0*/  LEA.HI.X.SX32 R13, R16.reuse, R3.reuse, 0x1, P6 ;  /* 0x00000003100d7211 */ /* 0x0c0fe200030f0eff */
[----:B0-----:R-:W-:Y:S01]  /*130c0*/  VIADD R14, R16, UR10 ;  /* 0x0000000a100e7c36 */ /* 0x001fe20008000000 */
[----:B------:R-:W0:Y:S03]  /*130d0*/  LDCU UR5, c[0x0][0x3b8] ;  /* 0x00007700ff0577ac */ /* 0x000e260008000800 */
[----:B------:R4:W-:Y:S01]  /*130e0*/  @P1 STG.E.U8 desc[UR8][R12.64], R21 ;  /* 0x000000150c001986 */ /* 0x0009e2000c101108 */
[----:B-1----:R-:W-:Y:S01]  /*130f0*/  ISETP.LT.AND P1, PT, R0, UR12, !P0 ;  /* 0x0000000c00007c0c */ /* 0x002fe2000c721270 */
[----:B------:R-:W1:Y:S01]  /*13100*/  LDCU UR12, c[0x0][0x39c] ;  /* 0x00007380ff0c77ac */ /* 0x000e620008000800 */
[CC--:B------:R-:W-:Y:S01]  /*13110*/  IADD3 R16, P6, PT, R14.reuse, R2.reuse, RZ ;  /* 0x000000020e107210 */ /* 0x0c0fe20007fde0ff */
[----:B--2---:R-:W-:Y:S01]  /*13120*/  VIADD R18, R14, UR4 ;  /* 0x000000040e127c36 */ /* 0x004fe20008000000 */
[----:B------:R-:W-:Y:S01]  /*13130*/  PRMT R23, R9, 0x7771, RZ ;  /* 0x0000777109177816 */ /* 0x000fe200000000ff */
[----:B------:R-:W-:Y:S01]  /*13140*/  VIADD R0, R28, 0x70 ;  /* 0x000000701c007836 */ /* 0x000fe20000000000 */
[----:B------:R-:W-:Y:S01]  /*13150*/  LEA.HI.X.SX32 R17, R14, R3, 0x1, P6 ;  /* 0x000000030e117211 */ /* 0x000fe200030f0eff */
[----:B------:R-:W2:Y:S01]  /*13160*/  LDCU UR13, c[0x0][0x39c] ;  /* 0x00007380ff0d77ac */ /* 0x000ea20008000800 */
[----:B------:R-:W-:-:S03]  /*13170*/  IADD3 R14, P6, PT, R18, R2, RZ ;  /* 0x00000002120e7210 */ /* 0x000fc60007fde0ff */
[----:B------:R0:W-:Y:S01]  /*13180*/  @P4 STG.E.U8 desc[UR8][R16.64], R23 ;  /* 0x0000001710004986 */ /* 0x0001e2000c101108 */
[----:B------:R-:W-:Y:S01]  /*13190*/  ISETP.LT.AND P4, PT, R0, UR14, !P0 ;  /* 0x0000000e00007c0c */ /* 0x000fe2000c781270 */
[----:B------:R-:W-:Y:S01]  /*131a0*/  VIADD R0, R28, 0x71 ;  /* 0x000000711c007836 */ /* 0x000fe20000000000 */
[CC--:B------:R-:W-:Y:S01]  /*131b0*/  LEA.HI.X.SX32 R15, R18.reuse, R3.reuse, 0x1, P6 ;  /* 0x00000003120f7211 */ /* 0x0c0fe200030f0eff */
[----:B----4-:R-:W-:Y:S01]  /*131c0*/  VIADD R12, R18, UR11 ;  /* 0x0000000b120c7c36 */ /* 0x010fe20008000000 */
[----:B------:R-:W-:Y:S01]  /*131d0*/  PRMT R21, R10, 0x7770, RZ ;  /* 0x000077700a157816 */ /* 0x000fe200000000ff */
[----:B------:R-:W3:Y:S01]  /*131e0*/  LDCU UR6, c[0x0][0x3b8] ;  /* 0x00007700ff0677ac */ /* 0x000ee20008000800 */
[----:B-1----:R-:W-:Y:S01]  /*131f0*/  ISETP.LT.AND P6, PT, R0, UR12, !P0 ;  /* 0x0000000c00007c0c */ /* 0x002fe2000c7c1270 */
[----:B------:R-:W1:Y:S02]  /*13200*/  LDCU UR12, c[0x0][0x39c] ;  /* 0x00007380ff0c77ac */ /* 0x000e640008000800 */
[----:B------:R4:W-:Y:S01]  /*13210*/  @P5 STG.E.U8 desc[UR8][R14.64], R21 ;  /* 0x000000150e005986 */ /* 0x0009e2000c101108 */
[CC--:B------:R-:W-:Y:S01]  /*13220*/  IADD3 R18, P5, PT, R12.reuse, R2.reuse, RZ ;  /* 0x000000020c127210 */ /* 0x0c0fe20007fbe0ff */
[----:B0-----:R-:W-:Y:S01]  /*13230*/  VIADD R16, R12, UR5 ;  /* 0x000000050c107c36 */ /* 0x001fe20008000000 */
[----:B------:R-:W0:Y:S01]  /*13240*/  LDCU UR4, c[0x0][0x3b8] ;  /* 0x00007700ff0477ac */ /* 0x000e220008000800 */
[----:B------:R-:W-:Y:S01]  /*13250*/  PRMT R23, R10, 0x7771, RZ ;  /* 0x000077710a177816 */ /* 0x000fe200000000ff */
[----:B------:R-:W-:Y:S01]  /*13260*/  VIADD R0, R28, 0x72 ;  /* 0x000000721c007836 */ /* 0x000fe20000000000 */
[----:B------:R-:W-:Y:S01]  /*13270*/  LEA.HI.X.SX32 R19, R12, R3, 0x1, P5 ;  /* 0x000000030c137211 */ /* 0x000fe200028f0eff */
[----:B------:R-:W0:Y:S01]  /*13280*/  LDCU UR14, c[0x0][0x39c] ;  /* 0x00007380ff0e77ac */ /* 0x000e220008000800 */
[----:B------:R-:W-:-:S03]  /*13290*/  IADD3 R12, P5, PT, R16, R2, RZ ;  /* 0x00000002100c7210 */ /* 0x000fc60007fbe0ff */
[----:B------:R0:W-:Y:S01]  /*132a0*/  @P3 STG.E.U8 desc[UR8][R18.64], R23 ;  /* 0x0000001712003986 */ /* 0x0001e2000c101108 */
[----:B--2---:R-:W-:Y:S01]  /*132b0*/  ISETP.LT.AND P3, PT, R0, UR13, !P0 ;  /* 0x0000000d00007c0c */ /* 0x004fe2000c761270 */
[----:B------:R-:W-:Y:S01]  /*132c0*/  VIADD R0, R28, 0x73 ;  /* 0x000000731c007836 */ /* 0x000fe20000000000 */
[CC--:B------:R-:W-:Y:S01]  /*132d0*/  LEA.HI.X.SX32 R13, R16.reuse, R3.reuse, 0x1, P5 ;  /* 0x00000003100d7211 */ /* 0x0c0fe200028f0eff */
[----:B------:R-:W2:Y:S01]  /*132e0*/  LDCU UR10, c[0x0][0x3b8] ;  /* 0x00007700ff0a77ac */ /* 0x000ea20008000800 */
[C---:B----4-:R-:W-:Y:S01]  /*132f0*/  PRMT R21, R11.reuse, 0x7770, RZ ;  /* 0x000077700b157816 */ /* 0x050fe200000000ff */
[----:B---3--:R-:W-:Y:S01]  /*13300*/  VIADD R14, R16, UR6 ;  /* 0x00000006100e7c36 */ /* 0x008fe20008000000 */
[----:B------:R-:W3:Y:S03]  /*13310*/  LDCU UR5, c[0x0][0x3b8] ;  /* 0x00007700ff0577ac */ /* 0x000ee60008000800 */
[----:B------:R4:W-:Y:S01]  /*13320*/  @P2 STG.E.U8 desc[UR8][R12.64], R21 ;  /* 0x000000150c002986 */ /* 0x0009e2000c101108 */
[----:B-1----:R-:W-:Y:S01]  /*13330*/  ISETP.LT.AND P2, PT, R0, UR12, !P0 ;  /* 0x0000000c00007c0c */ /* 0x002fe2000c741270 */
[----:B------:R-:W1:Y:S01]  /*13340*/  LDCU UR12, c[0x0][0x39c] ;  /* 0x00007380ff0c77ac */ /* 0x000e620008000800 */
[CC--:B------:R-:W-:Y:S01]  /*13350*/  IADD3 R16, P5, PT, R14.reuse, R2.reuse, RZ ;  /* 0x000000020e107210 */ /* 0x0c0fe20007fbe0ff */
[----:B0-----:R-:W-:Y:S01]  /*13360*/  VIADD R18, R14, UR4 ;  /* 0x000000040e127c36 */ /* 0x001fe20008000000 */
[----:B------:R-:W-:Y:S01]  /*13370*/  PRMT R23, R11, 0x7771, RZ ;  /* 0x000077710b177816 */ /* 0x000fe200000000ff */
[----:B------:R-:W-:Y:S01]  /*13380*/  VIADD R0, R28, 0x74 ;  /* 0x000000741c007836 */ /* 0x000fe20000000000 */
[----:B------:R-:W-:Y:S01]  /*13390*/  LEA.HI.X.SX32 R17, R14, R3, 0x1, P5 ;  /* 0x000000030e117211 */ /* 0x000fe200028f0eff */
[----:B------:R-:W0:Y:S01]  /*133a0*/  LDCU UR13, c[0x0][0x39c] ;  /* 0x00007380ff0d77ac */ /* 0x000e220008000800 */
[----:B------:R-:W-:-:S03]  /*133b0*/  IADD3 R14, P5, PT, R18, R2, RZ ;  /* 0x00000002120e7210 */ /* 0x000fc60007fbe0ff */
[----:B------:R3:W-:Y:S01]  /*133c0*/  @P1 STG.E.U8 desc[UR8][R16.64], R23 ;  /* 0x0000001710001986 */ /* 0x0007e2000c101108 */
[----:B------:R-:W-:Y:S01]  /*133d0*/  ISETP.LT.AND P1, PT, R0, UR14, !P0 ;  /* 0x0000000e00007c0c */ /* 0x000fe2000c721270 */
[----:B------:R-:W-:Y:S01]  /*133e0*/  VIADD R0, R28, 0x75 ;  /* 0x000000751c007836 */ /* 0x000fe20000000000 */
[-C--:B------:R-:W-:Y:S01]  /*133f0*/  LEA.HI.X.SX32 R15, R18, R3.reuse, 0x1, P5 ;  /* 0x00000003120f7211 */ /* 0x080fe200028f0eff */
[----:B------:R-:W0:Y:S01]  /*13400*/  LDCU UR11, c[0x0][0x3b8] ;  /* 0x00007700ff0b77ac */ /* 0x000e220008000800 */
[----:B----4-:R-:W-:Y:S01]  /*13410*/  PRMT R21, R4, 0x7772, RZ ;  /* 0x0000777204157816 */ /* 0x010fe200000000ff */
[----:B--2---:R-:W-:Y:S01]  /*13420*/  VIADD R12, R18, UR10 ;  /* 0x0000000a120c7c36 */ /* 0x004fe20008000000 */
[----:B------:R-:W2:Y:S03]  /*13430*/  LDCU UR4, c[0x0][0x3b8] ;  /* 0x00007700ff0477ac */ /* 0x000ea60008000800 */
[----:B------:R4:W-:Y:S01]  /*13440*/  @P4 STG.E.U8 desc[UR8][R14.64], R21 ;  /* 0x000000150e004986 */ /* 0x0009e2000c101108 */
[----:B-1----:R-:W-:Y:S01]  /*13450*/  ISETP.LT.AND P4, PT, R0, UR12, !P0 ;  /* 0x0000000c00007c0c */ /* 0x002fe2000c781270 */
[----:B------:R-:W1:Y:S01]  /*13460*/  LDCU UR12, c[0x0][0x39c] ;  /* 0x00007380ff0c77ac */ /* 0x000e620008000800 */
[CC--:B------:R-:W-:Y:S01]  /*13470*/  IADD3 R18, P5, PT, R12.reuse, R2.reuse, RZ ;  /* 0x000000020c127210 */ /* 0x0c0fe20007fbe0ff */
[----:B---3--:R-:W-:Y:S01]  /*13480*/  VIADD R16, R12, UR5 ;  /* 0x000000050c107c36 */ /* 0x008fe20008000000 */
[----:B------:R-:W-:Y:S01]  /*13490*/  PRMT R17, R4, 0x7773, RZ ;  /* 0x0000777304117816 */ /* 0x000fe200000000ff */
[----:B------:R-:W-:Y:S01]  /*134a0*/  VIADD R0, R28, 0x76 ;  /* 0x000000761c007836 */ /* 0x000fe20000000000 */
[----:B------:R-:W-:Y:S01]  /*134b0*/  LEA.HI.X.SX32 R19, R12, R3, 0x1, P5 ;  /* 0x000000030c137211 */ /* 0x000fe200028f0eff */
[----:B------:R-:W3:Y:S01]  /*134c0*/  LDCU UR6, c[0x0][0x3b8] ;  /* 0x00007700ff0677ac */ /* 0x000ee20008000800 */
[----:B------:R-:W-:-:S02]  /*134d0*/  IADD3 R12, P5, PT, R16, R2, RZ ;  /* 0x00000002100c7210 */ /* 0x000fc40007fbe0ff */
[C---:B------:R-:W-:Y:S01]  /*134e0*/  PRMT R23, R5.reuse, 0x7772, RZ ;  /* 0x0000777205177816 */ /* 0x040fe200000000ff */
[----:B------:R2:W-:Y:S01]  /*134f0*/  @P6 STG.E.U8 desc[UR8][R18.64], R17 ;  /* 0x0000001112006986 */ /* 0x0005e2000c101108 */
[----:B0-----:R-:W-:Y:S01]  /*13500*/  ISETP.LT.AND P6, PT, R0, UR13, !P0 ;  /* 0x0000000d00007c0c */ /* 0x001fe2000c7c1270 */
[----:B------:R-:W0:Y:S01]  /*13510*/  LDCU UR14, c[0x0][0x39c] ;  /* 0x00007380ff0e77ac */ /* 0x000e220008000800 */
[-C--:B------:R-:W-:Y:S01]  /*13520*/  LEA.HI.X.SX32 R13, R16, R3.reuse, 0x1, P5 ;  /* 0x00000003100d7211 */ /* 0x080fe200028f0eff */
[----:B------:R-:W-:Y:S02]  /*13530*/  VIADD R0, R28, 0x77 ;  /* 0x000000771c007836 */ /* 0x000fe40000000000 */
[----:B------:R-:W-:Y:S01]  /*13540*/  VIADD R16, R16, UR11 ;  /* 0x0000000b10107c36 */ /* 0x000fe20008000000 */
[----:B------:R-:W0:Y:S01]  /*13550*/  LDCU UR5, c[0x0][0x3b8] ;  /* 0x00007700ff0577ac */ /* 0x000e220008000800 */
[----:B------:R0:W-:Y:S01]  /*13560*/  @P3 STG.E.U8 desc[UR8][R12.64], R23 ;  /* 0x000000170c003986 */ /* 0x0001e2000c101108 */
[----:B-1----:R-:W-:Y:S01]  /*13570*/  ISETP.LT.AND P3, PT, R0, UR12, !P0 ;  /* 0x0000000c00007c0c */ /* 0x002fe2000c761270 */
[----:B------:R-:W1:Y:S01]  /*13580*/  LDCU UR12, c[0x0][0x39c] ;  /* 0x00007380ff0c77ac */ /* 0x000e620008000800 */
[CC--:B----4-:R-:W-:Y:S01]  /*13590*/  IADD3 R14, P5, PT, R16.reuse, R2.reuse, RZ ;  /* 0x00000002100e7210 */ /* 0x0d0fe20007fbe0ff */
[C---:B--2---:R-:W-:Y:S01]  /*135a0*/  VIADD R17, R16.reuse, UR4 ;  /* 0x0000000410117c36 */ /* 0x044fe20008000000 */
[----:B------:R-:W-:Y:S01]  /*135b0*/  PRMT R21, R5, 0x7773, RZ ;  /* 0x0000777305157816 */ /* 0x000fe200000000ff */
[----:B------:R-:W2:Y:S01]  /*135c0*/  LDCU UR13, c[0x0][0x39c] ;  /* 0x00007380ff0d77ac */ /* 0x000ea20008000800 */
[-C--:B------:R-:W-:Y:S01]  /*135d0*/  LEA.HI.X.SX32 R15, R16, R3.reuse, 0x1, P5 ;  /* 0x00000003100f7211 */ /* 0x080fe200028f0eff */
[----:B------:R-:W-:Y:S01]  /*135e0*/  VIADD R0, R28, 0x78 ;  /* 0x000000781c007836 */ /* 0x000fe20000000000 */
[CC--:B------:R-:W-:Y:S01]  /*135f0*/  IADD3 R4, P5, PT, R17.reuse, R2.reuse, RZ ;  /* 0x0000000211047210 */ /* 0x0c0fe20007fbe0ff */
[----:B------:R-:W4:Y:S01]  /*13600*/  LDCU UR10, c[0x0][0x3b8] ;  /* 0x00007700ff0a77ac */ /* 0x000f220008000800 */
[----:B------:R-:W-:Y:S01]  /*13610*/  PRMT R19, R6, 0x7772, RZ ;  /* 0x0000777206137816 */ /* 0x000fe200000000ff */
[----:B------:R4:W-:Y:S01]  /*13620*/  @P2 STG.E.U8 desc[UR8][R14.64], R21 ;  /* 0x000000150e002986 */ /* 0x0009e2000c101108 */
[C---:B------:R-:W-:Y:S01]  /*13630*/  LEA.HI.X.SX32 R5, R17.reuse, R3, 0x1, P5 ;  /* 0x0000000311057211 */ /* 0x040fe200028f0eff */
[----:B---3--:R-:W-:Y:S01]  /*13640*/  VIADD R17, R17, UR6 ;  /* 0x0000000611117c36 */ /* 0x008fe20008000000 */
[----:B0-----:R-:W-:Y:S01]  /*13650*/  ISETP.LT.AND P2, PT, R0, UR14, !P0 ;  /* 0x0000000e00007c0c */ /* 0x001fe2000c741270 */
[----:B------:R-:W-:Y:S01]  /*13660*/  VIADD R0, R28, 0x79 ;  /* 0x000000791c007836 */ /* 0x000fe20000000000 */
[----:B------:R-:W0:Y:S01]  /*13670*/  LDCU UR4, c[0x0][0x3b8] ;  /* 0x00007700ff0477ac */ /* 0x000e220008000800 */
[----:B------:R3:W-:Y:S01]  /*13680*/  @P1 STG.E.U8 desc[UR8][R4.64], R19 ;  /* 0x0000001304001986 */ /* 0x0007e2000c101108 */
[----:B------:R-:W-:-:S02]  /*13690*/  IADD3 R12, P5, PT, R17, R2, RZ ;  /* 0x00000002110c7210 */ /* 0x000fc40007fbe0ff */
[----:B-1----:R-:W-:Y:S01]  /*136a0*/  ISETP.LT.AND P1, PT, R0, UR12, !P0 ;  /* 0x0000000c00007c0c */ /* 0x002fe2000c721270 */
[----:B------:R-:W-:Y:S01]  /*136b0*/  VIADD R0, R28, 0x7a ;  /* 0x0000007a1c007836 */ /* 0x000fe20000000000 */
[----:B------:R-:W1:Y:S01]  /*136c0*/  LDCU UR14, c[0x0][0x39c] ;  /* 0x00007380ff0e77ac */ /* 0x000e620008000800 */
[CC--:B------:R-:W-:Y:S01]  /*136d0*/  LEA.HI.X.SX32 R13, R17.reuse, R3.reuse, 0x1, P5 ;  /* 0x00000003110d7211 */ /* 0x0c0fe200028f0eff */
[----:B------:R-:W-:Y:S01]  /*136e0*/  VIADD R17, R17, UR5 ;  /* 0x0000000511117c36 */ /* 0x000fe20008000000 */
[----:B------:R-:W-:Y:S01]  /*136f0*/  PRMT R23, R6, 0x7773, RZ ;  /* 0x0000777306177816 */ /* 0x000fe200000000ff */
[----:B------:R-:W1:Y:S01]  /*13700*/  LDCU UR11, c[0x0][0x3b8] ;  /* 0x00007700ff0b77ac */ /* 0x000e620008000800 */
[----:B--2---:R-:W-:Y:S01]  /*13710*/  ISETP.LT.AND P5, PT, R0, UR13, !P0 ;  /* 0x0000000d00007c0c */ /* 0x004fe2000c7a1270 */
[C---:B----4-:R-:W-:Y:S01]  /*13720*/  VIADD R14, R17.reuse, UR10 ;  /* 0x0000000a110e7c36 */ /* 0x050fe20008000000 */
[----:B------:R-:W2:Y:S01]  /*13730*/  LDCU UR13, c[0x0][0x39c] ;  /* 0x00007380ff0d77ac */ /* 0x000ea20008000800 */
[----:B------:R4:W-:Y:S01]  /*13740*/  @P4 STG.E.U8 desc[UR8][R12.64], R23 ;  /* 0x000000170c004986 */ /* 0x0009e2000c101108 */
[-C--:B---3--:R-:W-:Y:S01]  /*13750*/  IADD3 R4, P4, PT, R17, R2.reuse, RZ ;  /* 0x0000000211047210 */ /* 0x088fe20007f9e0ff */
[----:B------:R-:W3:Y:S01]  /*13760*/  LDCU UR6, c[0x0][0x3b8] ;  /* 0x00007700ff0677ac */ /* 0x000ee20008000800 */
[----:B------:R-:W-:Y:S01]  /*13770*/  PRMT R21, R7, 0x7772, RZ ;  /* 0x0000777207157816 */ /* 0x000fe200000000ff */
[----:B------:R-:W-:Y:S01]  /*13780*/  VIADD R0, R28, 0x7b ;  /* 0x0000007b1c007836 */ /* 0x000fe20000000000 */
[-C--:B------:R-:W-:Y:S01]  /*13790*/  LEA.HI.X.SX32 R5, R17, R3.reuse, 0x1, P4 ;  /* 0x0000000311057211 */ /* 0x080fe200020f0eff */
[----:B------:R-:W3:Y:S01]  /*137a0*/  LDCU UR12, c[0x0][0x3b8] ;  /* 0x00007700ff0c77ac */ /* 0x000ee20008000800 */
[CC--:B------:R-:W-:Y:S01]  /*137b0*/  IADD3 R6, P4, PT, R14.reuse, R2.reuse, RZ ;  /* 0x000000020e067210 */ /* 0x0c0fe20007f9e0ff */
[C---:B0-----:R-:W-:Y:S01]  /*137c0*/  VIADD R15, R14.reuse, UR4 ;  /* 0x000000040e0f7c36 */ /* 0x041fe20008000000 */
[----:B------:R-:W-:Y:S01]  /*137d0*/  PRMT R19, R7, 0x7773, RZ ;  /* 0x0000777307137816 */ /* 0x000fe200000000ff */
[----:B------:R3:W-:Y:S01]  /*137e0*/  @P6 STG.E.U8 desc[UR8][R4.64], R21 ;  /* 0x0000001504006986 */ /* 0x0007e2000c101108 */
[-C--:B------:R-:W-:Y:S01]  /*137f0*/  LEA.HI.X.SX32 R7, R14, R3.reuse, 0x1, P4 ;  /* 0x000000030e077211 */ /* 0x080fe200020f0eff */
[----:B------:R-:W0:Y:S01]  /*13800*/  LDCU UR4, c[0x0][0x3b8] ;  /* 0x00007700ff0477ac */ /* 0x000e220008000800 */
[----:B-1----:R-:W-:Y:S01]  /*13810*/  ISETP.LT.AND P4, PT, R0, UR14, !P0 ;  /* 0x0000000e00007c0c */ /* 0x002fe2000c781270 */
[----:B------:R-:W-:Y:S01]  /*13820*/  VIADD R0, R28, 0x7c ;  /* 0x0000007c1c007836 */ /* 0x000fe20000000000 */
[C---:B----4-:R-:W-:Y:S01]  /*13830*/  IADD3 R12, P6, PT, R15.reuse, R2, RZ ;  /* 0x000000020f0c7210 */ /* 0x050fe20007fde0ff */
[----:B------:R-:W1:Y:S01]  /*13840*/  LDCU UR5, c[0x0][0x3b8] ;  /* 0x00007700ff0577ac */ /* 0x000e620008000800 */
[----:B------:R-:W-:Y:S02]  /*13850*/  @P3 STG.E.U8 desc[UR8][R6.64], R19 ;  /* 0x0000001306003986 */ /* 0x000fe4000c101108 */
[C---:B------:R-:W-:Y:S01]  /*13860*/  LEA.HI.X.SX32 R13, R15.reuse, R3, 0x1, P6 ;  /* 0x000000030f0d7211 */ /* 0x040fe200030f0eff */
[----:B------:R-:W-:Y:S01]  /*13870*/  VIADD R15, R15, UR11 ;  /* 0x0000000b0f0f7c36 */ /* 0x000fe20008000000 */
[----:B------:R-:W-:Y:S01]  /*13880*/  PRMT R23, R8, 0x7772, RZ ;  /* 0x0000777208177816 */ /* 0x000fe200000000ff */
[----:B------:R-:W4:Y:S01]  /*13890*/  LDCU UR10, c[0x0][0x3b8] ;  /* 0x00007700ff0a77ac */ /* 0x000f220008000800 */
[----:B--2---:R-:W-:Y:S01]  /*138a0*/  ISETP.LT.AND P3, PT, R0, UR13, !P0 ;  /* 0x0000000d00007c0c */ /* 0x004fe2000c761270 */
[----:B------:R-:W-:-:S02]  /*138b0*/  VIADD R0, R28, 0x7d ;  /* 0x0000007d1c007836 */ /* 0x000fc40000000000 */
[----:B---3--:R-:W-:Y:S01]  /*138c0*/  VIADD R5, R15, UR6 ;  /* 0x000000060f057c36 */ /* 0x008fe20008000000 */
[----:B------:R0:W-:Y:S01]  /*138d0*/  @P2 STG.E.U8 desc[UR8][R12.64], R23 ;  /* 0x000000170c002986 */ /* 0x0001e2000c101108 */
[----:B------:R-:W2:Y:S01]  /*138e0*/  LDCU UR6, c[0x0][0x3b8] ;  /* 0x00007700ff0677ac */ /* 0x000ea20008000800 */
[----:B------:R-:W-:Y:S01]  /*138f0*/  ISETP.LT.AND P2, PT, R0, UR15, !P0 ;  /* 0x0000000f00007c0c */ /* 0x000fe2000c741270 */
[----:B------:R-:W-:Y:S01]  /*13900*/  VIADD R0, R5, UR12 ;  /* 0x0000000c05007c36 */ /* 0x000fe20008000000 */
[CC--:B------:R-:W-:Y:S01]  /*13910*/  IADD3 R16, P6, PT, R15.reuse, R2.reuse, RZ ;  /* 0x000000020f107210 */ /* 0x0c0fe20007fde0ff */
[----:B------:R-:W3:Y:S01]  /*13920*/  LDCU UR11, c[0x0][0x39c] ;  /* 0x00007380ff0b77ac */ /* 0x000ee20008000800 */
[----:B------:R-:W-:Y:S02]  /*13930*/  PRMT R21, R8, 0x7773, RZ ;  /* 0x0000777308157816 */ /* 0x000fe400000000ff */
[----:B------:R-:W-:Y:S01]  /*13940*/  LEA.HI.X.SX32 R17, R15, R3, 0x1, P6 ;  /* 0x000000030f117211 */ /* 0x000fe200030f0eff */
[----:B------:R-:W2:Y:S01]  /*13950*/  LDCU UR12, c[0x0][0x39c] ;  /* 0x00007380ff0c77ac */ /* 0x000ea20008000800 */
[----:B0-----:R-:W-:Y:S01]  /*13960*/  VIADD R13, R0, UR4 ;  /* 0x00000004000d7c36 */ /* 0x001fe20008000000 */
[----:B------:R-:W-:-:S03]  /*13970*/  IADD3 R4, P6, PT, R5, R2, RZ ;  /* 0x0000000205047210 */ /* 0x000fc60007fde0ff */
[----:B-1----:R-:W-:Y:S01]  /*13980*/  VIADD R15, R13, UR5 ;  /* 0x000000050d0f7c36 */ /* 0x002fe20008000000 */
[----:B------:R0:W-:Y:S01]  /*13990*/  @P1 STG.E.U8 desc[UR8][R16.64], R21 ;  /* 0x0000001510001986 */ /* 0x0001e2000c101108 */
[-C--:B------:R-:W-:Y:S02]  /*139a0*/  IADD3 R6, P1, PT, R0, R2.reuse, RZ ;  /* 0x0000000200067210 */ /* 0x080fe40007f3e0ff */
[----:B----4-:R-:W-:Y:S01]  /*139b0*/  VIADD R18, R15, UR10 ;  /* 0x0000000a0f127c36 */ /* 0x010fe20008000000 */
[-C--:B------:R-:W-:Y:S02]  /*139c0*/  LEA.HI.X.SX32 R5, R5, R3.reuse, 0x1, P6 ;  /* 0x0000000305057211 */ /* 0x080fe400030f0eff */
[C---:B------:R-:W-:Y:S01]  /*139d0*/  IADD3 R12, P6, PT, R13.reuse, R2, RZ ;  /* 0x000000020d0c7210 */ /* 0x040fe20007fde0ff */
[----:B------:R-:W-:Y:S01]  /*139e0*/  VIADD R8, R28, 0x7e ;  /* 0x0000007e1c087836 */ /* 0x000fe20000000000 */
[-C--:B------:R-:W-:Y:S01]  /*139f0*/  LEA.HI.X.SX32 R7, R0, R3.reuse, 0x1, P1 ;  /* 0x0000000300077211 */ /* 0x080fe200008f0eff */
[----:B------:R-:W-:Y:S01]  /*13a00*/  VIADD R0, R28, 0x7f ;  /* 0x0000007f1c007836 */ /* 0x000fe20000000000 */
[----:B------:R-:W-:-:S02]  /*13a10*/  LEA.HI.X.SX32 R13, R13, R3, 0x1, P6 ;  /* 0x000000030d0d7211 */ /* 0x000fc400030f0eff */
[CC--:B0-----:R-:W-:Y:S01]  /*13a20*/  IADD3 R16, P1, PT, R18.reuse, R2.reuse, RZ ;  /* 0x0000000212107210 */ /* 0x0c1fe20007f3e0ff */
[C---:B--2---:R-:W-:Y:S01]  /*13a30*/  VIADD R19, R18.reuse, UR6 ;  /* 0x0000000612137c36 */ /* 0x044fe20008000000 */
[C---:B------:R-:W-:Y:S02]  /*13a40*/  IADD3 R14, P6, PT, R15.reuse, R2, RZ ;  /* 0x000000020f0e7210 */ /* 0x040fe40007fde0ff */
[-C--:B------:R-:W-:Y:S02]  /*13a50*/  LEA.HI.X.SX32 R17, R18, R3.reuse, 0x1, P1 ;  /* 0x0000000312117211 */ /* 0x080fe400008f0eff */
[----:B---3--:R-:W-:Y:S02]  /*13a60*/  ISETP.LT.AND P1, PT, R8, UR11, !P0 ;  /* 0x0000000b08007c0c */ /* 0x008fe4000c721270 */
[----:B------:R-:W-:Y:S02]  /*13a70*/  LEA.HI.X.SX32 R15, R15, R3, 0x1, P6 ;  /* 0x000000030f0f7211 */ /* 0x000fe400030f0eff */
[----:B------:R-:W-:-:S02]  /*13a80*/  ISETP.LT.AND P0, PT, R0, UR12, !P0 ;  /* 0x0000000c00007c0c */ /* 0x000fc4000c701270 */
[----:B------:R-:W-:Y:S02]  /*13a90*/  IADD3 R2, P6, PT, R19, R2, RZ ;  /* 0x0000000213027210 */ /* 0x000fe40007fde0ff */
[C---:B------:R-:W-:Y:S02]  /*13aa0*/  PRMT R25, R9.reuse, 0x7772, RZ ;  /* 0x0000777209197816 */ /* 0x040fe400000000ff */
[----:B------:R-:W-:Y:S02]  /*13ab0*/  PRMT R23, R9, 0x7773, RZ ;  /* 0x0000777309177816 */ /* 0x000fe400000000ff */
[----:B------:R-:W-:Y:S02]  /*13ac0*/  LEA.HI.X.SX32 R3, R19, R3, 0x1, P6 ;  /* 0x0000000313037211 */ /* 0x000fe400030f0eff */
[C---:B------:R-:W-:Y:S02]  /*13ad0*/  PRMT R21, R10.reuse, 0x7772, RZ ;  /* 0x000077720a157816 */ /* 0x040fe400000000ff */
[----:B------:R-:W-:-:S02]  /*13ae0*/  PRMT R19, R10, 0x7773, RZ ;  /* 0x000077730a137816 */ /* 0x000fc400000000ff */
[C---:B------:R-:W-:Y:S01]  /*13af0*/  PRMT R9, R11.reuse, 0x7773, RZ ;  /* 0x000077730b097816 */ /* 0x040fe200000000ff */
[----:B------:R0:W-:Y:S01]  /*13b00*/  @P5 STG.E.U8 desc[UR8][R4.64], R25 ;  /* 0x0000001904005986 */ /* 0x0001e2000c101108 */
[----:B------:R-:W-:-:S03]  /*13b10*/  PRMT R11, R11, 0x7772, RZ ;  /* 0x000077720b0b7816 */ /* 0x000fc600000000ff */
[----:B------:R0:W-:Y:S04]  /*13b20*/  @P4 STG.E.U8 desc[UR8][R6.64], R23 ;  /* 0x0000001706004986 */ /* 0x0001e8000c101108 */
[----:B------:R0:W-:Y:S04]  /*13b30*/  @P3 STG.E.U8 desc[UR8][R12.64], R21 ;  /* 0x000000150c003986 */ /* 0x0001e8000c101108 */
[----:B------:R0:W-:Y:S04]  /*13b40*/  @P2 STG.E.U8 desc[UR8][R14.64], R19 ;  /* 0x000000130e002986 */ /* 0x0001e8000c101108 */
[----:B------:R0:W-:Y:S01]  /*13b50*/  @P1 STG.E.U8 desc[UR8][R16.64], R11 ;  /* 0x0000000b10001986 */ /* 0x0001e2000c101108 */
[----:B------:R-:W-:Y:S05]  /*13b60*/  @!P0 EXIT ;  /* 0x000000000000894d */ /* 0x000fea0003800000 */
[----:B------:R-:W-:Y:S01]  /*13b70*/  STG.E.U8 desc[UR8][R2.64], R9 ;  /* 0x0000000902007986 */ /* 0x000fe2000c101108 */
[----:B------:R-:W-:Y:S05]  /*13b80*/  EXIT ;  /* 0x000000000000794d */ /* 0x000fea0003800000 */
.L_x_3:
[----:B------:R-:W-:-:S00]  /*13b90*/  BRA `(.L_x_3) ;  /* 0xfffffffc00fc7947 */ /* 0x000fc0000383ffff */
[----:B------:R-:W-:-:S00]  /*13ba0*/  NOP ;  /* 0x0000000000007918 */ /* 0x000fc00000000000 */
        /* <DEDUP_REMOVED lines=13> */
.L_x_4:


//--------------------- .nv.shared.matmul_kernel  --------------------------
	.section	.nv.shared.matmul_kernel,"aw",@nobits
	.sectionflags	@""
	.align	16
	.zero		1024


//--------------------- .nv.shared.reserved.0     --------------------------
	.section	.nv.shared.reserved.0,"aw",@nobits
	.weak		__nv_reservedSMEM_offset_0_alias
	.size		__nv_reservedSMEM_offset_0_alias, 0, 64
	.other		__nv_reservedSMEM_offset_0_alias,@"STO_CUDA_RESERVED_SHARED STV_DEFAULT"
__nv_reservedSMEM_offset_0_alias:
	.zero		0
	.zero		64


//--------------------- .nv.constant0.matmul_kernel --------------------------
	.section	.nv.constant0.matmul_kernel,"a",@progbits
	.sectionflags	@""
	.align	4
.nv.constant0.matmul_kernel:
	.zero		976


//--------------------- SYMBOLS --------------------------

	.type		.nv.reservedSmem.offset0,@object
	.size		.nv.reservedSmem.offset0,0x4
	.type		.nv.reservedSmem.cap,@object
	.size		.nv.reservedSmem.cap,0x4
